	.target	sm_90a

	.elftype	@"ET_EXEC"


//--------------------- .note.nv.tkinfo           --------------------------
	.section	.note.nv.tkinfo,"",@"SHT_NOTE"
	.sectionflags	@"SHF_NOTE_NV_TKINFO"
	.tkinfo
        /*0018*/ 	.word	0x00000002
        /*0030*/ 	.string	""
        /*0030*/ 	.string	"ptxas"
        /*0030*/ 	.string	"Cuda compilation tools, release 13.0, V13.0.88"
        /*0030*/ 	.string	"Build cuda_13.0.r13.0/compiler.36424714_0"
        /*0030*/ 	.string	"-v  -suppress-debug-info  -lineinfo  -arch sm_90a "



//--------------------- .note.nv.cuinfo           --------------------------
	.section	.note.nv.cuinfo,"",@"SHT_NOTE"
	.sectionflags	@"SHF_NOTE_NV_CUINFO"
        /*0018*/ 	.short	0x0002
        /*001a*/ 	.short	0x005a
        /*001c*/ 	.short	0x0082
	.zero		2


//--------------------- .nv.info                  --------------------------
	.section	.nv.info,"",@"SHT_CUDA_INFO"
	.align	4


	//----- nvinfo : EIATTR_REGCOUNT
	.align		4
        /*0000*/ 	.byte	0x04, 0x2f
        /*0002*/ 	.short	(.L_1 - .L_0)
	.align		4
.L_0:
        /*0004*/ 	.word	index@(matmul_kernel)
        /*0008*/ 	.word	0x000000ff


	//----- nvinfo : EIATTR_FRAME_SIZE
	.align		4
.L_1:
        /*000c*/ 	.byte	0x04, 0x11
        /*000e*/ 	.short	(.L_3 - .L_2)
	.align		4
.L_2:
        /*0010*/ 	.word	index@(matmul_kernel)
        /*0014*/ 	.word	0x00000f00


	//----- nvinfo : EIATTR_MIN_STACK_SIZE
	.align		4
.L_3:
        /*0018*/ 	.byte	0x04, 0x12
        /*001a*/ 	.short	(.L_5 - .L_4)
	.align		4
.L_4:
        /*001c*/ 	.word	index@(matmul_kernel)
        /*0020*/ 	.word	0x00000f00
.L_5:


//--------------------- .nv.compat                --------------------------
	.section	.nv.compat,"",@"SHT_CUDA_COMPAT_INFO"
	.align	4
        /*0000*/ 	.byte	0x02, 0x09, 0x01, 0x00, 0x02, 0x02, 0x04, 0x00, 0x02, 0x05, 0x05, 0x00, 0x03, 0x07, 0x01, 0x01
        /*0010*/ 	.byte	0x02, 0x03, 0x00, 0x00, 0x02, 0x06, 0x01, 0x00, 0x04, 0x0b, 0x08, 0x00, 0x00, 0x00, 0x00, 0x00
        /*0020*/ 	.byte	0x00, 0x00, 0x00, 0x00


//--------------------- .nv.info.matmul_kernel    --------------------------
	.section	.nv.info.matmul_kernel,"",@"SHT_CUDA_INFO"
	.sectionflags	@""
	.align	4


	//----- nvinfo : EIATTR_CUDA_API_VERSION
	.align		4
        /*0000*/ 	.byte	0x04, 0x37
        /*0002*/ 	.short	(.L_7 - .L_6)
.L_6:
        /*0004*/ 	.word	0x00000082


	//----- nvinfo : EIATTR_KPARAM_INFO
	.align		4
.L_7:
        /*0008*/ 	.byte	0x04, 0x17
        /*000a*/ 	.short	(.L_9 - .L_8)
.L_8:
        /*000c*/ 	.word	0x00000000
        /*0010*/ 	.short	0x000d
        /*0012*/ 	.short	0x0048
        /*0014*/ 	.byte	0x00, 0xf4, 0x21, 0x00


	//----- nvinfo : EIATTR_KPARAM_INFO
	.align		4
.L_9:
        /*0018*/ 	.byte	0x04, 0x17
        /*001a*/ 	.short	(.L_11 - .L_10)
.L_10:
        /*001c*/ 	.word	0x00000000
        /*0020*/ 	.short	0x000c
        /*0022*/ 	.short	0x0040
        /*0024*/ 	.byte	0x00, 0xf4, 0x21, 0x00


	//----- nvinfo : EIATTR_KPARAM_INFO
	.align		4
.L_11:
        /*0028*/ 	.byte	0x04, 0x17
        /*002a*/ 	.short	(.L_13 - .L_12)
.L_12:
        /*002c*/ 	.word	0x00000000
        /*0030*/ 	.short	0x000b
        /*0032*/ 	.short	0x0038
        /*0034*/ 	.byte	0x00, 0xf0, 0x11, 0x00


	//----- nvinfo : EIATTR_KPARAM_INFO
	.align		4
.L_13:
        /*0038*/ 	.byte	0x04, 0x17
        /*003a*/ 	.short	(.L_15 - .L_14)
.L_14:
        /*003c*/ 	.word	0x00000000
        /*0040*/ 	.short	0x000a
        /*0042*/ 	.short	0x0034
        /*0044*/ 	.byte	0x00, 0xf0, 0x11, 0x00


	//----- nvinfo : EIATTR_KPARAM_INFO
	.align		4
.L_15:
        /*0048*/ 	.byte	0x04, 0x17
        /*004a*/ 	.short	(.L_17 - .L_16)
.L_16:
        /*004c*/ 	.word	0x00000000
        /*0050*/ 	.short	0x0009
        /*0052*/ 	.short	0x0030
        /*0054*/ 	.byte	0x00, 0xf0, 0x11, 0x00


	//----- nvinfo : EIATTR_KPARAM_INFO
	.align		4
.L_17:
        /*0058*/ 	.byte	0x04, 0x17
        /*005a*/ 	.short	(.L_19 - .L_18)
.L_18:
        /*005c*/ 	.word	0x00000000
        /*0060*/ 	.short	0x0008
        /*0062*/ 	.short	0x002c
        /*0064*/ 	.byte	0x00, 0xf0, 0x11, 0x00


	//----- nvinfo : EIATTR_KPARAM_INFO
	.align		4
.L_19:
        /*0068*/ 	.byte	0x04, 0x17
        /*006a*/ 	.short	(.L_21 - .L_20)
.L_20:
        /*006c*/ 	.word	0x00000000
        /*0070*/ 	.short	0x0007
        /*0072*/ 	.short	0x0028
        /*0074*/ 	.byte	0x00, 0xf0, 0x11, 0x00


	//----- nvinfo : EIATTR_KPARAM_INFO
	.align		4
.L_21:
        /*0078*/ 	.byte	0x04, 0x17
        /*007a*/ 	.short	(.L_23 - .L_22)
.L_22:
        /*007c*/ 	.word	0x00000000
        /*0080*/ 	.short	0x0006
        /*0082*/ 	.short	0x0024
        /*0084*/ 	.byte	0x00, 0xf0, 0x11, 0x00


	//----- nvinfo : EIATTR_KPARAM_INFO
	.align		4
.L_23:
        /*0088*/ 	.byte	0x04, 0x17
        /*008a*/ 	.short	(.L_25 - .L_24)
.L_24:
        /*008c*/ 	.word	0x00000000
        /*0090*/ 	.short	0x0005
        /*0092*/ 	.short	0x0020
        /*0094*/ 	.byte	0x00, 0xf0, 0x11, 0x00


	//----- nvinfo : EIATTR_KPARAM_INFO
	.align		4
.L_25:
        /*0098*/ 	.byte	0x04, 0x17
        /*009a*/ 	.short	(.L_27 - .L_26)
.L_26:
        /*009c*/ 	.word	0x00000000
        /*00a0*/ 	.short	0x0004
        /*00a2*/ 	.short	0x001c
        /*00a4*/ 	.byte	0x00, 0xf0, 0x11, 0x00


	//----- nvinfo : EIATTR_KPARAM_INFO
	.align		4
.L_27:
        /*00a8*/ 	.byte	0x04, 0x17
        /*00aa*/ 	.short	(.L_29 - .L_28)
.L_28:
        /*00ac*/ 	.word	0x00000000
        /*00b0*/ 	.short	0x0003
        /*00b2*/ 	.short	0x0018
        /*00b4*/ 	.byte	0x00, 0xf0, 0x11, 0x00


	//----- nvinfo : EIATTR_KPARAM_INFO
	.align		4
.L_29:
        /*00b8*/ 	.byte	0x04, 0x17
        /*00ba*/ 	.short	(.L_31 - .L_30)
.L_30:
        /*00bc*/ 	.word	0x00000000
        /*00c0*/ 	.short	0x0002
        /*00c2*/ 	.short	0x0010
        /*00c4*/ 	.byte	0x00, 0xf4, 0x21, 0x00


	//----- nvinfo : EIATTR_KPARAM_INFO
	.align		4
.L_31:
        /*00c8*/ 	.byte	0x04, 0x17
        /*00ca*/ 	.short	(.L_33 - .L_32)
.L_32:
        /*00cc*/ 	.word	0x00000000
        /*00d0*/ 	.short	0x0001
        /*00d2*/ 	.short	0x0008
        /*00d4*/ 	.byte	0x00, 0xf4, 0x21, 0x00


	//----- nvinfo : EIATTR_KPARAM_INFO
	.align		4
.L_33:
        /*00d8*/ 	.byte	0x04, 0x17
        /*00da*/ 	.short	(.L_35 - .L_34)
.L_34:
        /*00dc*/ 	.word	0x00000000
        /*00e0*/ 	.short	0x0000
        /*00e2*/ 	.short	0x0000
        /*00e4*/ 	.byte	0x00, 0xf4, 0x21, 0x00


	//----- nvinfo : EIATTR_SPARSE_MMA_MASK
	.align		4
.L_35:
        /*00e8*/ 	.byte	0x03, 0x50
        /*00ea*/ 	.short	0x0000


	//----- nvinfo : EIATTR_MAXREG_COUNT
	.align		4
        /*00ec*/ 	.byte	0x03, 0x1b
        /*00ee*/ 	.short	0x00ff


	//----- nvinfo : EIATTR_NUM_BARRIERS
	.align		4
        /*00f0*/ 	.byte	0x02, 0x4c
        /*00f2*/ 	.byte	0x01
	.zero		1


	//----- nvinfo : EIATTR_ANNOTATIONS
	.align		4
        /*00f4*/ 	.byte	0x04, 0x55
        /*00f6*/ 	.short	(.L_37 - .L_36)


	//   ....[0]....
.L_36:
        /*00f8*/ 	.word	0x00000001
        /*00fc*/ 	.byte	0x70, 0x3b, 0x00, 0x00, 0x01, 0x00, 0x00, 0x00, 0xb0, 0x3b, 0x00, 0x00, 0x01, 0x00, 0x00, 0x00
        /* <DEDUP_REMOVED lines=1553> */
        /*621c*/ 	.byte	0xa0, 0xce, 0x01, 0x00


	//----- nvinfo : EIATTR_MERCURY_ISA_VERSION
	.align		4
.L_37:
        /*6220*/ 	.byte	0x03, 0x5f
        /*6222*/ 	.short	0x0101


	//----- nvinfo : EIATTR_EXIT_INSTR_OFFSETS
	.align		4
        /*6224*/ 	.byte	0x04, 0x1c
        /*6226*/ 	.short	(.L_39 - .L_38)


	//   ....[0]....
.L_38:
        /*6228*/ 	.word	0x000205f0


	//   ....[1]....
        /*622c*/ 	.word	0x00020620


	//----- nvinfo : EIATTR_REQNTID
	.align		4
.L_39:
        /*6230*/ 	.byte	0x04, 0x10
        /*6232*/ 	.short	(.L_41 - .L_40)
.L_40:
        /*6234*/ 	.word	0x00000080
        /*6238*/ 	.word	0x00000001
        /*623c*/ 	.word	0x00000001


	//----- nvinfo : EIATTR_CBANK_PARAM_SIZE
	.align		4
.L_41:
        /*6240*/ 	.byte	0x03, 0x19
        /*6242*/ 	.short	0x0050


	//----- nvinfo : EIATTR_PARAM_CBANK
	.align		4
        /*6244*/ 	.byte	0x04, 0x0a
        /*6246*/ 	.short	(.L_43 - .L_42)
	.align		4
.L_42:
        /*6248*/ 	.word	index@(.nv.constant0.matmul_kernel)
        /*624c*/ 	.short	0x0210
        /*624e*/ 	.short	0x0050


	//----- nvinfo : EIATTR_SW_WAR
	.align		4
.L_43:
        /*6250*/ 	.byte	0x04, 0x36
        /*6252*/ 	.short	(.L_45 - .L_44)
.L_44:
        /*6254*/ 	.word	0x00000008
.L_45:


//--------------------- .nv.callgraph             --------------------------
	.section	.nv.callgraph,"",@"SHT_CUDA_CALLGRAPH"
	.align	4
	.sectionentsize	8
	.align		4
        /*0000*/ 	.word	0x00000000
	.align		4
        /*0004*/ 	.word	0xffffffff
	.align		4
        /*0008*/ 	.word	0x00000000
	.align		4
        /*000c*/ 	.word	0xfffffffe
	.align		4
        /*0010*/ 	.word	0x00000000
	.align		4
        /*0014*/ 	.word	0xfffffffd
	.align		4
        /*0018*/ 	.word	0x00000000
	.align		4
        /*001c*/ 	.word	0xfffffffc


//--------------------- .text.matmul_kernel       --------------------------
	.section	.text.matmul_kernel,"ax",@progbits
	.align	128
        .global         matmul_kernel
        .type           matmul_kernel,@function
        .size           matmul_kernel,(.L_x_3 - matmul_kernel)
        .other          matmul_kernel,@"STO_CUDA_ENTRY STV_DEFAULT"
matmul_kernel:
.text.matmul_kernel:
[----:B------:R-:W0:Y:S08]  /*0000*/  LDC R1, c[0x0][0x28] ;  /* 0x00000a00ff017b82 */ /* 0x000e300000000800 */
[----:B------:R-:W1:Y:S01]  /*0010*/  LDC.64 R24, c[0x0][0x228] ;  /* 0x00008a00ff187b82 */ /* 0x000e620000000a00 */
[----:B------:R-:W2:Y:S01]  /*0020*/  S2R R5, SR_CTAID.X ;  /* 0x0000000000057919 */ /* 0x000ea20000002500 */
[----:B------:R-:W-:Y:S01]  /*0030*/  ULDC.64 UR60, c[0x0][0x208] ;  /* 0x00008200003c7ab9 */ /* 0x000fe20000000a00 */
[----:B0-----:R-:W-:Y:S01]  /*0040*/  VIADD R1, R1, 0xfffff100 ;  /* 0xfffff10001017836 */ /* 0x001fe20000000000 */
[----:B------:R-:W-:Y:S01]  /*0050*/  CS2R R60, SRZ ;  /* 0x00000000003c7805 */ /* 0x000fe2000001ff00 */
[----:B------:R-:W0:Y:S01]  /*0060*/  S2R R27, SR_TID.X ;  /* 0x00000000001b7919 */ /* 0x000e220000002100 */
[----:B------:R-:W-:-:S02]  /*0070*/  CS2R R62, SRZ ;  /* 0x00000000003e7805 */ /* 0x000fc4000001ff00 */
[----:B------:R-:W-:Y:S01]  /*0080*/  CS2R R32, SRZ ;  /* 0x0000000000207805 */ /* 0x000fe2000001ff00 */
[----:B------:R-:W3:Y:S01]  /*0090*/  LDC R26, c[0x0][0x230] ;  /* 0x00008c00ff1a7b82 */ /* 0x000ee20000000800 */
[----:B------:R-:W-:Y:S02]  /*00a0*/  CS2R R34, SRZ ;  /* 0x0000000000227805 */ /* 0x000fe4000001ff00 */
[----:B------:R-:W-:Y:S02]  /*00b0*/  CS2R R64, SRZ ;  /* 0x0000000000407805 */ /* 0x000fe4000001ff00 */
[----:B------:R-:W-:Y:S02]  /*00c0*/  CS2R R66, SRZ ;  /* 0x0000000000427805 */ /* 0x000fe4000001ff00 */
[----:B------:R-:W-:Y:S02]  /*00d0*/  CS2R R36, SRZ ;  /* 0x0000000000247805 */ /* 0x000fe4000001ff00 */
[----:B------:R-:W-:-:S02]  /*00e0*/  CS2R R38, SRZ ;  /* 0x0000000000267805 */ /* 0x000fc4000001ff00 */
[----:B------:R-:W-:Y:S02]  /*00f0*/  CS2R R40, SRZ ;  /* 0x0000000000287805 */ /* 0x000fe4000001ff00 */
        /* <DEDUP_REMOVED lines=8> */
[----:B------:R-:W-:Y:S01]  /*0180*/  CS2R R82, SRZ ;  /* 0x0000000000527805 */ /* 0x000fe2000001ff00 */
[----:B-1----:R-:W-:Y:S01]  /*0190*/  VIADD R0, R25, 0x3f ;  /* 0x0000003f19007836 */ /* 0x002fe20000000000 */
[----:B------:R-:W-:Y:S02]  /*01a0*/  CS2R R76, SRZ ;  /* 0x00000000004c7805 */ /* 0x000fe4000001ff00 */
[----:B------:R-:W-:-:S02]  /*01b0*/  CS2R R78, SRZ ;  /* 0x00000000004e7805 */ /* 0x000fc4000001ff00 */
[----:B------:R-:W-:Y:S02]  /*01c0*/  CS2R R44, SRZ ;  /* 0x00000000002c7805 */ /* 0x000fe4000001ff00 */
[----:B------:R-:W-:Y:S02]  /*01d0*/  CS2R R46, SRZ ;  /* 0x00000000002e7805 */ /* 0x000fe4000001ff00 */
[----:B------:R-:W-:Y:S02]  /*01e0*/  SHF.R.S32.HI R3, RZ, 0x1f, R0 ;  /* 0x0000001fff037819 */ /* 0x000fe40000011400 */
[----:B------:R-:W-:Y:S02]  /*01f0*/  CS2R R20, SRZ ;  /* 0x0000000000147805 */ /* 0x000fe4000001ff00 */
[----:B------:R-:W-:Y:S01]  /*0200*/  CS2R R22, SRZ ;  /* 0x0000000000167805 */ /* 0x000fe2000001ff00 */
[----:B---3--:R-:W-:Y:S01]  /*0210*/  VIADD R26, R26, 0x7f ;  /* 0x0000007f1a1a7836 */ /* 0x008fe20000000000 */
[----:B------:R-:W-:-:S02]  /*0220*/  LEA.HI R3, R3, R0, RZ, 0x6 ;  /* 0x0000000003037211 */ /* 0x000fc400078f30ff */
[----:B------:R-:W-:Y:S02]  /*0230*/  CS2R R16, SRZ ;  /* 0x0000000000107805 */ /* 0x000fe4000001ff00 */
[----:B--2---:R-:W-:Y:S02]  /*0240*/  IABS R8, R5 ;  /* 0x0000000500087213 */ /* 0x004fe40000000000 */
[----:B------:R-:W-:Y:S02]  /*0250*/  CS2R R18, SRZ ;  /* 0x0000000000127805 */ /* 0x000fe4000001ff00 */
[----:B------:R-:W-:Y:S02]  /*0260*/  SHF.R.S32.HI R3, RZ, 0x6, R3 ;  /* 0x00000006ff037819 */ /* 0x000fe40000011403 */
[----:B------:R-:W-:Y:S02]  /*0270*/  CS2R R12, SRZ ;  /* 0x00000000000c7805 */ /* 0x000fe4000001ff00 */
[----:B0-----:R-:W-:-:S02]  /*0280*/  LOP3.LUT R153, R27, 0x7f, RZ, 0xc0, !PT ;  /* 0x0000007f1b997812 */ /* 0x001fc400078ec0ff */
[----:B------:R-:W-:Y:S01]  /*0290*/  CS2R R14, SRZ ;  /* 0x00000000000e7805 */ /* 0x000fe2000001ff00 */
[----:B------:R-:W-:-:S05]  /*02a0*/  IMAD.SHL.U32 R4, R3, 0x8, RZ ;  /* 0x0000000803047824 */ /* 0x000fca00078e00ff */
[-C--:B------:R-:W-:Y:S02]  /*02b0*/  IABS R7, R4.reuse ;  /* 0x0000000400077213 */ /* 0x080fe40000000000 */
[----:B------:R-:W-:Y:S02]  /*02c0*/  IABS R10, R4 ;  /* 0x00000004000a7213 */ /* 0x000fe40000000000 */
[----:B------:R-:W0:Y:S08]  /*02d0*/  I2F.RP R0, R7 ;  /* 0x0000000700007306 */ /* 0x000e300000209400 */
[----:B0-----:R-:W0:Y:S02]  /*02e0*/  MUFU.RCP R0, R0 ;  /* 0x0000000000007308 */ /* 0x001e240000001000 */
[----:B0-----:R-:W-:-:S02]  /*02f0*/  VIADD R2, R0, 0xffffffe ;  /* 0x0ffffffe00027836 */ /* 0x001fc40000000000 */
[----:B------:R-:W-:-:S04]  /*0300*/  IMAD.MOV R0, RZ, RZ, -R10 ;  /* 0x000000ffff007224 */ /* 0x000fc800078e0a0a */
[----:B------:R0:W1:Y:S02]  /*0310*/  F2I.FTZ.U32.TRUNC.NTZ R3, R2 ;  /* 0x0000000200037305 */ /* 0x000064000021f000 */
[----:B0-----:R-:W-:Y:S02]  /*0320*/  IMAD.MOV.U32 R2, RZ, RZ, RZ ;  /* 0x000000ffff027224 */ /* 0x001fe400078e00ff */
[----:B-1----:R-:W-:-:S04]  /*0330*/  IMAD.MOV R6, RZ, RZ, -R3 ;  /* 0x000000ffff067224 */ /* 0x002fc800078e0a03 */
[----:B------:R-:W-:Y:S02]  /*0340*/  IMAD R9, R6, R7, RZ ;  /* 0x0000000706097224 */ /* 0x000fe400078e02ff */
[----:B------:R-:W-:Y:S02]  /*0350*/  IMAD.MOV.U32 R6, RZ, RZ, R8 ;  /* 0x000000ffff067224 */ /* 0x000fe400078e0008 */
[----:B------:R-:W-:-:S06]  /*0360*/  IMAD.HI.U32 R3, R3, R9, R2 ;  /* 0x0000000903037227 */ /* 0x000fcc00078e0002 */
[----:B------:R-:W-:-:S04]  /*0370*/  IMAD.HI.U32 R3, R3, R6, RZ ;  /* 0x0000000603037227 */ /* 0x000fc800078e00ff */
[----:B------:R-:W-:-:S05]  /*0380*/  IMAD R0, R3, R0, R6 ;  /* 0x0000000003007224 */ /* 0x000fca00078e0206 */
[----:B------:R-:W-:-:S13]  /*0390*/  ISETP.GT.U32.AND P1, PT, R7, R0, PT ;  /* 0x000000000700720c */ /* 0x000fda0003f24070 */
[----:B------:R-:W-:Y:S02]  /*03a0*/  @!P1 IMAD.IADD R0, R0, 0x1, -R7 ;  /* 0x0000000100009824 */ /* 0x000fe400078e0a07 */
[----:B------:R-:W-:Y:S01]  /*03b0*/  @!P1 VIADD R3, R3, 0x1 ;  /* 0x0000000103039836 */ /* 0x000fe20000000000 */
[----:B------:R-:W-:Y:S02]  /*03c0*/  ISETP.NE.AND P1, PT, R4, RZ, PT ;  /* 0x000000ff0400720c */ /* 0x000fe40003f25270 */
[----:B------:R-:W-:Y:S02]  /*03d0*/  ISETP.GE.U32.AND P0, PT, R0, R7, PT ;  /* 0x000000070000720c */ /* 0x000fe40003f06070 */
[----:B------:R-:W-:-:S04]  /*03e0*/  LOP3.LUT R0, R5, R4, RZ, 0x3c, !PT ;  /* 0x0000000405007212 */ /* 0x000fc800078e3cff */
[----:B------:R-:W-:Y:S01]  /*03f0*/  ISETP.GE.AND P2, PT, R0, RZ, PT ;  /* 0x000000ff0000720c */ /* 0x000fe20003f46270 */
[----:B------:R-:W-:-:S06]  /*0400*/  VIADD R0, R24, 0xff ;  /* 0x000000ff18007836 */ /* 0x000fcc0000000000 */
[----:B------:R-:W-:-:S04]  /*0410*/  @P0 VIADD R3, R3, 0x1 ;  /* 0x0000000103030836 */ /* 0x000fc80000000000 */
[----:B------:R-:W-:Y:S01]  /*0420*/  IMAD.MOV.U32 R2, RZ, RZ, R3 ;  /* 0x000000ffff027224 */ /* 0x000fe200078e0003 */
[----:B------:R-:W-:-:S03]  /*0430*/  SHF.R.S32.HI R3, RZ, 0x1f, R0 ;  /* 0x0000001fff037819 */ /* 0x000fc60000011400 */
[----:B------:R-:W-:Y:S01]  /*0440*/  @!P2 IMAD.MOV R2, RZ, RZ, -R2 ;  /* 0x000000ffff02a224 */ /* 0x000fe200078e0a02 */
[----:B------:R-:W-:Y:S02]  /*0450*/  @!P1 LOP3.LUT R2, RZ, R4, RZ, 0x33, !PT ;  /* 0x00000004ff029212 */ /* 0x000fe400078e33ff */
[----:B------:R-:W-:-:S03]  /*0460*/  LEA.HI R3, R3, R0, RZ, 0x8 ;  /* 0x0000000003037211 */ /* 0x000fc600078f40ff */
[----:B------:R-:W-:Y:S02]  /*0470*/  IMAD.SHL.U32 R6, R2, 0x8, RZ ;  /* 0x0000000802067824 */ /* 0x000fe400078e00ff */
[----:B------:R-:W-:-:S03]  /*0480*/  IMAD.MOV R2, RZ, RZ, -R2 ;  /* 0x000000ffff027224 */ /* 0x000fc600078e0a02 */
[----:B------:R-:W-:Y:S01]  /*0490*/  LEA.HI.SX32 R3, R3, -R6, 0x18 ;  /* 0x8000000603037211 */ /* 0x000fe200078fc2ff */
[----:B------:R-:W-:-:S03]  /*04a0*/  IMAD R8, R4, R2, R5 ;  /* 0x0000000204087224 */ /* 0x000fc600078e0205 */
[----:B------:R-:W-:-:S04]  /*04b0*/  VIMNMX R11, R3, 0x8, PT ;  /* 0x00000008030b7848 */ /* 0x000fc80003fe0100 */
[-C--:B------:R-:W-:Y:S02]  /*04c0*/  IABS R7, R11.reuse ;  /* 0x0000000b00077213 */ /* 0x080fe40000000000 */
[----:B------:R-:W-:Y:S02]  /*04d0*/  IABS R4, R11 ;  /* 0x0000000b00047213 */ /* 0x000fe40000000000 */
[----:B------:R-:W0:Y:S08]  /*04e0*/  I2F.RP R0, R7 ;  /* 0x0000000700007306 */ /* 0x000e300000209400 */
[----:B0-----:R-:W0:Y:S02]  /*04f0*/  MUFU.RCP R0, R0 ;  /* 0x0000000000007308 */ /* 0x001e240000001000 */
[----:B0-----:R-:W-:-:S02]  /*0500*/  VIADD R3, R0, 0xffffffe ;  /* 0x0ffffffe00037836 */ /* 0x001fc40000000000 */
[----:B------:R-:W-:Y:S02]  /*0510*/  IMAD.MOV R0, RZ, RZ, -R4 ;  /* 0x000000ffff007224 */ /* 0x000fe400078e0a04 */
[----:B------:R-:W0:Y:S02]  /*0520*/  S2R R4, SR_CgaCtaId ;  /* 0x0000000000047919 */ /* 0x000e240000008800 */
[----:B------:R-:W1:Y:S02]  /*0530*/  F2I.FTZ.U32.TRUNC.NTZ R3, R3 ;  /* 0x0000000300037305 */ /* 0x000e64000021f000 */
[----:B-1----:R-:W-:-:S04]  /*0540*/  IMAD.MOV R9, RZ, RZ, -R3 ;  /* 0x000000ffff097224 */ /* 0x002fc800078e0a03 */
[----:B------:R-:W-:Y:S01]  /*0550*/  IMAD.MOV.U32 R2, RZ, RZ, R9 ;  /* 0x000000ffff027224 */ /* 0x000fe200078e0009 */
[----:B------:R-:W-:-:S03]  /*0560*/  IABS R9, R8 ;  /* 0x0000000800097213 */ /* 0x000fc60000000000 */
[----:B------:R-:W-:Y:S02]  /*0570*/  IMAD R5, R2, R7, RZ ;  /* 0x0000000702057224 */ /* 0x000fe400078e02ff */
[----:B------:R-:W-:-:S04]  /*0580*/  IMAD.MOV.U32 R2, RZ, RZ, RZ ;  /* 0x000000ffff027224 */ /* 0x000fc800078e00ff */
[----:B------:R-:W-:Y:S01]  /*0590*/  IMAD.HI.U32 R2, R3, R5, R2 ;  /* 0x0000000503027227 */ /* 0x000fe200078e0002 */
[----:B------:R-:W-:-:S04]  /*05a0*/  MOV R3, 0x400 ;  /* 0x0000040000037802 */ /* 0x000fc80000000f00 */
[----:B0-----:R-:W-:Y:S01]  /*05b0*/  LEA R152, R4, R3, 0x18 ;  /* 0x0000000304987211 */ /* 0x001fe200078ec0ff */
[----:B------:R-:W-:Y:S01]  /*05c0*/  IMAD.HI.U32 R2, R2, R9, RZ ;  /* 0x0000000902027227 */ /* 0x000fe200078e00ff */
[----:B------:R-:W-:-:S03]  /*05d0*/  CS2R R4, SRZ ;  /* 0x0000000000047805 */ /* 0x000fc6000001ff00 */
[----:B------:R-:W-:-:S05]  /*05e0*/  IMAD R0, R2, R0, R9 ;  /* 0x0000000002007224 */ /* 0x000fca00078e0209 */
[----:B------:R-:W-:-:S13]  /*05f0*/  ISETP.GT.U32.AND P1, PT, R7, R0, PT ;  /* 0x000000000700720c */ /* 0x000fda0003f24070 */
[----:B------:R-:W-:Y:S02]  /*0600*/  @!P1 IMAD.IADD R0, R0, 0x1, -R7 ;  /* 0x0000000100009824 */ /* 0x000fe400078e0a07 */
[----:B------:R-:W-:Y:S01]  /*0610*/  @!P1 VIADD R2, R2, 0x1 ;  /* 0x0000000102029836 */ /* 0x000fe20000000000 */
[----:B------:R-:W-:Y:S02]  /*0620*/  ISETP.NE.AND P1, PT, R11, RZ, PT ;  /* 0x000000ff0b00720c */ /* 0x000fe40003f25270 */
[----:B------:R-:W-:Y:S02]  /*0630*/  ISETP.GE.U32.AND P0, PT, R0, R7, PT ;  /* 0x000000070000720c */ /* 0x000fe40003f06070 */
[----:B------:R-:W-:-:S04]  /*0640*/  LOP3.LUT R0, R8, R11, RZ, 0x3c, !PT ;  /* 0x0000000b08007212 */ /* 0x000fc800078e3cff */
[----:B------:R-:W-:-:S07]  /*0650*/  ISETP.GE.AND P2, PT, R0, RZ, PT ;  /* 0x000000ff0000720c */ /* 0x000fce0003f46270 */
[----:B------:R-:W-:Y:S01]  /*0660*/  @P0 VIADD R2, R2, 0x1 ;  /* 0x0000000102020836 */ /* 0x000fe20000000000 */
[----:B------:R-:W-:-:S05]  /*0670*/  ISETP.GE.AND P0, PT, R26, 0x80, PT ;  /* 0x000000801a00780c */ /* 0x000fca0003f06270 */
[----:B------:R-:W-:Y:S01]  /*0680*/  @!P2 IMAD.MOV R2, RZ, RZ, -R2 ;  /* 0x000000ffff02a224 */ /* 0x000fe200078e0a02 */
[----:B------:R-:W-:-:S05]  /*0690*/  @!P1 LOP3.LUT R2, RZ, R11, RZ, 0x33, !PT ;  /* 0x0000000bff029212 */ /* 0x000fca00078e33ff */
[----:B------:R-:W-:-:S04]  /*06a0*/  IMAD.MOV R0, RZ, RZ, -R2 ;  /* 0x000000ffff007224 */ /* 0x000fc800078e0a02 */
[----:B------:R-:W-:Y:S01]  /*06b0*/  IMAD R0, R11, R0, R8 ;  /* 0x000000000b007224 */ /* 0x000fe200078e0208 */
[----:B------:R-:W-:Y:S02]  /*06c0*/  CS2R R8, SRZ ;  /* 0x0000000000087805 */ /* 0x000fe4000001ff00 */
[----:B------:R-:W-:Y:S01]  /*06d0*/  CS2R R10, SRZ ;  /* 0x00000000000a7805 */ /* 0x000fe2000001ff00 */
[----:B------:R-:W-:Y:S01]  /*06e0*/  IMAD.IADD R3, R6, 0x1, R0 ;  /* 0x0000000106037824 */ /* 0x000fe200078e0200 */
[----:B------:R-:W-:Y:S01]  /*06f0*/  CS2R R6, SRZ ;  /* 0x0000000000067805 */ /* 0x000fe2000001ff00 */
[----:B------:R-:W-:Y:S02]  /*0700*/  IMAD.SHL.U32 R0, R2, 0x40, RZ ;  /* 0x0000004002007824 */ /* 0x000fe400078e00ff */
[----:B------:R-:W-:Y:S02]  /*0710*/  IMAD R2, R3, 0x100, R153 ;  /* 0x0000010003027824 */ /* 0x000fe400078e0299 */
[C---:B------:R-:W-:Y:S01]  /*0720*/  VIADD R68, R0.reuse, 0x1 ;  /* 0x0000000100447836 */ /* 0x040fe20000000000 */
[C---:B------:R-:W-:Y:S01]  /*0730*/  IADD3 R132, R0.reuse, 0x3c, RZ ;  /* 0x0000003c00847810 */ /* 0x040fe20007ffe0ff */
[----:B------:R-:W-:-:S02]  /*0740*/  VIADD R94, R0, 0x2 ;  /* 0x00000002005e7836 */ /* 0x000fc40000000000 */
[C---:B------:R-:W-:Y:S02]  /*0750*/  VIADD R93, R0.reuse, 0x3 ;  /* 0x00000003005d7836 */ /* 0x040fe40000000000 */
[C---:B------:R-:W-:Y:S02]  /*0760*/  VIADD R92, R0.reuse, 0x4 ;  /* 0x00000004005c7836 */ /* 0x040fe40000000000 */
[C---:B------:R-:W-:Y:S02]  /*0770*/  VIADD R91, R0.reuse, 0x5 ;  /* 0x00000005005b7836 */ /* 0x040fe40000000000 */
[C---:B------:R-:W-:Y:S02]  /*0780*/  VIADD R89, R0.reuse, 0x6 ;  /* 0x0000000600597836 */ /* 0x040fe40000000000 */
[C---:B------:R-:W-:Y:S02]  /*0790*/  VIADD R87, R0.reuse, 0x7 ;  /* 0x0000000700577836 */ /* 0x040fe40000000000 */
        /* <DEDUP_REMOVED lines=55> */
[----:B------:R-:W-:Y:S01]  /*0b10*/  VIADD R3, R2, 0x80 ;  /* 0x0000008002037836 */ /* 0x000fe20000000000 */
[----:B------:R-:W-:Y:S06]  /*0b20*/  @!P0 BRA `(.L_x_0) ;  /* 0x000001c400e88947 */ /* 0x000fec0003800000 */
[----:B------:R-:W-:Y:S01]  /*0b30*/  IABS R20, R24 ;  /* 0x0000001800147213 */ /* 0x000fe20000000000 */
[----:B------:R-:W0:Y:S01]  /*0b40*/  LDC.64 R190, c[0x0][0x210] ;  /* 0x00008400ffbe7b82 */ /* 0x000e220000000a00 */
[----:B------:R-:W-:Y:S01]  /*0b50*/  IABS R6, R25 ;  /* 0x0000001900067213 */ /* 0x000fe20000000000 */
[----:B------:R-:W-:Y:S01]  /*0b60*/  IMAD.MOV.U32 R195, RZ, RZ, RZ ;  /* 0x000000ffffc37224 */ /* 0x000fe200078e00ff */
[----:B------:R-:W1:Y:S01]  /*0b70*/  I2F.RP R7, R20 ;  /* 0x0000001400077306 */ /* 0x000e620000209400 */
[----:B------:R-:W-:Y:S02]  /*0b80*/  IABS R12, R2 ;  /* 0x00000002000c7213 */ /* 0x000fe40000000000 */
[----:B------:R-:W-:Y:S02]  /*0b90*/  CS2R R142, SRZ ;  /* 0x00000000008e7805 */ /* 0x000fe4000001ff00 */
[----:B------:R-:W-:Y:S02]  /*0ba0*/  IABS R15, R133 ;  /* 0x00000085000f7213 */ /* 0x000fe40000000000 */
[----:B------:R-:W-:-:S02]  /*0bb0*/  CS2R R144, SRZ ;  /* 0x0000000000907805 */ /* 0x000fc4000001ff00 */
[----:B------:R-:W-:Y:S01]  /*0bc0*/  IABS R17, R115 ;  /* 0x0000007300117213 */ /* 0x000fe20000000000 */
[----:B------:R-:W2:Y:S01]  /*0bd0*/  LDC R137, c[0x0][0x240] ;  /* 0x00009000ff897b82 */ /* 0x000ea20000000800 */
[----:B------:R-:W-:Y:S01]  /*0be0*/  IABS R19, R131 ;  /* 0x0000008300137213 */ /* 0x000fe20000000000 */
[----:B------:R-:W3:Y:S01]  /*0bf0*/  I2F.RP R10, R6 ;  /* 0x00000006000a7306 */ /* 0x000ee20000209400 */
[----:B------:R-:W-:Y:S02]  /*0c00*/  IABS R21, R130 ;  /* 0x0000008200157213 */ /* 0x000fe40000000000 */
[----:B------:R-:W-:Y:S02]  /*0c10*/  CS2R R146, SRZ ;  /* 0x0000000000927805 */ /* 0x000fe4000001ff00 */
[----:B------:R-:W-:Y:S02]  /*0c20*/  ISETP.GE.AND P4, PT, R2, RZ, PT ;  /* 0x000000ff0200720c */ /* 0x000fe40003f86270 */
[----:B------:R-:W-:-:S02]  /*0c30*/  CS2R R148, SRZ ;  /* 0x0000000000947805 */ /* 0x000fc4000001ff00 */
[----:B------:R-:W-:Y:S02]  /*0c40*/  ISETP.GE.AND P3, PT, R134, RZ, PT ;  /* 0x000000ff8600720c */ /* 0x000fe40003f66270 */
[----:B------:R-:W-:Y:S02]  /*0c50*/  CS2R R150, SRZ ;  /* 0x0000000000967805 */ /* 0x000fe4000001ff00 */
[----:B------:R-:W-:Y:S01]  /*0c60*/  ISETP.GE.AND P2, PT, R115, RZ, PT ;  /* 0x000000ff7300720c */ /* 0x000fe20003f46270 */
[----:B-1----:R-:W1:Y:S01]  /*0c70*/  MUFU.RCP R7, R7 ;  /* 0x0000000700077308 */ /* 0x002e620000001000 */
[----:B------:R-:W-:Y:S01]  /*0c80*/  IABS R23, R125 ;  /* 0x0000007d00177213 */ /* 0x000fe20000000000 */
[----:B------:R-:W-:Y:S01]  /*0c90*/  UMOV UR35, 0x40000040 ;  /* 0x4000004000237882 */ /* 0x000fe20000000000 */
[----:B------:R-:W-:Y:S02]  /*0ca0*/  ISETP.GE.AND P5, PT, R133, RZ, PT ;  /* 0x000000ff8500720c */ /* 0x000fe40003fa6270 */
[----:B------:R-:W-:-:S02]  /*0cb0*/  IABS R33, R123 ;  /* 0x0000007b00217213 */ /* 0x000fc40000000000 */
[----:B------:R-:W-:Y:S01]  /*0cc0*/  IABS R35, R121 ;  /* 0x0000007900237213 */ /* 0x000fe20000000000 */
[----:B---3--:R-:W3:Y:S01]  /*0cd0*/  MUFU.RCP R10, R10 ;  /* 0x0000000a000a7308 */ /* 0x008ee20000001000 */
[----:B------:R-:W-:Y:S02]  /*0ce0*/  IABS R37, R119 ;  /* 0x0000007700257213 */ /* 0x000fe40000000000 */
[----:B------:R-:W-:Y:S02]  /*0cf0*/  IABS R39, R117 ;  /* 0x0000007500277213 */ /* 0x000fe40000000000 */
[----:B------:R-:W-:Y:S02]  /*0d00*/  IABS R41, R113 ;  /* 0x0000007100297213 */ /* 0x000fe40000000000 */
[----:B------:R-:W-:Y:S01]  /*0d10*/  IABS R43, R111 ;  /* 0x0000006f002b7213 */ /* 0x000fe20000000000 */
[----:B-1----:R-:W-:Y:S01]  /*0d20*/  VIADD R4, R7, 0xffffffe ;  /* 0x0ffffffe07047836 */ /* 0x002fe20000000000 */
[----:B------:R-:W-:-:S02]  /*0d30*/  IABS R45, R109 ;  /* 0x0000006d002d7213 */ /* 0x000fc40000000000 */
[----:B------:R-:W-:Y:S01]  /*0d40*/  IABS R47, R107 ;  /* 0x0000006b002f7213 */ /* 0x000fe20000000000 */
[----:B------:R1:W4:Y:S01]  /*0d50*/  F2I.FTZ.U32.TRUNC.NTZ R5, R4 ;  /* 0x0000000400057305 */ /* 0x000322000021f000 */
[----:B------:R-:W-:Y:S02]  /*0d60*/  IABS R49, R105 ;  /* 0x0000006900317213 */ /* 0x000fe40000000000 */
[----:B------:R-:W-:Y:S01]  /*0d70*/  IABS R51, R103 ;  /* 0x0000006700337213 */ /* 0x000fe20000000000 */
[----:B---3--:R-:W-:Y:S01]  /*0d80*/  VIADD R8, R10, 0xffffffe ;  /* 0x0ffffffe0a087836 */ /* 0x008fe20000000000 */
[----:B------:R-:W-:Y:S02]  /*0d90*/  IABS R10, R3 ;  /* 0x00000003000a7213 */ /* 0x000fe40000000000 */
[----:B------:R-:W-:Y:S01]  /*0da0*/  IABS R53, R100 ;  /* 0x0000006400357213 */ /* 0x000fe20000000000 */
[----:B------:R3:W5:Y:S01]  /*0db0*/  F2I.FTZ.U32.TRUNC.NTZ R9, R8 ;  /* 0x0000000800097305 */ /* 0x000762000021f000 */
[----:B-1----:R-:W-:Y:S01]  /*0dc0*/  IMAD.MOV.U32 R4, RZ, RZ, RZ ;  /* 0x000000ffff047224 */ /* 0x002fe200078e00ff */
[----:B------:R-:W-:-:S02]  /*0dd0*/  IABS R55, R102 ;  /* 0x0000006600377213 */ /* 0x000fc40000000000 */
[----:B------:R-:W-:Y:S02]  /*0de0*/  IABS R61, R31 ;  /* 0x0000001f003d7213 */ /* 0x000fe40000000000 */
[----:B------:R-:W-:Y:S01]  /*0df0*/  IABS R65, R97 ;  /* 0x0000006100417213 */ /* 0x000fe20000000000 */
[----:B----4-:R-:W-:Y:S01]  /*0e00*/  IMAD.MOV R11, RZ, RZ, -R5 ;  /* 0x000000ffff0b7224 */ /* 0x010fe200078e0a05 */
[----:B------:R-:W-:Y:S01]  /*0e10*/  IABS R63, R59 ;  /* 0x0000003b003f7213 */ /* 0x000fe20000000000 */
[----:B---3--:R-:W-:Y:S01]  /*0e20*/  IMAD.MOV.U32 R8, RZ, RZ, RZ ;  /* 0x000000ffff087224 */ /* 0x008fe200078e00ff */
[----:B------:R-:W-:Y:S01]  /*0e30*/  IABS R67, R90 ;  /* 0x0000005a00437213 */ /* 0x000fe20000000000 */
[----:B------:R-:W-:Y:S02]  /*0e40*/  IMAD R11, R11, R20, RZ ;  /* 0x000000140b0b7224 */ /* 0x000fe400078e02ff */
[----:B-----5:R-:W-:Y:S02]  /*0e50*/  IMAD.MOV R13, RZ, RZ, -R9 ;  /* 0x000000ffff0d7224 */ /* 0x020fe400078e0a09 */
[----:B------:R-:W-:-:S04]  /*0e60*/  IMAD.HI.U32 R5, R5, R11, R4 ;  /* 0x0000000b05057227 */ /* 0x000fc800078e0004 */
[----:B------:R-:W-:Y:S01]  /*0e70*/  IMAD R7, R13, R6, RZ ;  /* 0x000000060d077224 */ /* 0x000fe200078e02ff */
[----:B------:R-:W-:-:S03]  /*0e80*/  IABS R13, R134 ;  /* 0x00000086000d7213 */ /* 0x000fc60000000000 */
[----:B------:R-:W-:-:S04]  /*0e90*/  IMAD.HI.U32 R4, R9, R7, R8 ;  /* 0x0000000709047227 */ /* 0x000fc800078e0008 */
[----:B------:R-:W-:Y:S02]  /*0ea0*/  IMAD.MOV.U32 R9, RZ, RZ, R12 ;  /* 0x000000ffff097224 */ /* 0x000fe400078e000c */
[----:B------:R-:W-:-:S04]  /*0eb0*/  IMAD.HI.U32 R8, R4, R13, RZ ;  /* 0x0000000d04087227 */ /* 0x000fc800078e00ff */
[----:B------:R-:W-:-:S04]  /*0ec0*/  IMAD.HI.U32 R7, R5, R9, RZ ;  /* 0x0000000905077227 */ /* 0x000fc800078e00ff */
[----:B------:R-:W-:-:S04]  /*0ed0*/  IMAD.HI.U32 R5, R5, R10, RZ ;  /* 0x0000000a05057227 */ /* 0x000fc800078e00ff */
[----:B------:R-:W-:Y:S02]  /*0ee0*/  IMAD.MOV R7, RZ, RZ, -R7 ;  /* 0x000000ffff077224 */ /* 0x000fe400078e0a07 */
[----:B------:R-:W-:Y:S02]  /*0ef0*/  IMAD.MOV R11, RZ, RZ, -R5 ;  /* 0x000000ffff0b7224 */ /* 0x000fe400078e0a05 */
[C---:B------:R-:W-:Y:S01]  /*0f00*/  IMAD R5, R20.reuse, R7, R9 ;  /* 0x0000000714057224 */ /* 0x040fe200078e0209 */
[----:B------:R-:W-:Y:S01]  /*0f10*/  IABS R9, R132 ;  /* 0x0000008400097213 */ /* 0x000fe20000000000 */
[C---:B------:R-:W-:Y:S02]  /*0f20*/  IMAD R7, R20.reuse, R11, R10 ;  /* 0x0000000b14077224 */ /* 0x040fe400078e020a */
[----:B------:R-:W-:Y:S01]  /*0f30*/  IMAD.MOV R8, RZ, RZ, -R8 ;  /* 0x000000ffff087224 */ /* 0x000fe200078e0a08 */
[----:B------:R-:W-:Y:S01]  /*0f40*/  ISETP.GT.U32.AND P0, PT, R20, R5, PT ;  /* 0x000000051400720c */ /* 0x000fe20003f04070 */
[----:B------:R-:W-:Y:S01]  /*0f50*/  IMAD.HI.U32 R10, R4, R19, RZ ;  /* 0x00000013040a7227 */ /* 0x000fe200078e00ff */
[----:B------:R-:W-:-:S03]  /*0f60*/  ISETP.GT.U32.AND P1, PT, R20, R7, PT ;  /* 0x000000071400720c */ /* 0x000fc60003f24070 */
[----:B------:R-:W-:Y:S02]  /*0f70*/  IMAD R11, R6, R8, R13 ;  /* 0x00000008060b7224 */ /* 0x000fe400078e020d */
[----:B------:R-:W-:-:S04]  /*0f80*/  IMAD.HI.U32 R8, R4, R15, RZ ;  /* 0x0000000f04087227 */ /* 0x000fc800078e00ff */
[----:B------:R-:W-:Y:S02]  /*0f90*/  IMAD.MOV R8, RZ, RZ, -R8 ;  /* 0x000000ffff087224 */ /* 0x000fe400078e0a08 */
[--C-:B------:R-:W-:Y:S02]  /*0fa0*/  @!P0 IMAD.IADD R5, R5, 0x1, -R20.reuse ;  /* 0x0000000105058824 */ /* 0x100fe400078e0a14 */
[----:B------:R-:W-:Y:S01]  /*0fb0*/  @!P1 IMAD.IADD R7, R7, 0x1, -R20 ;  /* 0x0000000107079824 */ /* 0x000fe200078e0a14 */
[C---:B------:R-:W-:Y:S01]  /*0fc0*/  ISETP.GT.U32.AND P1, PT, R6.reuse, R11, PT ;  /* 0x0000000b0600720c */ /* 0x040fe20003f24070 */
[----:B------:R-:W-:Y:S01]  /*0fd0*/  IMAD R12, R6, R8, R15 ;  /* 0x00000008060c7224 */ /* 0x000fe200078e020f */
[----:B------:R-:W-:Y:S01]  /*0fe0*/  ISETP.GT.U32.AND P6, PT, R20, R5, PT ;  /* 0x000000051400720c */ /* 0x000fe20003fc4070 */
[----:B------:R-:W-:Y:S01]  /*0ff0*/  IMAD.HI.U32 R8, R4, R17, RZ ;  /* 0x0000001104087227 */ /* 0x000fe200078e00ff */
[----:B------:R-:W-:-:S03]  /*1000*/  ISETP.GT.U32.AND P0, PT, R20, R7, PT ;  /* 0x000000071400720c */ /* 0x000fc60003f04070 */
[----:B------:R-:W-:Y:S02]  /*1010*/  IMAD.MOV.U32 R15, RZ, RZ, R9 ;  /* 0x000000ffff0f7224 */ /* 0x000fe400078e0009 */
[----:B------:R-:W-:Y:S02]  /*1020*/  IMAD.MOV R8, RZ, RZ, -R8 ;  /* 0x000000ffff087224 */ /* 0x000fe400078e0a08 */
[----:B------:R-:W-:-:S04]  /*1030*/  IMAD.HI.U32 R13, R4, R21, RZ ;  /* 0x00000015040d7227 */ /* 0x000fc800078e00ff */
[----:B------:R-:W-:Y:S01]  /*1040*/  @!P6 IMAD.IADD R5, R5, 0x1, -R20 ;  /* 0x000000010505e824 */ /* 0x000fe200078e0a14 */
[----:B------:R-:W-:Y:S01]  /*1050*/  ISETP.GE.AND P6, PT, R3, RZ, PT ;  /* 0x000000ff0300720c */ /* 0x000fe20003fc6270 */
[----:B------:R-:W-:Y:S02]  /*1060*/  @!P1 IMAD.IADD R11, R11, 0x1, -R6 ;  /* 0x000000010b0b9824 */ /* 0x000fe400078e0a06 */
[----:B------:R-:W-:Y:S01]  /*1070*/  @!P0 IMAD.IADD R7, R7, 0x1, -R20 ;  /* 0x0000000107078824 */ /* 0x000fe200078e0a14 */
[----:B------:R-:W-:Y:S01]  /*1080*/  ISETP.NE.AND P0, PT, R24, RZ, PT ;  /* 0x000000ff1800720c */ /* 0x000fe20003f05270 */
[----:B------:R-:W-:Y:S01]  /*1090*/  IMAD.MOV R10, RZ, RZ, -R10 ;  /* 0x000000ffff0a7224 */ /* 0x000fe200078e0a0a */
[----:B------:R-:W-:Y:S01]  /*10a0*/  ISETP.GT.U32.AND P1, PT, R6, R11, PT ;  /* 0x0000000b0600720c */ /* 0x000fe20003f24070 */
[----:B------:R-:W-:Y:S01]  /*10b0*/  IMAD.HI.U32 R9, R4, R15, RZ ;  /* 0x0000000f04097227 */ /* 0x000fe200078e00ff */
[----:B------:R-:W-:-:S03]  /*10c0*/  LOP3.LUT R24, RZ, R24, RZ, 0x33, !PT ;  /* 0x00000018ff187212 */ /* 0x000fc600078e33ff */
[C---:B------:R-:W-:Y:S02]  /*10d0*/  IMAD R14, R6.reuse, R8, R17 ;  /* 0x00000008060e7224 */ /* 0x040fe400078e0211 */
[----:B------:R-:W-:Y:S01]  /*10e0*/  @!P6 IMAD.MOV R7, RZ, RZ, -R7 ;  /* 0x000000ffff07e224 */ /* 0x000fe200078e0a07 */
[C---:B------:R-:W-:Y:S01]  /*10f0*/  ISETP.GT.U32.AND P6, PT, R6.reuse, R12, PT ;  /* 0x0000000c0600720c */ /* 0x040fe20003fc4070 */
[----:B------:R-:W-:Y:S02]  /*1100*/  IMAD.MOV R13, RZ, RZ, -R13 ;  /* 0x000000ffff0d7224 */ /* 0x000fe400078e0a0d */
[C---:B------:R-:W-:Y:S01]  /*1110*/  IMAD R17, R6.reuse, R10, R19 ;  /* 0x0000000a06117224 */ /* 0x040fe200078e0213 */
[----:B------:R-:W-:Y:S01]  /*1120*/  IABS R19, R129 ;  /* 0x0000008100137213 */ /* 0x000fe20000000000 */
[----:B------:R-:W-:Y:S02]  /*1130*/  IMAD.MOV R9, RZ, RZ, -R9 ;  /* 0x000000ffff097224 */ /* 0x000fe400078e0a09 */
[C---:B------:R-:W-:Y:S01]  /*1140*/  IMAD R18, R6.reuse, R13, R21 ;  /* 0x0000000d06127224 */ /* 0x040fe200078e0215 */
[----:B------:R-:W-:Y:S01]  /*1150*/  IABS R21, R127 ;  /* 0x0000007f00157213 */ /* 0x000fe20000000000 */
[----:B------:R-:W-:Y:S01]  /*1160*/  @!P4 IMAD.MOV R5, RZ, RZ, -R5 ;  /* 0x000000ffff05c224 */ /* 0x000fe200078e0a05 */
[C---:B------:R-:W-:Y:S01]  /*1170*/  ISETP.GT.U32.AND P4, PT, R6.reuse, R14, PT ;  /* 0x0000000e0600720c */ /* 0x040fe20003f84070 */
[--C-:B------:R-:W-:Y:S01]  /*1180*/  @!P1 IMAD.IADD R11, R11, 0x1, -R6.reuse ;  /* 0x000000010b0b9824 */ /* 0x100fe200078e0a06 */
[C---:B------:R-:W-:Y:S01]  /*1190*/  ISETP.GT.U32.AND P1, PT, R6.reuse, R17, PT ;  /* 0x000000110600720c */ /* 0x040fe20003f24070 */
[----:B------:R-:W-:Y:S01]  /*11a0*/  IMAD R16, R6, R9, R15 ;  /* 0x0000000906107224 */ /* 0x000fe200078e020f */
[----:B------:R-:W-:Y:S01]  /*11b0*/  SEL R8, R24, R5, !P0 ;  /* 0x0000000518087207 */ /* 0x000fe20004000000 */
[----:B------:R-:W-:Y:S01]  /*11c0*/  @!P6 IMAD.IADD R12, R12, 0x1, -R6 ;  /* 0x000000010c0ce824 */ /* 0x000fe200078e0a06 */
[----:B------:R-:W-:Y:S01]  /*11d0*/  ISETP.GT.U32.AND P6, PT, R6, R18, PT ;  /* 0x000000120600720c */ /* 0x000fe20003fc4070 */
[----:B------:R-:W-:Y:S01]  /*11e0*/  IMAD.HI.U32 R5, R4, R19, RZ ;  /* 0x0000001304057227 */ /* 0x000fe200078e00ff */
[----:B------:R-:W-:-:S02]  /*11f0*/  SEL R9, R24, R7, !P0 ;  /* 0x0000000718097207 */ /* 0x000fc40004000000 */
[----:B------:R-:W-:Y:S01]  /*1200*/  ISETP.GT.U32.AND P0, PT, R6, R16, PT ;  /* 0x000000100600720c */ /* 0x000fe20003f04070 */
[----:B------:R-:W-:Y:S01]  /*1210*/  IMAD.HI.U32 R10, R4, R21, RZ ;  /* 0x00000015040a7227 */ /* 0x000fe200078e00ff */
[----:B------:R-:W-:Y:S02]  /*1220*/  IABS R13, R128 ;  /* 0x00000080000d7213 */ /* 0x000fe40000000000 */
[----:B------:R-:W-:Y:S01]  /*1230*/  IABS R15, R99 ;  /* 0x00000063000f7213 */ /* 0x000fe20000000000 */
[--C-:B------:R-:W-:Y:S01]  /*1240*/  @!P4 IMAD.IADD R14, R14, 0x1, -R6.reuse ;  /* 0x000000010e0ec824 */ /* 0x100fe200078e0a06 */
[----:B------:R-:W-:Y:S01]  /*1250*/  ISETP.GT.U32.AND P4, PT, R6, R12, PT ;  /* 0x0000000c0600720c */ /* 0x000fe20003f84070 */
[--C-:B------:R-:W-:Y:S02]  /*1260*/  @!P1 IMAD.IADD R17, R17, 0x1, -R6.reuse ;  /* 0x0000000111119824 */ /* 0x100fe400078e0a06 */
[--C-:B------:R-:W-:Y:S01]  /*1270*/  @!P6 IMAD.IADD R18, R18, 0x1, -R6.reuse ;  /* 0x000000011212e824 */ /* 0x100fe200078e0a06 */
[C---:B------:R-:W-:Y:S01]  /*1280*/  ISETP.GT.U32.AND P1, PT, R6.reuse, R14, PT ;  /* 0x0000000e0600720c */ /* 0x040fe20003f24070 */
[----:B------:R-:W-:Y:S01]  /*1290*/  IMAD.MOV R5, RZ, RZ, -R5 ;  /* 0x000000ffff057224 */ /* 0x000fe200078e0a05 */
[----:B------:R-:W-:Y:S01]  /*12a0*/  ISETP.GT.U32.AND P6, PT, R6, R17, PT ;  /* 0x000000110600720c */ /* 0x000fe20003fc4070 */
[----:B------:R-:W-:-:S02]  /*12b0*/  @!P0 IMAD.IADD R16, R16, 0x1, -R6 ;  /* 0x0000000110108824 */ /* 0x000fc400078e0a06 */
[----:B------:R-:W-:Y:S02]  /*12c0*/  IMAD.MOV R10, RZ, RZ, -R10 ;  /* 0x000000ffff0a7224 */ /* 0x000fe400078e0a0a */
[C---:B------:R-:W-:Y:S01]  /*12d0*/  IMAD R19, R6.reuse, R5, R19 ;  /* 0x0000000506137224 */ /* 0x040fe200078e0213 */
[----:B------:R-:W-:Y:S01]  /*12e0*/  ISETP.GT.U32.AND P0, PT, R6, R16, PT ;  /* 0x000000100600720c */ /* 0x000fe20003f04070 */
[----:B------:R-:W-:-:S04]  /*12f0*/  IMAD.HI.U32 R7, R4, R13, RZ ;  /* 0x0000000d04077227 */ /* 0x000fc800078e00ff */
[----:B------:R-:W-:Y:S02]  /*1300*/  IMAD R21, R6, R10, R21 ;  /* 0x0000000a06157224 */ /* 0x000fe400078e0215 */
[--C-:B------:R-:W-:Y:S01]  /*1310*/  @!P4 IMAD.IADD R12, R12, 0x1, -R6.reuse ;  /* 0x000000010c0cc824 */ /* 0x100fe200078e0a06 */
[C---:B------:R-:W-:Y:S01]  /*1320*/  ISETP.GT.U32.AND P4, PT, R6.reuse, R19, PT ;  /* 0x000000130600720c */ /* 0x040fe20003f84070 */
[----:B------:R-:W-:Y:S02]  /*1330*/  IMAD.MOV R7, RZ, RZ, -R7 ;  /* 0x000000ffff077224 */ /* 0x000fe400078e0a07 */
[--C-:B------:R-:W-:Y:S01]  /*1340*/  @!P6 IMAD.IADD R17, R17, 0x1, -R6.reuse ;  /* 0x000000011111e824 */ /* 0x100fe200078e0a06 */
[C---:B------:R-:W-:Y:S01]  /*1350*/  ISETP.GT.U32.AND P6, PT, R6.reuse, R21, PT ;  /* 0x000000150600720c */ /* 0x040fe20003fc4070 */
[----:B------:R-:W-:Y:S01]  /*1360*/  IMAD R20, R6, R7, R13 ;  /* 0x0000000706147224 */ /* 0x000fe200078e020d */
[----:B------:R-:W-:Y:S01]  /*1370*/  IABS R13, R124 ;  /* 0x0000007c000d7213 */ /* 0x000fe20000000000 */
[----:B------:R-:W-:Y:S01]  /*1380*/  IMAD.MOV.U32 R7, RZ, RZ, R11 ;  /* 0x000000ffff077224 */ /* 0x000fe200078e000b */
[----:B------:R-:W-:Y:S01]  /*1390*/  IABS R11, R126 ;  /* 0x0000007e000b7213 */ /* 0x000fe20000000000 */
[--C-:B------:R-:W-:Y:S01]  /*13a0*/  @!P0 IMAD.IADD R16, R16, 0x1, -R6.reuse ;  /* 0x0000000110108824 */ /* 0x100fe200078e0a06 */
[----:B------:R-:W-:Y:S01]  /*13b0*/  ISETP.GE.AND P0, PT, R132, RZ, PT ;  /* 0x000000ff8400720c */ /* 0x000fe20003f06270 */
[----:B------:R-:W-:Y:S01]  /*13c0*/  @!P1 IMAD.IADD R14, R14, 0x1, -R6 ;  /* 0x000000010e0e9824 */ /* 0x000fe200078e0a06 */
[----:B------:R-:W-:Y:S01]  /*13d0*/  ISETP.GT.U32.AND P1, PT, R6, R20, PT ;  /* 0x000000140600720c */ /* 0x000fe20003f24070 */
[----:B------:R-:W-:-:S04]  /*13e0*/  IMAD.HI.U32 R5, R4, R11, RZ ;  /* 0x0000000b04057227 */ /* 0x000fc800078e00ff */
[--C-:B------:R-:W-:Y:S01]  /*13f0*/  @!P4 IMAD.IADD R19, R19, 0x1, -R6.reuse ;  /* 0x000000011313c824 */ /* 0x100fe200078e0a06 */
[----:B------:R-:W-:Y:S01]  /*1400*/  ISETP.GE.AND P4, PT, R130, RZ, PT ;  /* 0x000000ff8200720c */ /* 0x000fe20003f86270 */
[----:B------:R-:W-:Y:S01]  /*1410*/  @!P3 IMAD.MOV R7, RZ, RZ, -R7 ;  /* 0x000000ffff07b224 */ /* 0x000fe200078e0a07 */
[C---:B------:R-:W-:Y:S01]  /*1420*/  ISETP.GT.U32.AND P3, PT, R6.reuse, R18, PT ;  /* 0x000000120600720c */ /* 0x040fe20003f64070 */
[----:B------:R-:W-:Y:S02]  /*1430*/  IMAD.MOV R5, RZ, RZ, -R5 ;  /* 0x000000ffff057224 */ /* 0x000fe400078e0a05 */
[----:B------:R-:W-:Y:S01]  /*1440*/  @!P6 IMAD.IADD R21, R21, 0x1, -R6 ;  /* 0x000000011515e824 */ /* 0x000fe200078e0a06 */
[C---:B------:R-:W-:Y:S01]  /*1450*/  ISETP.GT.U32.AND P6, PT, R6.reuse, R19, PT ;  /* 0x000000130600720c */ /* 0x040fe20003fc4070 */
[----:B------:R-:W-:Y:S02]  /*1460*/  IMAD R22, R6, R5, R11 ;  /* 0x0000000506167224 */ /* 0x000fe400078e020b */
[----:B------:R-:W-:-:S04]  /*1470*/  IMAD.HI.U32 R10, R4, R23, RZ ;  /* 0x00000017040a7227 */ /* 0x000fc800078e00ff */
[----:B------:R-:W-:Y:S01]  /*1480*/  @!P0 IMAD.MOV R16, RZ, RZ, -R16 ;  /* 0x000000ffff108224 */ /* 0x000fe200078e0a10 */
[----:B------:R-:W-:Y:S01]  /*1490*/  ISETP.GT.U32.AND P0, PT, R6, R22, PT ;  /* 0x000000160600720c */ /* 0x000fe20003f04070 */
[----:B------:R-:W-:Y:S02]  /*14a0*/  IMAD.MOV R10, RZ, RZ, -R10 ;  /* 0x000000ffff0a7224 */ /* 0x000fe400078e0a0a */
[----:B------:R-:W-:Y:S01]  /*14b0*/  @!P1 IMAD.IADD R20, R20, 0x1, -R6 ;  /* 0x0000000114149824 */ /* 0x000fe200078e0a06 */
[----:B------:R-:W-:Y:S01]  /*14c0*/  ISETP.GE.AND P1, PT, R129, RZ, PT ;  /* 0x000000ff8100720c */ /* 0x000fe20003f26270 */
[----:B------:R-:W-:Y:S01]  /*14d0*/  @!P2 IMAD.MOV R14, RZ, RZ, -R14 ;  /* 0x000000ffff0ea224 */ /* 0x000fe200078e0a0e */
[----:B------:R-:W-:Y:S01]  /*14e0*/  ISETP.GT.U32.AND P2, PT, R6, R21, PT ;  /* 0x000000150600720c */ /* 0x000fe20003f44070 */
[----:B------:R-:W-:Y:S01]  /*14f0*/  @!P3 IMAD.IADD R18, R18, 0x1, -R6 ;  /* 0x000000011212b824 */ /* 0x000fe200078e0a06 */
[----:B------:R-:W-:Y:S01]  /*1500*/  ISETP.GE.AND P3, PT, R131, RZ, PT ;  /* 0x000000ff8300720c */ /* 0x000fe20003f66270 */
[----:B------:R-:W-:-:S02]  /*1510*/  IMAD R23, R6, R10, R23 ;  /* 0x0000000a06177224 */ /* 0x000fc400078e0217 */
[----:B------:R-:W-:Y:S01]  /*1520*/  IMAD.MOV.U32 R11, RZ, RZ, R13 ;  /* 0x000000ffff0b7224 */ /* 0x000fe200078e000d */
[----:B------:R-:W-:Y:S01]  /*1530*/  IABS R13, R122 ;  /* 0x0000007a000d7213 */ /* 0x000fe20000000000 */
[----:B------:R-:W-:Y:S01]  /*1540*/  @!P5 IMAD.MOV R12, RZ, RZ, -R12 ;  /* 0x000000ffff0cd224 */ /* 0x000fe200078e0a0c */
[----:B------:R-:W-:Y:S01]  /*1550*/  ISETP.GT.U32.AND P5, PT, R6, R20, PT ;  /* 0x000000140600720c */ /* 0x000fe20003fa4070 */
[----:B------:R-:W-:Y:S01]  /*1560*/  @!P6 IMAD.IADD R19, R19, 0x1, -R6 ;  /* 0x000000011313e824 */ /* 0x000fe200078e0a06 */
[----:B------:R-:W-:Y:S01]  /*1570*/  ISETP.GE.AND P6, PT, R127, RZ, PT ;  /* 0x000000ff7f00720c */ /* 0x000fe20003fc6270 */
[----:B------:R-:W-:-:S04]  /*1580*/  IMAD.HI.U32 R5, R4, R11, RZ ;  /* 0x0000000b04057227 */ /* 0x000fc800078e00ff */
[----:B------:R-:W-:Y:S01]  /*1590*/  @!P4 IMAD.MOV R18, RZ, RZ, -R18 ;  /* 0x000000ffff12c224 */ /* 0x000fe200078e0a12 */
[----:B------:R-:W-:Y:S01]  /*15a0*/  ISETP.GT.U32.AND P4, PT, R6, R23, PT ;  /* 0x000000170600720c */ /* 0x000fe20003f84070 */
[----:B------:R-:W-:Y:S02]  /*15b0*/  IMAD.MOV R5, RZ, RZ, -R5 ;  /* 0x000000ffff057224 */ /* 0x000fe400078e0a05 */
[--C-:B------:R-:W-:Y:S01]  /*15c0*/  @!P0 IMAD.IADD R22, R22, 0x1, -R6.reuse ;  /* 0x0000000116168824 */ /* 0x100fe200078e0a06 */
[----:B------:R-:W-:Y:S01]  /*15d0*/  ISETP.GE.AND P0, PT, R124, RZ, PT ;  /* 0x000000ff7c00720c */ /* 0x000fe20003f06270 */
[--C-:B------:R-:W-:Y:S01]  /*15e0*/  @!P2 IMAD.IADD R21, R21, 0x1, -R6.reuse ;  /* 0x000000011515a824 */ /* 0x100fe200078e0a06 */
[----:B------:R-:W-:Y:S01]  /*15f0*/  ISETP.GE.AND P2, PT, R125, RZ, PT ;  /* 0x000000ff7d00720c */ /* 0x000fe20003f46270 */
[C---:B------:R-:W-:Y:S01]  /*1600*/  IMAD R24, R6.reuse, R5, R11 ;  /* 0x0000000506187224 */ /* 0x040fe200078e020b */
[----:B------:R-:W-:Y:S01]  /*1610*/  IABS R11, R114 ;  /* 0x00000072000b7213 */ /* 0x000fe20000000000 */
[----:B------:R-:W-:Y:S01]  /*1620*/  @!P1 IMAD.MOV R19, RZ, RZ, -R19 ;  /* 0x000000ffff139224 */ /* 0x000fe200078e0a13 */
[----:B------:R-:W-:Y:S01]  /*1630*/  ISETP.GT.U32.AND P1, PT, R6, R22, PT ;  /* 0x000000160600720c */ /* 0x000fe20003f24070 */
[--C-:B------:R-:W-:Y:S01]  /*1640*/  @!P5 IMAD.IADD R20, R20, 0x1, -R6.reuse ;  /* 0x000000011414d824 */ /* 0x100fe200078e0a06 */
[----:B------:R-:W-:Y:S01]  /*1650*/  ISETP.GE.AND P5, PT, R126, RZ, PT ;  /* 0x000000ff7e00720c */ /* 0x000fe20003fa6270 */
[----:B------:R-:W-:Y:S01]  /*1660*/  @!P6 IMAD.MOV R21, RZ, RZ, -R21 ;  /* 0x000000ffff15e224 */ /* 0x000fe200078e0a15 */
[----:B------:R-:W-:Y:S01]  /*1670*/  ISETP.GT.U32.AND P6, PT, R6, R24, PT ;  /* 0x000000180600720c */ /* 0x000fe20003fc4070 */
[----:B------:R-:W-:-:S02]  /*1680*/  @!P4 IMAD.IADD R23, R23, 0x1, -R6 ;  /* 0x000000011717c824 */ /* 0x000fc400078e0a06 */
[----:B------:R-:W-:-:S03]  /*1690*/  IMAD.HI.U32 R5, R4, R11, RZ ;  /* 0x0000000b04057227 */ /* 0x000fc600078e00ff */
[----:B------:R-:W-:Y:S01]  /*16a0*/  ISETP.GT.U32.AND P4, PT, R6, R23, PT ;  /* 0x000000170600720c */ /* 0x000fe20003f84070 */
[----:B------:R-:W-:Y:S02]  /*16b0*/  IMAD.MOV R32, RZ, RZ, -R5 ;  /* 0x000000ffff207224 */ /* 0x000fe400078e0a05 */
[----:B------:R-:W-:-:S04]  /*16c0*/  IMAD.HI.U32 R5, R4, R13, RZ ;  /* 0x0000000d04057227 */ /* 0x000fc800078e00ff */
[----:B------:R-:W-:Y:S01]  /*16d0*/  @!P1 IMAD.IADD R22, R22, 0x1, -R6 ;  /* 0x0000000116169824 */ /* 0x000fe200078e0a06 */
[----:B------:R-:W-:Y:S01]  /*16e0*/  ISETP.GE.AND P1, PT, R123, RZ, PT ;  /* 0x000000ff7b00720c */ /* 0x000fe20003f26270 */
[----:B------:R-:W-:Y:S01]  /*16f0*/  IMAD R32, R6, R32, R11 ;  /* 0x0000002006207224 */ /* 0x000fe200078e020b */
[----:B------:R-:W-:Y:S01]  /*1700*/  IABS R11, R120 ;  /* 0x00000078000b7213 */ /* 0x000fe20000000000 */
[----:B------:R-:W-:Y:S02]  /*1710*/  IMAD.MOV R5, RZ, RZ, -R5 ;  /* 0x000000ffff057224 */ /* 0x000fe400078e0a05 */
[----:B------:R-:W-:-:S04]  /*1720*/  IMAD.HI.U32 R10, R4, R33, RZ ;  /* 0x00000021040a7227 */ /* 0x000fc800078e00ff */
[----:B------:R-:W-:Y:S02]  /*1730*/  @!P6 IMAD.IADD R24, R24, 0x1, -R6 ;  /* 0x000000011818e824 */ /* 0x000fe400078e0a06 */
[----:B------:R-:W-:Y:S01]  /*1740*/  @!P5 IMAD.MOV R22, RZ, RZ, -R22 ;  /* 0x000000ffff16d224 */ /* 0x000fe200078e0a16 */
[C---:B------:R-:W-:Y:S01]  /*1750*/  ISETP.GT.U32.AND P5, PT, R6.reuse, R32, PT ;  /* 0x000000200600720c */ /* 0x040fe20003fa4070 */
[C---:B------:R-:W-:Y:S01]  /*1760*/  IMAD R34, R6.reuse, R5, R13 ;  /* 0x0000000506227224 */ /* 0x040fe200078e020d */
[----:B------:R-:W-:Y:S01]  /*1770*/  ISETP.GT.U32.AND P6, PT, R6, R24, PT ;  /* 0x000000180600720c */ /* 0x000fe20003fc4070 */
[----:B------:R-:W-:Y:S01]  /*1780*/  IMAD.MOV R10, RZ, RZ, -R10 ;  /* 0x000000ffff0a7224 */ /* 0x000fe200078e0a0a */
[----:B------:R-:W-:Y:S01]  /*1790*/  IABS R13, R118 ;  /* 0x00000076000d7213 */ /* 0x000fe20000000000 */
[----:B------:R-:W-:-:S04]  /*17a0*/  IMAD.HI.U32 R5, R4, R35, RZ ;  /* 0x0000002304057227 */ /* 0x000fc800078e00ff */
[--C-:B------:R-:W-:Y:S01]  /*17b0*/  @!P4 IMAD.IADD R23, R23, 0x1, -R6.reuse ;  /* 0x000000011717c824 */ /* 0x100fe200078e0a06 */
[----:B------:R-:W-:Y:S01]  /*17c0*/  ISETP.GE.AND P4, PT, R122, RZ, PT ;  /* 0x000000ff7a00720c */ /* 0x000fe20003f86270 */
[C---:B------:R-:W-:Y:S02]  /*17d0*/  IMAD R33, R6.reuse, R10, R33 ;  /* 0x0000000a06217224 */ /* 0x040fe400078e0221 */
[----:B------:R-:W-:Y:S02]  /*17e0*/  IMAD.MOV R5, RZ, RZ, -R5 ;  /* 0x000000ffff057224 */ /* 0x000fe400078e0a05 */
[----:B------:R-:W-:Y:S01]  /*17f0*/  @!P2 IMAD.MOV R23, RZ, RZ, -R23 ;  /* 0x000000ffff17a224 */ /* 0x000fe200078e0a17 */
[C---:B------:R-:W-:Y:S01]  /*1800*/  ISETP.GT.U32.AND P2, PT, R6.reuse, R33, PT ;  /* 0x000000210600720c */ /* 0x040fe20003f44070 */
[----:B------:R-:W-:Y:S02]  /*1810*/  IMAD R35, R6, R5, R35 ;  /* 0x0000000506237224 */ /* 0x000fe400078e0223 */
[----:B------:R-:W-:-:S02]  /*1820*/  @!P5 IMAD.IADD R32, R32, 0x1, -R6 ;  /* 0x000000012020d824 */ /* 0x000fc400078e0a06 */
[----:B------:R-:W-:Y:S01]  /*1830*/  @!P6 IMAD.IADD R24, R24, 0x1, -R6 ;  /* 0x000000011818e824 */ /* 0x000fe200078e0a06 */
[----:B------:R-:W-:Y:S01]  /*1840*/  ISETP.GT.U32.AND P5, PT, R6, R35, PT ;  /* 0x000000230600720c */ /* 0x000fe20003fa4070 */
[----:B------:R-:W-:Y:S01]  /*1850*/  IMAD.HI.U32 R5, R4, R11, RZ ;  /* 0x0000000b04057227 */ /* 0x000fe200078e00ff */
[----:B------:R-:W-:-:S03]  /*1860*/  ISETP.GT.U32.AND P6, PT, R6, R34, PT ;  /* 0x000000220600720c */ /* 0x000fc60003fc4070 */
[----:B------:R-:W-:Y:S02]  /*1870*/  @!P0 IMAD.MOV R24, RZ, RZ, -R24 ;  /* 0x000000ffff188224 */ /* 0x000fe400078e0a18 */
[----:B------:R-:W-:Y:S01]  /*1880*/  @!P2 IMAD.IADD R33, R33, 0x1, -R6 ;  /* 0x000000012121a824 */ /* 0x000fe200078e0a06 */
[----:B------:R-:W-:Y:S01]  /*1890*/  ISETP.GT.U32.AND P2, PT, R6, R32, PT ;  /* 0x000000200600720c */ /* 0x000fe20003f44070 */
[----:B------:R-:W-:Y:S02]  /*18a0*/  IMAD.MOV R5, RZ, RZ, -R5 ;  /* 0x000000ffff057224 */ /* 0x000fe400078e0a05 */
[----:B------:R-:W-:Y:S01]  /*18b0*/  IMAD.HI.U32 R10, R4, R37, RZ ;  /* 0x00000025040a7227 */ /* 0x000fe200078e00ff */
[----:B------:R-:W-:-:S03]  /*18c0*/  ISETP.GT.U32.AND P0, PT, R6, R33, PT ;  /* 0x000000210600720c */ /* 0x000fc60003f04070 */
[--C-:B------:R-:W-:Y:S02]  /*18d0*/  @!P5 IMAD.IADD R35, R35, 0x1, -R6.reuse ;  /* 0x000000012323d824 */ /* 0x100fe400078e0a06 */
[----:B------:R-:W-:Y:S02]  /*18e0*/  @!P6 IMAD.IADD R34, R34, 0x1, -R6 ;  /* 0x000000012222e824 */ /* 0x000fe400078e0a06 */
[C---:B------:R-:W-:Y:S01]  /*18f0*/  IMAD R36, R6.reuse, R5, R11 ;  /* 0x0000000506247224 */ /* 0x040fe200078e020b */
[C---:B------:R-:W-:Y:S01]  /*1900*/  ISETP.GT.U32.AND P5, PT, R6.reuse, R35, PT ;  /* 0x000000230600720c */ /* 0x040fe20003fa4070 */
[----:B------:R-:W-:Y:S01]  /*1910*/  IMAD.MOV R10, RZ, RZ, -R10 ;  /* 0x000000ffff0a7224 */ /* 0x000fe200078e0a0a */
[----:B------:R-:W-:Y:S01]  /*1920*/  ISETP.GT.U32.AND P6, PT, R6, R34, PT ;  /* 0x000000220600720c */ /* 0x000fe20003fc4070 */
[----:B------:R-:W-:Y:S01]  /*1930*/  IMAD.HI.U32 R5, R4, R13, RZ ;  /* 0x0000000d04057227 */ /* 0x000fe200078e00ff */
[----:B------:R-:W-:Y:S02]  /*1940*/  IABS R11, R116 ;  /* 0x00000074000b7213 */ /* 0x000fe40000000000 */
[----:B------:R-:W-:Y:S01]  /*1950*/  @!P0 IADD3 R33, R33, -R6, RZ ;  /* 0x8000000621218210 */ /* 0x000fe20007ffe0ff */
[----:B------:R-:W-:-:S02]  /*1960*/  IMAD R37, R6, R10, R37 ;  /* 0x0000000a06257224 */ /* 0x000fc400078e0225 */
[----:B------:R-:W-:Y:S02]  /*1970*/  IMAD.MOV R5, RZ, RZ, -R5 ;  /* 0x000000ffff057224 */ /* 0x000fe400078e0a05 */
[----:B------:R-:W-:Y:S01]  /*1980*/  IMAD.HI.U32 R10, R4, R41, RZ ;  /* 0x00000029040a7227 */ /* 0x000fe200078e00ff */
[----:B------:R-:W-:-:S03]  /*1990*/  ISETP.GT.U32.AND P0, PT, R6, R37, PT ;  /* 0x000000250600720c */ /* 0x000fc60003f04070 */
[----:B------:R-:W-:Y:S01]  /*19a0*/  IMAD R38, R6, R5, R13 ;  /* 0x0000000506267224 */ /* 0x000fe200078e020d */
[----:B------:R-:W-:Y:S01]  /*19b0*/  IABS R13, R110 ;  /* 0x0000006e000d7213 */ /* 0x000fe20000000000 */
[--C-:B------:R-:W-:Y:S02]  /*19c0*/  @!P5 IMAD.IADD R35, R35, 0x1, -R6.reuse ;  /* 0x000000012323d824 */ /* 0x100fe400078e0a06 */
[----:B------:R-:W-:Y:S01]  /*19d0*/  @!P6 IMAD.IADD R34, R34, 0x1, -R6 ;  /* 0x000000012222e824 */ /* 0x000fe200078e0a06 */
[----:B------:R-:W-:Y:S01]  /*19e0*/  ISETP.GT.U32.AND P5, PT, R6, R38, PT ;  /* 0x000000260600720c */ /* 0x000fe20003fa4070 */
[----:B------:R-:W-:Y:S01]  /*19f0*/  IMAD.HI.U32 R5, R4, R39, RZ ;  /* 0x0000002704057227 */ /* 0x000fe200078e00ff */
[----:B------:R-:W-:-:S03]  /*1a00*/  ISETP.GE.AND P6, PT, R121, RZ, PT ;  /* 0x000000ff7900720c */ /* 0x000fc60003fc6270 */
[----:B------:R-:W-:Y:S02]  /*1a10*/  IMAD.MOV R5, RZ, RZ, -R5 ;  /* 0x000000ffff057224 */ /* 0x000fe400078e0a05 */
[----:B------:R-:W-:Y:S01]  /*1a20*/  @!P0 IMAD.IADD R37, R37, 0x1, -R6 ;  /* 0x0000000125258824 */ /* 0x000fe200078e0a06 */
[----:B------:R-:W-:Y:S01]  /*1a30*/  ISETP.GE.AND P0, PT, R119, RZ, PT ;  /* 0x000000ff7700720c */ /* 0x000fe20003f06270 */
[----:B------:R-:W-:Y:S02]  /*1a40*/  IMAD R39, R6, R5, R39 ;  /* 0x0000000506277224 */ /* 0x000fe400078e0227 */
[----:B------:R-:W-:-:S04]  /*1a50*/  IMAD.HI.U32 R5, R4, R11, RZ ;  /* 0x0000000b04057227 */ /* 0x000fc800078e00ff */
[----:B------:R-:W-:Y:S01]  /*1a60*/  @!P5 IMAD.IADD R38, R38, 0x1, -R6 ;  /* 0x000000012626d824 */ /* 0x000fe200078e0a06 */
[C---:B------:R-:W-:Y:S01]  /*1a70*/  ISETP.GT.U32.AND P5, PT, R6.reuse, R37, PT ;  /* 0x000000250600720c */ /* 0x040fe20003fa4070 */
[----:B------:R-:W-:Y:S01]  /*1a80*/  @!P6 IMAD.MOV R35, RZ, RZ, -R35 ;  /* 0x000000ffff23e224 */ /* 0x000fe200078e0a23 */
[C---:B------:R-:W-:Y:S01]  /*1a90*/  ISETP.GT.U32.AND P6, PT, R6.reuse, R39, PT ;  /* 0x000000270600720c */ /* 0x040fe20003fc4070 */
[----:B------:R-:W-:Y:S02]  /*1aa0*/  IMAD.MOV R5, RZ, RZ, -R5 ;  /* 0x000000ffff057224 */ /* 0x000fe400078e0a05 */
[----:B------:R-:W-:Y:S02]  /*1ab0*/  IMAD.MOV R10, RZ, RZ, -R10 ;  /* 0x000000ffff0a7224 */ /* 0x000fe400078e0a0a */
[C---:B------:R-:W-:Y:S01]  /*1ac0*/  IMAD R40, R6.reuse, R5, R11 ;  /* 0x0000000506287224 */ /* 0x040fe200078e020b */
[----:B------:R-:W-:Y:S01]  /*1ad0*/  IABS R11, R112 ;  /* 0x00000070000b7213 */ /* 0x000fe20000000000 */
[----:B------:R-:W-:-:S02]  /*1ae0*/  IMAD R41, R6, R10, R41 ;  /* 0x0000000a06297224 */ /* 0x000fc400078e0229 */
[----:B------:R-:W-:Y:S01]  /*1af0*/  @!P3 IMAD.MOV R17, RZ, RZ, -R17 ;  /* 0x000000ffff11b224 */ /* 0x000fe200078e0a11 */
[----:B------:R-:W-:Y:S01]  /*1b00*/  ISETP.GE.AND P3, PT, R128, RZ, PT ;  /* 0x000000ff8000720c */ /* 0x000fe20003f66270 */
[--C-:B------:R-:W-:Y:S01]  /*1b10*/  @!P5 IMAD.IADD R37, R37, 0x1, -R6.reuse ;  /* 0x000000012525d824 */ /* 0x100fe200078e0a06 */
[C---:B------:R-:W-:Y:S01]  /*1b20*/  ISETP.GT.U32.AND P5, PT, R6.reuse, R40, PT ;  /* 0x000000280600720c */ /* 0x040fe20003fa4070 */
[----:B------:R-:W-:Y:S01]  /*1b30*/  @!P6 IMAD.IADD R39, R39, 0x1, -R6 ;  /* 0x000000012727e824 */ /* 0x000fe200078e0a06 */
[----:B------:R-:W-:Y:S01]  /*1b40*/  ISETP.GT.U32.AND P6, PT, R6, R41, PT ;  /* 0x000000290600720c */ /* 0x000fe20003fc4070 */
[----:B------:R-:W-:-:S04]  /*1b50*/  IMAD.HI.U32 R10, R4, R43, RZ ;  /* 0x0000002b040a7227 */ /* 0x000fc800078e00ff */
[----:B------:R-:W-:Y:S02]  /*1b60*/  IMAD.MOV R10, RZ, RZ, -R10 ;  /* 0x000000ffff0a7224 */ /* 0x000fe400078e0a0a */
[--C-:B------:R-:W-:Y:S01]  /*1b70*/  @!P2 IMAD.IADD R32, R32, 0x1, -R6.reuse ;  /* 0x000000012020a824 */ /* 0x100fe200078e0a06 */
[C---:B------:R-:W-:Y:S01]  /*1b80*/  ISETP.GT.U32.AND P2, PT, R6.reuse, R36, PT ;  /* 0x000000240600720c */ /* 0x040fe20003f44070 */
[----:B------:R-:W-:Y:S02]  /*1b90*/  IMAD R43, R6, R10, R43 ;  /* 0x0000000a062b7224 */ /* 0x000fe400078e022b */
[--C-:B------:R-:W-:Y:S01]  /*1ba0*/  @!P5 IMAD.IADD R40, R40, 0x1, -R6.reuse ;  /* 0x000000012828d824 */ /* 0x100fe200078e0a06 */
[----:B------:R-:W-:Y:S01]  /*1bb0*/  ISETP.GE.AND P5, PT, R113, RZ, PT ;  /* 0x000000ff7100720c */ /* 0x000fe20003fa6270 */
[----:B------:R-:W-:Y:S02]  /*1bc0*/  @!P6 IMAD.IADD R41, R41, 0x1, -R6 ;  /* 0x000000012929e824 */ /* 0x000fe400078e0a06 */
[----:B------:R-:W-:Y:S01]  /*1bd0*/  @!P3 IMAD.MOV R20, RZ, RZ, -R20 ;  /* 0x000000ffff14b224 */ /* 0x000fe200078e0a14 */
[----:B------:R-:W-:Y:S01]  /*1be0*/  ISETP.GT.U32.AND P6, PT, R6, R40, PT ;  /* 0x000000280600720c */ /* 0x000fe20003fc4070 */
[----:B------:R-:W-:Y:S01]  /*1bf0*/  IMAD.HI.U32 R5, R4, R11, RZ ;  /* 0x0000000b04057227 */ /* 0x000fe200078e00ff */
[----:B------:R-:W-:-:S03]  /*1c00*/  ISETP.GE.AND P3, PT, R114, RZ, PT ;  /* 0x000000ff7200720c */ /* 0x000fc60003f66270 */
[----:B------:R-:W-:Y:S02]  /*1c10*/  IMAD.MOV R5, RZ, RZ, -R5 ;  /* 0x000000ffff057224 */ /* 0x000fe400078e0a05 */
[----:B------:R-:W-:Y:S01]  /*1c20*/  @!P0 IMAD.MOV R37, RZ, RZ, -R37 ;  /* 0x000000ffff258224 */ /* 0x000fe200078e0a25 */
[C---:B------:R-:W-:Y:S01]  /*1c30*/  ISETP.GT.U32.AND P0, PT, R6.reuse, R41, PT ;  /* 0x000000290600720c */ /* 0x040fe20003f04070 */
[----:B------:R-:W-:Y:S01]  /*1c40*/  IMAD R42, R6, R5, R11 ;  /* 0x00000005062a7224 */ /* 0x000fe200078e020b */
[----:B------:R-:W-:Y:S01]  /*1c50*/  IABS R11, R108 ;  /* 0x0000006c000b7213 */ /* 0x000fe20000000000 */
[----:B------:R-:W-:-:S04]  /*1c60*/  IMAD.HI.U32 R5, R4, R13, RZ ;  /* 0x0000000d04057227 */ /* 0x000fc800078e00ff */
[--C-:B------:R-:W-:Y:S01]  /*1c70*/  @!P6 IMAD.IADD R40, R40, 0x1, -R6.reuse ;  /* 0x000000012828e824 */ /* 0x100fe200078e0a06 */
[----:B------:R-:W-:Y:S01]  /*1c80*/  ISETP.GT.U32.AND P6, PT, R6, R43, PT ;  /* 0x0000002b0600720c */ /* 0x000fe20003fc4070 */
[----:B------:R-:W-:Y:S01]  /*1c90*/  @!P2 IMAD.IADD R36, R36, 0x1, -R6 ;  /* 0x000000012424a824 */ /* 0x000fe200078e0a06 */
[----:B------:R-:W-:Y:S01]  /*1ca0*/  ISETP.GE.AND P2, PT, R120, RZ, PT ;  /* 0x000000ff7800720c */ /* 0x000fe20003f46270 */
[----:B------:R-:W-:Y:S02]  /*1cb0*/  IMAD.MOV R5, RZ, RZ, -R5 ;  /* 0x000000ffff057224 */ /* 0x000fe400078e0a05 */
[----:B------:R-:W-:Y:S01]  /*1cc0*/  @!P3 IMAD.MOV R32, RZ, RZ, -R32 ;  /* 0x000000ffff20b224 */ /* 0x000fe200078e0a20 */
[C---:B------:R-:W-:Y:S01]  /*1cd0*/  ISETP.GT.U32.AND P3, PT, R6.reuse, R36, PT ;  /* 0x000000240600720c */ /* 0x040fe20003f64070 */
[----:B------:R-:W-:Y:S01]  /*1ce0*/  IMAD R44, R6, R5, R13 ;  /* 0x00000005062c7224 */ /* 0x000fe200078e020d */
[----:B------:R-:W-:Y:S01]  /*1cf0*/  IABS R13, R104 ;  /* 0x00000068000d7213 */ /* 0x000fe20000000000 */
[----:B------:R-:W-:-:S04]  /*1d00*/  IMAD.HI.U32 R5, R4, R45, RZ ;  /* 0x0000002d04057227 */ /* 0x000fc800078e00ff */
[--C-:B------:R-:W-:Y:S02]  /*1d10*/  @!P6 IMAD.IADD R43, R43, 0x1, -R6.reuse ;  /* 0x000000012b2be824 */ /* 0x100fe400078e0a06 */
[----:B------:R-:W-:Y:S01]  /*1d20*/  @!P0 IMAD.IADD R41, R41, 0x1, -R6 ;  /* 0x0000000129298824 */ /* 0x000fe200078e0a06 */
[C---:B------:R-:W-:Y:S01]  /*1d30*/  ISETP.GT.U32.AND P0, PT, R6.reuse, R44, PT ;  /* 0x0000002c0600720c */ /* 0x040fe20003f04070 */
[----:B------:R-:W-:Y:S01]  /*1d40*/  IMAD.MOV R10, RZ, RZ, -R5 ;  /* 0x000000ffff0a7224 */ /* 0x000fe200078e0a05 */
[----:B------:R-:W-:Y:S01]  /*1d50*/  ISETP.GT.U32.AND P6, PT, R6, R43, PT ;  /* 0x0000002b0600720c */ /* 0x000fe20003fc4070 */
[----:B------:R-:W-:-:S04]  /*1d60*/  IMAD.HI.U32 R5, R4, R11, RZ ;  /* 0x0000000b04057227 */ /* 0x000fc800078e00ff */
[----:B------:R-:W-:Y:S02]  /*1d70*/  IMAD R45, R6, R10, R45 ;  /* 0x0000000a062d7224 */ /* 0x000fe400078e022d */
[----:B------:R-:W-:Y:S01]  /*1d80*/  @!P3 IMAD.IADD R36, R36, 0x1, -R6 ;  /* 0x000000012424b824 */ /* 0x000fe200078e0a06 */
[----:B------:R-:W-:Y:S01]  /*1d90*/  ISETP.GE.AND P3, PT, R117, RZ, PT ;  /* 0x000000ff7500720c */ /* 0x000fe20003f66270 */
[----:B------:R-:W-:Y:S02]  /*1da0*/  IMAD.MOV R46, RZ, RZ, -R5 ;  /* 0x000000ffff2e7224 */ /* 0x000fe400078e0a05 */
[----:B------:R-:W-:Y:S01]  /*1db0*/  @!P2 IMAD.MOV R36, RZ, RZ, -R36 ;  /* 0x000000ffff24a224 */ /* 0x000fe200078e0a24 */
[C---:B------:R-:W-:Y:S01]  /*1dc0*/  ISETP.GT.U32.AND P2, PT, R6.reuse, R39, PT ;  /* 0x000000270600720c */ /* 0x040fe20003f44070 */
[----:B------:R-:W-:Y:S01]  /*1dd0*/  @!P6 IMAD.IADD R43, R43, 0x1, -R6 ;  /* 0x000000012b2be824 */ /* 0x000fe200078e0a06 */
[----:B------:R-:W-:Y:S01]  /*1de0*/  ISETP.GT.U32.AND P6, PT, R6, R45, PT ;  /* 0x0000002d0600720c */ /* 0x000fe20003fc4070 */
[----:B------:R-:W-:-:S04]  /*1df0*/  IMAD.HI.U32 R5, R4, R47, RZ ;  /* 0x0000002f04057227 */ /* 0x000fc800078e00ff */
[--C-:B------:R-:W-:Y:S02]  /*1e00*/  @!P0 IMAD.IADD R44, R44, 0x1, -R6.reuse ;  /* 0x000000012c2c8824 */ /* 0x100fe400078e0a06 */
[----:B------:R-:W-:Y:S02]  /*1e10*/  IMAD.MOV R5, RZ, RZ, -R5 ;  /* 0x000000ffff057224 */ /* 0x000fe400078e0a05 */
[----:B------:R-:W-:Y:S01]  /*1e20*/  @!P1 IMAD.MOV R33, RZ, RZ, -R33 ;  /* 0x000000ffff219224 */ /* 0x000fe200078e0a21 */
[C---:B------:R-:W-:Y:S01]  /*1e30*/  ISETP.GT.U32.AND P0, PT, R6.reuse, R44, PT ;  /* 0x0000002c0600720c */ /* 0x040fe20003f04070 */
[C---:B------:R-:W-:Y:S01]  /*1e40*/  IMAD R47, R6.reuse, R5, R47 ;  /* 0x00000005062f7224 */ /* 0x040fe200078e022f */
[C---:B------:R-:W-:Y:S01]  /*1e50*/  ISETP.GT.U32.AND P1, PT, R6.reuse, R38, PT ;  /* 0x000000260600720c */ /* 0x040fe20003f24070 */
[--C-:B------:R-:W-:Y:S02]  /*1e60*/  @!P6 IMAD.IADD R45, R45, 0x1, -R6.reuse ;  /* 0x000000012d2de824 */ /* 0x100fe400078e0a06 */
[----:B------:R-:W-:Y:S01]  /*1e70*/  @!P2 IMAD.IADD R39, R39, 0x1, -R6 ;  /* 0x000000012727a824 */ /* 0x000fe200078e0a06 */
[----:B------:R-:W-:Y:S01]  /*1e80*/  ISETP.GT.U32.AND P6, PT, R6, R47, PT ;  /* 0x0000002f0600720c */ /* 0x000fe20003fc4070 */
[----:B------:R-:W-:Y:S01]  /*1e90*/  IMAD.HI.U32 R5, R4, R49, RZ ;  /* 0x0000003104057227 */ /* 0x000fe200078e00ff */
[----:B------:R-:W-:-:S03]  /*1ea0*/  ISETP.GT.U32.AND P2, PT, R6, R42, PT ;  /* 0x0000002a0600720c */ /* 0x000fc60003f44070 */
[----:B------:R-:W-:Y:S02]  /*1eb0*/  IMAD R46, R6, R46, R11 ;  /* 0x0000002e062e7224 */ /* 0x000fe400078e020b */
[----:B------:R-:W-:Y:S02]  /*1ec0*/  IMAD.MOV R5, RZ, RZ, -R5 ;  /* 0x000000ffff057224 */ /* 0x000fe400078e0a05 */
[----:B------:R-:W-:Y:S01]  /*1ed0*/  @!P4 IMAD.MOV R34, RZ, RZ, -R34 ;  /* 0x000000ffff22c224 */ /* 0x000fe200078e0a22 */
[----:B------:R-:W-:Y:S01]  /*1ee0*/  ISETP.GE.AND P4, PT, R118, RZ, PT ;  /* 0x000000ff7600720c */ /* 0x000fe20003f86270 */
[----:B------:R-:W-:Y:S01]  /*1ef0*/  @!P0 IMAD.IADD R44, R44, 0x1, -R6 ;  /* 0x000000012c2c8824 */ /* 0x000fe200078e0a06 */
[C---:B------:R-:W-:Y:S01]  /*1f00*/  ISETP.GT.U32.AND P0, PT, R6.reuse, R46, PT ;  /* 0x0000002e0600720c */ /* 0x040fe20003f04070 */
[----:B------:R-:W-:Y:S02]  /*1f10*/  IMAD R49, R6, R5, R49 ;  /* 0x0000000506317224 */ /* 0x000fe400078e0231 */
[----:B------:R-:W-:-:S04]  /*1f20*/  IMAD.HI.U32 R10, R4, R13, RZ ;  /* 0x0000000d040a7227 */ /* 0x000fc800078e00ff */
[--C-:B------:R-:W-:Y:S01]  /*1f30*/  @!P1 IMAD.IADD R38, R38, 0x1, -R6.reuse ;  /* 0x0000000126269824 */ /* 0x100fe200078e0a06 */
[----:B------:R-:W-:Y:S01]  /*1f40*/  ISETP.GE.AND P1, PT, R116, RZ, PT ;  /* 0x000000ff7400720c */ /* 0x000fe20003f26270 */
[--C-:B------:R-:W-:Y:S01]  /*1f50*/  @!P6 IMAD.IADD R47, R47, 0x1, -R6.reuse ;  /* 0x000000012f2fe824 */ /* 0x100fe200078e0a06 */
[----:B------:R-:W-:Y:S01]  /*1f60*/  ISETP.GT.U32.AND P6, PT, R6, R49, PT ;  /* 0x000000310600720c */ /* 0x000fe20003fc4070 */
[----:B------:R-:W-:Y:S02]  /*1f70*/  @!P2 IMAD.IADD R42, R42, 0x1, -R6 ;  /* 0x000000012a2aa824 */ /* 0x000fe400078e0a06 */
[----:B------:R-:W-:Y:S02]  /*1f80*/  IMAD.MOV R10, RZ, RZ, -R10 ;  /* 0x000000ffff0a7224 */ /* 0x000fe400078e0a0a */
[----:B------:R-:W-:Y:S01]  /*1f90*/  @!P3 IMAD.MOV R39, RZ, RZ, -R39 ;  /* 0x000000ffff27b224 */ /* 0x000fe200078e0a27 */
[----:B------:R-:W-:Y:S01]  /*1fa0*/  ISETP.GE.AND P3, PT, R111, RZ, PT ;  /* 0x000000ff6f00720c */ /* 0x000fe20003f66270 */
[C---:B------:R-:W-:Y:S01]  /*1fb0*/  IMAD R48, R6.reuse, R10, R13 ;  /* 0x0000000a06307224 */ /* 0x040fe200078e020d */
[----:B------:R-:W-:Y:S01]  /*1fc0*/  ISETP.GT.U32.AND P2, PT, R6, R42, PT ;  /* 0x0000002a0600720c */ /* 0x000fe20003f44070 */
[----:B------:R-:W-:Y:S01]  /*1fd0*/  @!P4 IMAD.MOV R38, RZ, RZ, -R38 ;  /* 0x000000ffff26c224 */ /* 0x000fe200078e0a26 */
[----:B------:R-:W-:Y:S01]  /*1fe0*/  IABS R13, R106 ;  /* 0x0000006a000d7213 */ /* 0x000fe20000000000 */
[----:B------:R-:W-:Y:S01]  /*1ff0*/  @!P0 IMAD.IADD R46, R46, 0x1, -R6 ;  /* 0x000000012e2e8824 */ /* 0x000fe200078e0a06 */
[----:B------:R-:W-:Y:S01]  /*2000*/  ISETP.GE.AND P4, PT, R112, RZ, PT ;  /* 0x000000ff7000720c */ /* 0x000fe20003f86270 */
[----:B------:R-:W-:Y:S01]  /*2010*/  @!P1 IMAD.MOV R40, RZ, RZ, -R40 ;  /* 0x000000ffff289224 */ /* 0x000fe200078e0a28 */
[----:B------:R-:W-:Y:S01]  /*2020*/  ISETP.GT.U32.AND P0, PT, R6, R48, PT ;  /* 0x000000300600720c */ /* 0x000fe20003f04070 */
[----:B------:R-:W-:Y:S01]  /*2030*/  @!P6 IMAD.IADD R49, R49, 0x1, -R6 ;  /* 0x000000013131e824 */ /* 0x000fe200078e0a06 */
[----:B------:R-:W-:Y:S01]  /*2040*/  ISETP.GE.AND P1, PT, R110, RZ, PT ;  /* 0x000000ff6e00720c */ /* 0x000fe20003f26270 */
[----:B------:R-:W-:Y:S01]  /*2050*/  @!P5 IMAD.MOV R41, RZ, RZ, -R41 ;  /* 0x000000ffff29d224 */ /* 0x000fe200078e0a29 */
[----:B------:R-:W-:Y:S01]  /*2060*/  ISETP.GT.U32.AND P6, PT, R6, R45, PT ;  /* 0x0000002d0600720c */ /* 0x000fe20003fc4070 */
[----:B------:R-:W-:Y:S01]  /*2070*/  IMAD.HI.U32 R5, R4, R13, RZ ;  /* 0x0000000d04057227 */ /* 0x000fe200078e00ff */
[----:B------:R-:W-:-:S03]  /*2080*/  ISETP.GT.U32.AND P5, PT, R6, R46, PT ;  /* 0x0000002e0600720c */ /* 0x000fc60003fa4070 */
[----:B------:R-:W-:-:S04]  /*2090*/  IMAD.HI.U32 R10, R4, R51, RZ ;  /* 0x00000033040a7227 */ /* 0x000fc800078e00ff */
[----:B------:R-:W-:Y:S01]  /*20a0*/  @!P3 IMAD.MOV R43, RZ, RZ, -R43 ;  /* 0x000000ffff2bb224 */ /* 0x000fe200078e0a2b */
[----:B------:R-:W-:Y:S01]  /*20b0*/  ISETP.GT.U32.AND P3, PT, R6, R49, PT ;  /* 0x000000310600720c */ /* 0x000fe20003f64070 */
[----:B------:R-:W-:Y:S02]  /*20c0*/  IMAD.MOV R50, RZ, RZ, -R5 ;  /* 0x000000ffff327224 */ /* 0x000fe400078e0a05 */
[----:B------:R-:W-:Y:S01]  /*20d0*/  @!P2 IMAD.IADD R42, R42, 0x1, -R6 ;  /* 0x000000012a2aa824 */ /* 0x000fe200078e0a06 */
[----:B------:R-:W-:Y:S01]  /*20e0*/  ISETP.GE.AND P2, PT, R109, RZ, PT ;  /* 0x000000ff6d00720c */ /* 0x000fe20003f46270 */
[----:B------:R-:W-:Y:S02]  /*20f0*/  IMAD.MOV R10, RZ, RZ, -R10 ;  /* 0x000000ffff0a7224 */ /* 0x000fe400078e0a0a */
[----:B------:R-:W-:-:S04]  /*2100*/  IMAD.HI.U32 R5, R4, R53, RZ ;  /* 0x0000003504057227 */ /* 0x000fc800078e00ff */
[----:B------:R-:W-:Y:S01]  /*2110*/  @!P0 IMAD.IADD R48, R48, 0x1, -R6 ;  /* 0x0000000130308824 */ /* 0x000fe200078e0a06 */
[----:B------:R-:W-:Y:S01]  /*2120*/  ISETP.GE.AND P0, PT, R108, RZ, PT ;  /* 0x000000ff6c00720c */ /* 0x000fe20003f06270 */
[C---:B------:R-:W-:Y:S02]  /*2130*/  IMAD R50, R6.reuse, R50, R13 ;  /* 0x0000003206327224 */ /* 0x040fe400078e020d */
[C---:B------:R-:W-:Y:S02]  /*2140*/  IMAD R51, R6.reuse, R10, R51 ;  /* 0x0000000a06337224 */ /* 0x040fe400078e0233 */
[----:B------:R-:W-:Y:S02]  /*2150*/  IMAD.MOV R5, RZ, RZ, -R5 ;  /* 0x000000ffff057224 */ /* 0x000fe400078e0a05 */
[----:B------:R-:W-:Y:S01]  /*2160*/  @!P4 IMAD.MOV R42, RZ, RZ, -R42 ;  /* 0x000000ffff2ac224 */ /* 0x000fe200078e0a2a */
[----:B------:R-:W-:Y:S01]  /*2170*/  ISETP.GT.U32.AND P4, PT, R6, R47, PT ;  /* 0x0000002f0600720c */ /* 0x000fe20003f84070 */
[----:B------:R-:W-:-:S04]  /*2180*/  IMAD.HI.U32 R11, R4, R15, RZ ;  /* 0x0000000f040b7227 */ /* 0x000fc800078e00ff */
[----:B------:R-:W-:Y:S01]  /*2190*/  @!P1 IMAD.MOV R44, RZ, RZ, -R44 ;  /* 0x000000ffff2c9224 */ /* 0x000fe200078e0a2c */
[C---:B------:R-:W-:Y:S01]  /*21a0*/  ISETP.GT.U32.AND P1, PT, R6.reuse, R48, PT ;  /* 0x000000300600720c */ /* 0x040fe20003f24070 */
[C---:B------:R-:W-:Y:S02]  /*21b0*/  IMAD R53, R6.reuse, R5, R53 ;  /* 0x0000000506357224 */ /* 0x040fe400078e0235 */
[--C-:B------:R-:W-:Y:S01]  /*21c0*/  @!P6 IMAD.IADD R45, R45, 0x1, -R6.reuse ;  /* 0x000000012d2de824 */ /* 0x100fe200078e0a06 */
[----:B------:R-:W-:Y:S01]  /*21d0*/  ISETP.GT.U32.AND P6, PT, R6, R50, PT ;  /* 0x000000320600720c */ /* 0x000fe20003fc4070 */
[--C-:B------:R-:W-:Y:S01]  /*21e0*/  @!P5 IMAD.IADD R46, R46, 0x1, -R6.reuse ;  /* 0x000000012e2ed824 */ /* 0x100fe200078e0a06 */
[C---:B------:R-:W-:Y:S01]  /*21f0*/  ISETP.GT.U32.AND P5, PT, R6.reuse, R51, PT ;  /* 0x000000330600720c */ /* 0x040fe20003fa4070 */
[----:B------:R-:W-:Y:S02]  /*2200*/  IMAD.MOV R11, RZ, RZ, -R11 ;  /* 0x000000ffff0b7224 */ /* 0x000fe400078e0a0b */
[--C-:B------:R-:W-:Y:S01]  /*2210*/  @!P3 IMAD.IADD R49, R49, 0x1, -R6.reuse ;  /* 0x000000013131b824 */ /* 0x100fe200078e0a06 */
[C---:B------:R-:W-:Y:S01]  /*2220*/  ISETP.GT.U32.AND P3, PT, R6.reuse, R53, PT ;  /* 0x000000350600720c */ /* 0x040fe20003f64070 */
[----:B------:R-:W-:Y:S01]  /*2230*/  IMAD R52, R6, R11, R15 ;  /* 0x0000000b06347224 */ /* 0x000fe200078e020f */
[----:B------:R-:W-:Y:S01]  /*2240*/  IABS R11, R101 ;  /* 0x00000065000b7213 */ /* 0x000fe20000000000 */
[----:B------:R-:W-:-:S02]  /*2250*/  @!P4 IMAD.IADD R47, R47, 0x1, -R6 ;  /* 0x000000012f2fc824 */ /* 0x000fc400078e0a06 */
[--C-:B------:R-:W-:Y:S01]  /*2260*/  @!P1 IMAD.IADD R48, R48, 0x1, -R6.reuse ;  /* 0x0000000130309824 */ /* 0x100fe200078e0a06 */
[----:B------:R-:W-:Y:S01]  /*2270*/  ISETP.GT.U32.AND P4, PT, R6, R52, PT ;  /* 0x000000340600720c */ /* 0x000fe20003f84070 */
[--C-:B------:R-:W-:Y:S01]  /*2280*/  @!P6 IMAD.IADD R50, R50, 0x1, -R6.reuse ;  /* 0x000000013232e824 */ /* 0x100fe200078e0a06 */
[----:B------:R-:W-:Y:S01]  /*2290*/  ISETP.GE.AND P1, PT, R107, RZ, PT ;  /* 0x000000ff6b00720c */ /* 0x000fe20003f26270 */
[----:B------:R-:W-:Y:S01]  /*22a0*/  @!P5 IMAD.IADD R51, R51, 0x1, -R6 ;  /* 0x000000013333d824 */ /* 0x000fe200078e0a06 */
[----:B------:R-:W-:Y:S01]  /*22b0*/  ISETP.GE.AND P6, PT, R104, RZ, PT ;  /* 0x000000ff6800720c */ /* 0x000fe20003fc6270 */
[----:B------:R-:W-:Y:S01]  /*22c0*/  IMAD.HI.U32 R5, R4, R11, RZ ;  /* 0x0000000b04057227 */ /* 0x000fe200078e00ff */
[----:B------:R-:W-:-:S03]  /*22d0*/  ISETP.GE.AND P5, PT, R105, RZ, PT ;  /* 0x000000ff6900720c */ /* 0x000fc60003fa6270 */
[----:B------:R-:W-:Y:S01]  /*22e0*/  @!P3 IMAD.IADD R53, R53, 0x1, -R6 ;  /* 0x000000013535b824 */ /* 0x000fe200078e0a06 */
[C---:B------:R-:W-:Y:S01]  /*22f0*/  ISETP.GT.U32.AND P3, PT, R6.reuse, R50, PT ;  /* 0x000000320600720c */ /* 0x040fe20003f64070 */
[----:B------:R-:W-:Y:S01]  /*2300*/  @!P0 IMAD.MOV R46, RZ, RZ, -R46 ;  /* 0x000000ffff2e8224 */ /* 0x000fe200078e0a2e */
[----:B------:R-:W-:Y:S01]  /*2310*/  ISETP.GT.U32.AND P0, PT, R6, R51, PT ;  /* 0x000000330600720c */ /* 0x000fe20003f04070 */
[----:B------:R-:W-:-:S04]  /*2320*/  IMAD.HI.U32 R10, R4, R55, RZ ;  /* 0x00000037040a7227 */ /* 0x000fc800078e00ff */
[----:B------:R-:W-:Y:S02]  /*2330*/  IMAD.MOV R5, RZ, RZ, -R5 ;  /* 0x000000ffff057224 */ /* 0x000fe400078e0a05 */
[----:B------:R-:W-:Y:S02]  /*2340*/  IMAD.MOV R10, RZ, RZ, -R10 ;  /* 0x000000ffff0a7224 */ /* 0x000fe400078e0a0a */
[----:B------:R-:W-:Y:S01]  /*2350*/  @!P4 IMAD.IADD R52, R52, 0x1, -R6 ;  /* 0x000000013434c824 */ /* 0x000fe200078e0a06 */
[----:B------:R-:W-:Y:S01]  /*2360*/  ISETP.GE.AND P4, PT, R106, RZ, PT ;  /* 0x000000ff6a00720c */ /* 0x000fe20003f86270 */
[C---:B------:R-:W-:Y:S01]  /*2370*/  IMAD R54, R6.reuse, R5, R11 ;  /* 0x0000000506367224 */ /* 0x040fe200078e020b */
[----:B------:R-:W-:Y:S01]  /*2380*/  IABS R11, R98 ;  /* 0x00000062000b7213 */ /* 0x000fe20000000000 */
[C---:B------:R-:W-:Y:S01]  /*2390*/  IMAD R55, R6.reuse, R10, R55 ;  /* 0x0000000a06377224 */ /* 0x040fe200078e0237 */
[----:B------:R-:W-:Y:S01]  /*23a0*/  IABS R10, R57 ;  /* 0x00000039000a7213 */ /* 0x000fe20000000000 */
[----:B------:R-:W-:Y:S01]  /*23b0*/  @!P1 IMAD.MOV R47, RZ, RZ, -R47 ;  /* 0x000000ffff2f9224 */ /* 0x000fe200078e0a2f */
[C---:B------:R-:W-:Y:S01]  /*23c0*/  ISETP.GT.U32.AND P1, PT, R6.reuse, R52, PT ;  /* 0x000000340600720c */ /* 0x040fe20003f24070 */
[----:B------:R-:W-:Y:S01]  /*23d0*/  @!P6 IMAD.MOV R48, RZ, RZ, -R48 ;  /* 0x000000ffff30e224 */ /* 0x000fe200078e0a30 */
[----:B------:R-:W-:Y:S01]  /*23e0*/  ISETP.GT.U32.AND P6, PT, R6, R54, PT ;  /* 0x000000360600720c */ /* 0x000fe20003fc4070 */
[--C-:B------:R-:W-:Y:S01]  /*23f0*/  @!P3 IMAD.IADD R50, R50, 0x1, -R6.reuse ;  /* 0x000000013232b824 */ /* 0x100fe200078e0a06 */
[----:B------:R-:W-:Y:S01]  /*2400*/  ISETP.GT.U32.AND P3, PT, R6, R55, PT ;  /* 0x000000370600720c */ /* 0x000fe20003f64070 */
[----:B------:R-:W-:Y:S01]  /*2410*/  @!P0 IMAD.IADD R51, R51, 0x1, -R6 ;  /* 0x0000000133338824 */ /* 0x000fe200078e0a06 */
[----:B------:R-:W-:Y:S01]  /*2420*/  ISETP.GE.AND P0, PT, R99, RZ, PT ;  /* 0x000000ff6300720c */ /* 0x000fe20003f06270 */
[----:B------:R-:W-:-:S04]  /*2430*/  IMAD.HI.U32 R5, R4, R11, RZ ;  /* 0x0000000b04057227 */ /* 0x000fc800078e00ff */
[----:B------:R-:W-:Y:S01]  /*2440*/  @!P2 IMAD.MOV R45, RZ, RZ, -R45 ;  /* 0x000000ffff2da224 */ /* 0x000fe200078e0a2d */
[----:B------:R-:W-:Y:S01]  /*2450*/  ISETP.GT.U32.AND P2, PT, R6, R53, PT ;  /* 0x000000350600720c */ /* 0x000fe20003f44070 */
[----:B------:R-:W-:Y:S02]  /*2460*/  IMAD.MOV R5, RZ, RZ, -R5 ;  /* 0x000000ffff057224 */ /* 0x000fe400078e0a05 */
[----:B------:R-:W-:Y:S01]  /*2470*/  @!P5 IMAD.MOV R49, RZ, RZ, -R49 ;  /* 0x000000ffff31d224 */ /* 0x000fe200078e0a31 */
[----:B------:R-:W-:Y:S01]  /*2480*/  ISETP.GE.AND P5, PT, R103, RZ, PT ;  /* 0x000000ff6700720c */ /* 0x000fe20003fa6270 */
[--C-:B------:R-:W-:Y:S01]  /*2490*/  @!P1 IMAD.IADD R52, R52, 0x1, -R6.reuse ;  /* 0x0000000134349824 */ /* 0x100fe200078e0a06 */
[----:B------:R-:W-:Y:S01]  /*24a0*/  ISETP.GE.AND P1, PT, R100, RZ, PT ;  /* 0x000000ff6400720c */ /* 0x000fe20003f26270 */
[----:B------:R-:W-:Y:S01]  /*24b0*/  @!P6 IMAD.IADD R54, R54, 0x1, -R6 ;  /* 0x000000013636e824 */ /* 0x000fe200078e0a06 */
[----:B------:R-:W-:Y:S01]  /*24c0*/  ISETP.GE.AND P6, PT, R102, RZ, PT ;  /* 0x000000ff6600720c */ /* 0x000fe20003fc6270 */
[----:B------:R-:W-:-:S02]  /*24d0*/  IMAD R5, R6, R5, R11 ;  /* 0x0000000506057224 */ /* 0x000fc400078e020b */
[----:B------:R-:W-:Y:S01]  /*24e0*/  @!P3 IMAD.IADD R55, R55, 0x1, -R6 ;  /* 0x000000013737b824 */ /* 0x000fe200078e0a06 */
[C---:B------:R-:W-:Y:S01]  /*24f0*/  ISETP.GT.U32.AND P3, PT, R6.reuse, R54, PT ;  /* 0x000000360600720c */ /* 0x040fe20003f64070 */
[----:B------:R-:W-:Y:S01]  /*2500*/  @!P0 IMAD.MOV R52, RZ, RZ, -R52 ;  /* 0x000000ffff348224 */ /* 0x000fe200078e0a34 */
[C---:B------:R-:W-:Y:S01]  /*2510*/  ISETP.GT.U32.AND P0, PT, R6.reuse, R5, PT ;  /* 0x000000050600720c */ /* 0x040fe20003f04070 */
[----:B------:R-:W-:Y:S01]  /*2520*/  @!P2 IMAD.IADD R53, R53, 0x1, -R6 ;  /* 0x000000013535a824 */ /* 0x000fe200078e0a06 */
[----:B------:R-:W-:Y:S01]  /*2530*/  ISETP.GE.AND P2, PT, R101, RZ, PT ;  /* 0x000000ff6500720c */ /* 0x000fe20003f46270 */
[----:B------:R-:W-:Y:S02]  /*2540*/  IMAD.MOV.U32 R11, RZ, RZ, R10 ;  /* 0x000000ffff0b7224 */ /* 0x000fe400078e000a */
[----:B------:R-:W-:Y:S01]  /*2550*/  @!P5 IMAD.MOV R51, RZ, RZ, -R51 ;  /* 0x000000ffff33d224 */ /* 0x000fe200078e0a33 */
[----:B------:R-:W-:Y:S01]  /*2560*/  ISETP.GT.U32.AND P5, PT, R6, R55, PT ;  /* 0x000000370600720c */ /* 0x000fe20003fa4070 */
[----:B------:R-:W-:-:S04]  /*2570*/  IMAD.HI.U32 R10, R4, R11, RZ ;  /* 0x0000000b040a7227 */ /* 0x000fc800078e00ff */
[----:B------:R-:W-:Y:S01]  /*2580*/  @!P1 IMAD.MOV R53, RZ, RZ, -R53 ;  /* 0x000000ffff359224 */ /* 0x000fe200078e0a35 */
[----:B------:R-:W-:Y:S01]  /*2590*/  ISETP.GE.AND P1, PT, R57, RZ, PT ;  /* 0x000000ff3900720c */ /* 0x000fe20003f26270 */
[--C-:B------:R-:W-:Y:S01]  /*25a0*/  @!P3 IMAD.IADD R54, R54, 0x1, -R6.reuse ;  /* 0x000000013636b824 */ /* 0x100fe200078e0a06 */
[----:B------:R-:W-:Y:S01]  /*25b0*/  IABS R57, R58 ;  /* 0x0000003a00397213 */ /* 0x000fe20000000000 */
[----:B------:R-:W-:Y:S01]  /*25c0*/  @!P0 IMAD.IADD R5, R5, 0x1, -R6 ;  /* 0x0000000105058824 */ /* 0x000fe200078e0a06 */
[----:B------:R-:W-:Y:S01]  /*25d0*/  ISETP.GE.AND P0, PT, R31, RZ, PT ;  /* 0x000000ff1f00720c */ /* 0x000fe20003f06270 */
[----:B------:R-:W-:Y:S01]  /*25e0*/  IMAD.MOV R10, RZ, RZ, -R10 ;  /* 0x000000ffff0a7224 */ /* 0x000fe200078e0a0a */
[----:B------:R-:W-:Y:S01]  /*25f0*/  ISETP.GE.AND P3, PT, R58, RZ, PT ;  /* 0x000000ff3a00720c */ /* 0x000fe20003f66270 */
[----:B------:R-:W-:Y:S01]  /*2600*/  @!P2 IMAD.MOV R54, RZ, RZ, -R54 ;  /* 0x000000ffff36a224 */ /* 0x000fe200078e0a36 */
[C---:B------:R-:W-:Y:S01]  /*2610*/  ISETP.GT.U32.AND P2, PT, R6.reuse, R5, PT ;  /* 0x000000050600720c */ /* 0x040fe20003f44070 */
[----:B------:R-:W-:Y:S01]  /*2620*/  IMAD R11, R6, R10, R11 ;  /* 0x0000000a060b7224 */ /* 0x000fe200078e020b */
[----:B------:R-:W-:Y:S01]  /*2630*/  @!P5 IADD3 R55, R55, -R6, RZ ;  /* 0x800000063737d210 */ /* 0x000fe20007ffe0ff */
[----:B------:R-:W-:Y:S01]  /*2640*/  IMAD.HI.U32 R10, R4, R57, RZ ;  /* 0x00000039040a7227 */ /* 0x000fe200078e00ff */
[----:B------:R-:W-:-:S02]  /*2650*/  ISETP.GE.AND P5, PT, R56, RZ, PT ;  /* 0x000000ff3800720c */ /* 0x000fc40003fa6270 */
[----:B------:R-:W-:Y:S01]  /*2660*/  IABS R56, R56 ;  /* 0x0000003800387213 */ /* 0x000fe20000000000 */
[----:B------:R-:W-:Y:S02]  /*2670*/  IMAD.MOV R10, RZ, RZ, -R10 ;  /* 0x000000ffff0a7224 */ /* 0x000fe400078e0a0a */
[----:B------:R-:W-:Y:S01]  /*2680*/  @!P6 IMAD.MOV R55, RZ, RZ, -R55 ;  /* 0x000000ffff37e224 */ /* 0x000fe200078e0a37 */
[C---:B------:R-:W-:Y:S01]  /*2690*/  ISETP.GT.U32.AND P6, PT, R6.reuse, R11, PT ;  /* 0x0000000b0600720c */ /* 0x040fe20003fc4070 */
[C---:B------:R-:W-:Y:S02]  /*26a0*/  IMAD R57, R6.reuse, R10, R57 ;  /* 0x0000000a06397224 */ /* 0x040fe400078e0239 */
[----:B------:R-:W-:Y:S02]  /*26b0*/  @!P2 IMAD.IADD R5, R5, 0x1, -R6 ;  /* 0x000000010505a824 */ /* 0x000fe400078e0a06 */
[----:B------:R-:W-:Y:S01]  /*26c0*/  IMAD.MOV.U32 R31, RZ, RZ, R56 ;  /* 0x000000ffff1f7224 */ /* 0x000fe200078e0038 */
[----:B------:R-:W-:Y:S01]  /*26d0*/  ISETP.GT.U32.AND P2, PT, R6, R57, PT ;  /* 0x000000390600720c */ /* 0x000fe20003f44070 */
[----:B------:R-:W-:Y:S01]  /*26e0*/  @!P4 IMAD.MOV R50, RZ, RZ, -R50 ;  /* 0x000000ffff32c224 */ /* 0x000fe200078e0a32 */
[----:B------:R-:W-:Y:S01]  /*26f0*/  ISETP.GE.AND P4, PT, R98, RZ, PT ;  /* 0x000000ff6200720c */ /* 0x000fe20003f86270 */
[----:B------:R-:W-:-:S04]  /*2700*/  IMAD.HI.U32 R10, R4, R31, RZ ;  /* 0x0000001f040a7227 */ /* 0x000fc800078e00ff */
[----:B------:R-:W-:Y:S02]  /*2710*/  @!P6 IMAD.IADD R11, R11, 0x1, -R6 ;  /* 0x000000010b0be824 */ /* 0x000fe400078e0a06 */
[----:B------:R-:W-:Y:S02]  /*2720*/  IMAD.MOV R10, RZ, RZ, -R10 ;  /* 0x000000ffff0a7224 */ /* 0x000fe400078e0a0a */
[----:B------:R-:W-:Y:S01]  /*2730*/  IMAD.HI.U32 R13, R4, R61, RZ ;  /* 0x0000003d040d7227 */ /* 0x000fe200078e00ff */
[----:B------:R-:W-:-:S03]  /*2740*/  ISETP.GT.U32.AND P6, PT, R6, R11, PT ;  /* 0x0000000b0600720c */ /* 0x000fc60003fc4070 */
[----:B------:R-:W-:Y:S02]  /*2750*/  @!P2 IMAD.IADD R57, R57, 0x1, -R6 ;  /* 0x000000013939a824 */ /* 0x000fe400078e0a06 */
[----:B------:R-:W-:Y:S02]  /*2760*/  IMAD R58, R6, R10, R31 ;  /* 0x0000000a063a7224 */ /* 0x000fe400078e021f */
[----:B------:R-:W-:Y:S01]  /*2770*/  IMAD.HI.U32 R10, R4, R65, RZ ;  /* 0x00000041040a7227 */ /* 0x000fe200078e00ff */
[----:B------:R-:W-:-:S03]  /*2780*/  ISETP.GT.U32.AND P2, PT, R6, R57, PT ;  /* 0x000000390600720c */ /* 0x000fc60003f44070 */
[----:B------:R-:W-:-:S04]  /*2790*/  IMAD.HI.U32 R15, R4, R63, RZ ;  /* 0x0000003f040f7227 */ /* 0x000fc800078e00ff */
[----:B------:R-:W-:Y:S02]  /*27a0*/  IMAD.MOV R13, RZ, RZ, -R13 ;  /* 0x000000ffff0d7224 */ /* 0x000fe400078e0a0d */
[----:B------:R-:W-:Y:S02]  /*27b0*/  IMAD.MOV.U32 R31, RZ, RZ, R5 ;  /* 0x000000ffff1f7224 */ /* 0x000fe400078e0005 */
[----:B------:R-:W-:Y:S02]  /*27c0*/  IMAD.MOV R5, RZ, RZ, -R10 ;  /* 0x000000ffff057224 */ /* 0x000fe400078e0a0a */
[----:B------:R-:W-:Y:S02]  /*27d0*/  IMAD.MOV R15, RZ, RZ, -R15 ;  /* 0x000000ffff0f7224 */ /* 0x000fe400078e0a0f */
[C---:B------:R-:W-:Y:S01]  /*27e0*/  IMAD R13, R6.reuse, R13, R61 ;  /* 0x0000000d060d7224 */ /* 0x040fe200078e023d */
[----:B------:R-:W-:Y:S01]  /*27f0*/  IABS R61, R96 ;  /* 0x00000060003d7213 */ /* 0x000fe20000000000 */
[----:B------:R-:W-:Y:S01]  /*2800*/  @!P4 IMAD.MOV R31, RZ, RZ, -R31 ;  /* 0x000000ffff1fc224 */ /* 0x000fe200078e0a1f */
[C---:B------:R-:W-:Y:S01]  /*2810*/  ISETP.GT.U32.AND P4, PT, R6.reuse, R58, PT ;  /* 0x0000003a0600720c */ /* 0x040fe20003f84070 */
[----:B------:R-:W-:Y:S01]  /*2820*/  @!P6 IMAD.IADD R11, R11, 0x1, -R6 ;  /* 0x000000010b0be824 */ /* 0x000fe200078e0a06 */
[C---:B------:R-:W-:Y:S01]  /*2830*/  ISETP.GT.U32.AND P6, PT, R6.reuse, R13, PT ;  /* 0x0000000d0600720c */ /* 0x040fe20003fc4070 */
[C---:B------:R-:W-:Y:S01]  /*2840*/  IMAD R5, R6.reuse, R5, R65 ;  /* 0x0000000506057224 */ /* 0x040fe200078e0241 */
[----:B------:R-:W-:Y:S01]  /*2850*/  IABS R65, R95 ;  /* 0x0000005f00417213 */ /* 0x000fe20000000000 */
[----:B------:R-:W-:Y:S01]  /*2860*/  IMAD R15, R6, R15, R63 ;  /* 0x0000000f060f7224 */ /* 0x000fe200078e023f */
[----:B------:R-:W-:Y:S01]  /*2870*/  IABS R63, R84 ;  /* 0x00000054003f7213 */ /* 0x000fe20000000000 */
[----:B------:R-:W-:-:S02]  /*2880*/  IMAD.MOV.U32 R56, RZ, RZ, R11 ;  /* 0x000000ffff387224 */ /* 0x000fc400078e000b */
[----:B------:R-:W-:Y:S01]  /*2890*/  @!P2 IMAD.IADD R57, R57, 0x1, -R6 ;  /* 0x000000013939a824 */ /* 0x000fe200078e0a06 */
[C---:B------:R-:W-:Y:S01]  /*28a0*/  ISETP.GT.U32.AND P2, PT, R6.reuse, R5, PT ;  /* 0x000000050600720c */ /* 0x040fe20003f44070 */
[----:B------:R-:W-:Y:S01]  /*28b0*/  @!P1 IMAD.MOV R56, RZ, RZ, -R56 ;  /* 0x000000ffff389224 */ /* 0x000fe200078e0a38 */
[----:B------:R-:W-:Y:S01]  /*28c0*/  ISETP.GT.U32.AND P1, PT, R6, R15, PT ;  /* 0x0000000f0600720c */ /* 0x000fe20003f24070 */
[----:B------:R-:W-:-:S04]  /*28d0*/  IMAD.HI.U32 R10, R4, R61, RZ ;  /* 0x0000003d040a7227 */ /* 0x000fc800078e00ff */
[----:B------:R-:W-:Y:S01]  /*28e0*/  @!P4 IMAD.IADD R58, R58, 0x1, -R6 ;  /* 0x000000013a3ac824 */ /* 0x000fe200078e0a06 */
[----:B------:R-:W-:Y:S01]  /*28f0*/  ISETP.GE.AND P4, PT, R59, RZ, PT ;  /* 0x000000ff3b00720c */ /* 0x000fe20003f86270 */
[----:B------:R-:W-:Y:S01]  /*2900*/  IMAD.MOV R11, RZ, RZ, -R10 ;  /* 0x000000ffff0b7224 */ /* 0x000fe200078e0a0a */
[----:B------:R-:W-:Y:S01]  /*2910*/  IABS R59, R86 ;  /* 0x00000056003b7213 */ /* 0x000fe20000000000 */
[----:B------:R-:W-:-:S04]  /*2920*/  IMAD.HI.U32 R10, R4, R63, RZ ;  /* 0x0000003f040a7227 */ /* 0x000fc800078e00ff */
[--C-:B------:R-:W-:Y:S01]  /*2930*/  @!P6 IMAD.IADD R13, R13, 0x1, -R6.reuse ;  /* 0x000000010d0de824 */ /* 0x100fe200078e0a06 */
[C---:B------:R-:W-:Y:S01]  /*2940*/  ISETP.GT.U32.AND P6, PT, R6.reuse, R58, PT ;  /* 0x0000003a0600720c */ /* 0x040fe20003fc4070 */
[----:B------:R-:W-:Y:S02]  /*2950*/  @!P2 IMAD.IADD R5, R5, 0x1, -R6 ;  /* 0x000000010505a824 */ /* 0x000fe400078e0a06 */
[C---:B------:R-:W-:Y:S02]  /*2960*/  IMAD R11, R6.reuse, R11, R61 ;  /* 0x0000000b060b7224 */ /* 0x040fe400078e023d */
[----:B------:R-:W-:Y:S01]  /*2970*/  IMAD.MOV R10, RZ, RZ, -R10 ;  /* 0x000000ffff0a7224 */ /* 0x000fe200078e0a0a */
[C---:B------:R-:W-:Y:S01]  /*2980*/  ISETP.GT.U32.AND P2, PT, R6.reuse, R5, PT ;  /* 0x000000050600720c */ /* 0x040fe20003f44070 */
[----:B------:R-:W-:Y:S02]  /*2990*/  IMAD.MOV.U32 R61, RZ, RZ, R59 ;  /* 0x000000ffff3d7224 */ /* 0x000fe400078e003b */
[----:B------:R-:W-:Y:S01]  /*29a0*/  @!P1 IMAD.IADD R15, R15, 0x1, -R6 ;  /* 0x000000010f0f9824 */ /* 0x000fe200078e0a06 */
[C---:B------:R-:W-:Y:S01]  /*29b0*/  ISETP.GT.U32.AND P1, PT, R6.reuse, R13, PT ;  /* 0x0000000d0600720c */ /* 0x040fe20003f24070 */
[----:B------:R-:W-:Y:S01]  /*29c0*/  IMAD R59, R6, R10, R63 ;  /* 0x0000000a063b7224 */ /* 0x000fe200078e023f */
[----:B------:R-:W-:Y:S01]  /*29d0*/  IABS R63, R88 ;  /* 0x00000058003f7213 */ /* 0x000fe20000000000 */
[----:B------:R-:W-:-:S04]  /*29e0*/  IMAD.HI.U32 R10, R4, R61, RZ ;  /* 0x0000003d040a7227 */ /* 0x000fc800078e00ff */
[----:B------:R-:W-:Y:S01]  /*29f0*/  @!P3 IMAD.MOV R57, RZ, RZ, -R57 ;  /* 0x000000ffff39b224 */ /* 0x000fe200078e0a39 */
[----:B------:R-:W-:Y:S01]  /*2a00*/  ISETP.GT.U32.AND P3, PT, R6, R15, PT ;  /* 0x0000000f0600720c */ /* 0x000fe20003f64070 */
[----:B------:R-:W-:Y:S02]  /*2a10*/  IMAD.MOV R10, RZ, RZ, -R10 ;  /* 0x000000ffff0a7224 */ /* 0x000fe400078e0a0a */
[--C-:B------:R-:W-:Y:S01]  /*2a20*/  @!P6 IMAD.IADD R58, R58, 0x1, -R6.reuse ;  /* 0x000000013a3ae824 */ /* 0x100fe200078e0a06 */
[C---:B------:R-:W-:Y:S01]  /*2a30*/  ISETP.GT.U32.AND P6, PT, R6.reuse, R11, PT ;  /* 0x0000000b0600720c */ /* 0x040fe20003fc4070 */
[C---:B------:R-:W-:Y:S02]  /*2a40*/  IMAD R61, R6.reuse, R10, R61 ;  /* 0x0000000a063d7224 */ /* 0x040fe400078e023d */
[--C-:B------:R-:W-:Y:S01]  /*2a50*/  @!P1 IMAD.IADD R13, R13, 0x1, -R6.reuse ;  /* 0x000000010d0d9824 */ /* 0x100fe200078e0a06 */
[C---:B------:R-:W-:Y:S01]  /*2a60*/  ISETP.GT.U32.AND P1, PT, R6.reuse, R59, PT ;  /* 0x0000003b0600720c */ /* 0x040fe20003f24070 */
[----:B------:R-:W-:Y:S01]  /*2a70*/  @!P2 IMAD.IADD R5, R5, 0x1, -R6 ;  /* 0x000000010505a824 */ /* 0x000fe200078e0a06 */
[----:B------:R-:W-:Y:S01]  /*2a80*/  ISETP.GT.U32.AND P2, PT, R6, R61, PT ;  /* 0x0000003d0600720c */ /* 0x000fe20003f44070 */
[----:B------:R-:W-:-:S04]  /*2a90*/  IMAD.HI.U32 R10, R4, R63, RZ ;  /* 0x0000003f040a7227 */ /* 0x000fc800078e00ff */
[----:B------:R-:W-:Y:S01]  /*2aa0*/  @!P3 IMAD.IADD R15, R15, 0x1, -R6 ;  /* 0x000000010f0fb824 */ /* 0x000fe200078e0a06 */
[----:B------:R-:W-:Y:S01]  /*2ab0*/  ISETP.GE.AND P3, PT, R97, RZ, PT ;  /* 0x000000ff6100720c */ /* 0x000fe20003f66270 */
[----:B------:R-:W-:Y:S02]  /*2ac0*/  IMAD.MOV R60, RZ, RZ, -R10 ;  /* 0x000000ffff3c7224 */ /* 0x000fe400078e0a0a */
[--C-:B------:R-:W-:Y:S01]  /*2ad0*/  @!P6 IMAD.IADD R11, R11, 0x1, -R6.reuse ;  /* 0x000000010b0be824 */ /* 0x100fe200078e0a06 */
[----:B------:R-:W-:Y:S01]  /*2ae0*/  ISETP.GE.AND P6, PT, R96, RZ, PT ;  /* 0x000000ff6000720c */ /* 0x000fe20003fc6270 */
[----:B------:R-:W-:Y:S01]  /*2af0*/  IMAD R63, R6, R60, R63 ;  /* 0x0000003c063f7224 */ /* 0x000fe200078e023f */
[----:B------:R-:W-:Y:S01]  /*2b00*/  IABS R60, R70 ;  /* 0x00000046003c7213 */ /* 0x000fe20000000000 */
[----:B------:R-:W-:Y:S01]  /*2b10*/  IMAD.MOV.U32 R82, RZ, RZ, R15 ;  /* 0x000000ffff527224 */ /* 0x000fe200078e000f */
[----:B------:R-:W-:Y:S01]  /*2b20*/  IABS R15, R69 ;  /* 0x00000045000f7213 */ /* 0x000fe20000000000 */
[--C-:B------:R-:W-:Y:S01]  /*2b30*/  @!P1 IMAD.IADD R59, R59, 0x1, -R6.reuse ;  /* 0x000000013b3b9824 */ /* 0x100fe200078e0a06 */
[----:B------:R-:W-:Y:S01]  /*2b40*/  ISETP.GE.AND P1, PT, R84, RZ, PT ;  /* 0x000000ff5400720c */ /* 0x000fe20003f26270 */
[----:B------:R-:W-:Y:S01]  /*2b50*/  @!P2 IMAD.IADD R61, R61, 0x1, -R6 ;  /* 0x000000013d3da824 */ /* 0x000fe200078e0a06 */
[C---:B------:R-:W-:Y:S01]  /*2b60*/  ISETP.GT.U32.AND P2, PT, R6.reuse, R11, PT ;  /* 0x0000000b0600720c */ /* 0x040fe20003f44070 */
[----:B------:R-:W-:Y:S01]  /*2b70*/  @!P4 IMAD.MOV R82, RZ, RZ, -R82 ;  /* 0x000000ffff52c224 */ /* 0x000fe200078e0a52 */
[----:B------:R-:W-:Y:S01]  /*2b80*/  ISETP.GT.U32.AND P4, PT, R6, R63, PT ;  /* 0x0000003f0600720c */ /* 0x000fe20003f84070 */
[----:B------:R-:W-:-:S02]  /*2b90*/  IMAD.MOV.U32 R84, RZ, RZ, R5 ;  /* 0x000000ffff547224 */ /* 0x000fc400078e0005 */
[----:B------:R-:W-:-:S04]  /*2ba0*/  IMAD.HI.U32 R10, R4, R65, RZ ;  /* 0x00000041040a7227 */ /* 0x000fc800078e00ff */
[----:B------:R-:W-:-:S04]  /*2bb0*/  IMAD.HI.U32 R5, R4, R67, RZ ;  /* 0x0000004304057227 */ /* 0x000fc800078e00ff */
[----:B------:R-:W-:Y:S02]  /*2bc0*/  IMAD.MOV R10, RZ, RZ, -R10 ;  /* 0x000000ffff0a7224 */ /* 0x000fe400078e0a0a */
[----:B------:R-:W-:Y:S02]  /*2bd0*/  IMAD.MOV R5, RZ, RZ, -R5 ;  /* 0x000000ffff057224 */ /* 0x000fe400078e0a05 */
[----:B------:R-:W-:Y:S02]  /*2be0*/  IMAD.MOV.U32 R80, RZ, RZ, R13 ;  /* 0x000000ffff507224 */ /* 0x000fe400078e000d */
[----:B------:R-:W-:Y:S01]  /*2bf0*/  @!P5 IMAD.MOV R58, RZ, RZ, -R58 ;  /* 0x000000ffff3ad224 */ /* 0x000fe200078e0a3a */
[C---:B------:R-:W-:Y:S01]  /*2c00*/  ISETP.GT.U32.AND P5, PT, R6.reuse, R61, PT ;  /* 0x0000003d0600720c */ /* 0x040fe20003fa4070 */
[C---:B------:R-:W-:Y:S01]  /*2c10*/  IMAD R13, R6.reuse, R10, R65 ;  /* 0x0000000a060d7224 */ /* 0x040fe200078e0241 */
[----:B------:R-:W-:Y:S01]  /*2c20*/  IABS R65, R85 ;  /* 0x0000005500417213 */ /* 0x000fe20000000000 */
[C---:B------:R-:W-:Y:S01]  /*2c30*/  IMAD R5, R6.reuse, R5, R67 ;  /* 0x0000000506057224 */ /* 0x040fe200078e0243 */
[----:B------:R-:W-:Y:S01]  /*2c40*/  IABS R67, R93 ;  /* 0x0000005d00437213 */ /* 0x000fe20000000000 */
[----:B------:R-:W-:Y:S01]  /*2c50*/  @!P0 IMAD.MOV R80, RZ, RZ, -R80 ;  /* 0x000000ffff508224 */ /* 0x000fe200078e0a50 */
[C---:B------:R-:W-:Y:S01]  /*2c60*/  ISETP.GT.U32.AND P0, PT, R6.reuse, R59, PT ;  /* 0x0000003b0600720c */ /* 0x040fe20003f04070 */
[--C-:B------:R-:W-:Y:S01]  /*2c70*/  @!P2 IMAD.IADD R11, R11, 0x1, -R6.reuse ;  /* 0x000000010b0ba824 */ /* 0x100fe200078e0a06 */
[C---:B------:R-:W-:Y:S01]  /*2c80*/  ISETP.GT.U32.AND P2, PT, R6.reuse, R13, PT ;  /* 0x0000000d0600720c */ /* 0x040fe20003f44070 */
[----:B------:R-:W-:Y:S01]  /*2c90*/  @!P4 IMAD.IADD R63, R63, 0x1, -R6 ;  /* 0x000000013f3fc824 */ /* 0x000fe200078e0a06 */
[----:B------:R-:W-:Y:S01]  /*2ca0*/  ISETP.GT.U32.AND P4, PT, R6, R5, PT ;  /* 0x000000050600720c */ /* 0x000fe20003f84070 */
[----:B------:R-:W-:Y:S01]  /*2cb0*/  @!P3 IMAD.MOV R84, RZ, RZ, -R84 ;  /* 0x000000ffff54b224 */ /* 0x000fe200078e0a54 */
[----:B------:R-:W-:Y:S01]  /*2cc0*/  ISETP.GE.AND P3, PT, R86, RZ, PT ;  /* 0x000000ff5600720c */ /* 0x000fe20003f66270 */
[----:B------:R-:W-:-:S02]  /*2cd0*/  IMAD.MOV.U32 R86, RZ, RZ, R11 ;  /* 0x000000ffff567224 */ /* 0x000fc400078e000b */
[----:B------:R-:W-:Y:S01]  /*2ce0*/  @!P5 IMAD.IADD R61, R61, 0x1, -R6 ;  /* 0x000000013d3dd824 */ /* 0x000fe200078e0a06 */
[----:B------:R-:W-:Y:S01]  /*2cf0*/  ISETP.GE.AND P5, PT, R95, RZ, PT ;  /* 0x000000ff5f00720c */ /* 0x000fe20003fa6270 */
[----:B------:R-:W-:-:S04]  /*2d00*/  IMAD.HI.U32 R10, R4, R15, RZ ;  /* 0x0000000f040a7227 */ /* 0x000fc800078e00ff */
[----:B------:R-:W-:Y:S01]  /*2d10*/  @!P0 IMAD.IADD R59, R59, 0x1, -R6 ;  /* 0x000000013b3b8824 */ /* 0x000fe200078e0a06 */
[----:B------:R-:W-:Y:S01]  /*2d20*/  ISETP.GE.AND P0, PT, R88, RZ, PT ;  /* 0x000000ff5800720c */ /* 0x000fe20003f06270 */
[----:B------:R-:W-:Y:S01]  /*2d30*/  @!P6 IMAD.MOV R86, RZ, RZ, -R86 ;  /* 0x000000ffff56e224 */ /* 0x000fe200078e0a56 */
[----:B------:R-:W-:Y:S01]  /*2d40*/  ISETP.GE.AND P6, PT, R90, RZ, PT ;  /* 0x000000ff5a00720c */ /* 0x000fe20003fc6270 */
[--C-:B------:R-:W-:Y:S01]  /*2d50*/  @!P2 IMAD.IADD R13, R13, 0x1, -R6.reuse ;  /* 0x000000010d0da824 */ /* 0x100fe200078e0a06 */
[----:B------:R-:W-:Y:S01]  /*2d60*/  ISETP.GT.U32.AND P2, PT, R6, R63, PT ;  /* 0x0000003f0600720c */ /* 0x000fe20003f44070 */
[----:B------:R-:W-:Y:S01]  /*2d70*/  IMAD.MOV.U32 R90, RZ, RZ, R61 ;  /* 0x000000ffff5a7224 */ /* 0x000fe200078e003d */
[----:B------:R-:W-:Y:S01]  /*2d80*/  IABS R61, R30 ;  /* 0x0000001e003d7213 */ /* 0x000fe20000000000 */
[----:B------:R-:W-:Y:S01]  /*2d90*/  @!P4 IMAD.IADD R5, R5, 0x1, -R6 ;  /* 0x000000010505c824 */ /* 0x000fe200078e0a06 */
[----:B------:R-:W-:Y:S01]  /*2da0*/  ISETP.GE.AND P4, PT, R69, RZ, PT ;  /* 0x000000ff4500720c */ /* 0x000fe20003f86270 */
[----:B------:R-:W-:Y:S01]  /*2db0*/  IMAD.MOV.U32 R88, RZ, RZ, R59 ;  /* 0x000000ffff587224 */ /* 0x000fe200078e003b */
[----:B------:R-:W-:Y:S01]  /*2dc0*/  IABS R69, R94 ;  /* 0x0000005e00457213 */ /* 0x000fe20000000000 */
[----:B------:R-:W-:-:S02]  /*2dd0*/  IMAD.MOV R10, RZ, RZ, -R10 ;  /* 0x000000ffff0a7224 */ /* 0x000fc400078e0a0a */
[----:B------:R-:W-:Y:S02]  /*2de0*/  IMAD.MOV.U32 R59, RZ, RZ, R60 ;  /* 0x000000ffff3b7224 */ /* 0x000fe400078e003c */
[----:B------:R-:W-:Y:S01]  /*2df0*/  @!P3 IMAD.MOV R90, RZ, RZ, -R90 ;  /* 0x000000ffff5ab224 */ /* 0x000fe200078e0a5a */
[C---:B------:R-:W-:Y:S01]  /*2e00*/  ISETP.GT.U32.AND P3, PT, R6.reuse, R5, PT ;  /* 0x000000050600720c */ /* 0x040fe20003f64070 */
[C---:B------:R-:W-:Y:S02]  /*2e10*/  IMAD R11, R6.reuse, R10, R15 ;  /* 0x0000000a060b7224 */ /* 0x040fe400078e020f */
[----:B------:R-:W-:Y:S01]  /*2e20*/  @!P1 IMAD.MOV R88, RZ, RZ, -R88 ;  /* 0x000000ffff589224 */ /* 0x000fe200078e0a58 */
[----:B------:R-:W-:Y:S01]  /*2e30*/  ISETP.GT.U32.AND P1, PT, R6, R13, PT ;  /* 0x0000000d0600720c */ /* 0x000fe20003f24070 */
[----:B------:R-:W-:-:S04]  /*2e40*/  IMAD.HI.U32 R10, R4, R59, RZ ;  /* 0x0000003b040a7227 */ /* 0x000fc800078e00ff */
[----:B------:R-:W-:Y:S02]  /*2e50*/  IMAD.MOV R10, RZ, RZ, -R10 ;  /* 0x000000ffff0a7224 */ /* 0x000fe400078e0a0a */
[--C-:B------:R-:W-:Y:S01]  /*2e60*/  @!P2 IMAD.IADD R63, R63, 0x1, -R6.reuse ;  /* 0x000000013f3fa824 */ /* 0x100fe200078e0a06 */
[C---:B------:R-:W-:Y:S01]  /*2e70*/  ISETP.GT.U32.AND P2, PT, R6.reuse, R11, PT ;  /* 0x0000000b0600720c */ /* 0x040fe20003f44070 */
[C---:B------:R-:W-:Y:S01]  /*2e80*/  IMAD R15, R6.reuse, R10, R59 ;  /* 0x0000000a060f7224 */ /* 0x040fe200078e023b */
[----:B------:R-:W-:Y:S01]  /*2e90*/  IABS R59, R29 ;  /* 0x0000001d003b7213 */ /* 0x000fe20000000000 */
[--C-:B------:R-:W-:Y:S02]  /*2ea0*/  @!P3 IMAD.IADD R5, R5, 0x1, -R6.reuse ;  /* 0x000000010505b824 */ /* 0x100fe400078e0a06 */
[----:B------:R-:W-:Y:S01]  /*2eb0*/  IMAD.MOV.U32 R96, RZ, RZ, R63 ;  /* 0x000000ffff607224 */ /* 0x000fe200078e003f */
[----:B------:R-:W-:Y:S01]  /*2ec0*/  ISETP.GT.U32.AND P3, PT, R6, R15, PT ;  /* 0x0000000f0600720c */ /* 0x000fe20003f64070 */
[----:B------:R-:W-:Y:S01]  /*2ed0*/  @!P1 IMAD.IADD R13, R13, 0x1, -R6 ;  /* 0x000000010d0d9824 */ /* 0x000fe200078e0a06 */
[----:B------:R-:W-:Y:S01]  /*2ee0*/  IABS R63, R71 ;  /* 0x00000047003f7213 */ /* 0x000fe20000000000 */
[----:B------:R-:W-:Y:S01]  /*2ef0*/  @!P0 IMAD.MOV R96, RZ, RZ, -R96 ;  /* 0x000000ffff608224 */ /* 0x000fe200078e0a60 */
[----:B------:R-:W-:Y:S01]  /*2f00*/  ISETP.GE.AND P0, PT, R28, RZ, PT ;  /* 0x000000ff1c00720c */ /* 0x000fe20003f06270 */
[----:B------:R-:W-:Y:S01]  /*2f10*/  IMAD.MOV.U32 R98, RZ, RZ, R13 ;  /* 0x000000ffff627224 */ /* 0x000fe200078e000d */
[----:B------:R-:W-:Y:S01]  /*2f20*/  IABS R28, R28 ;  /* 0x0000001c001c7213 */ /* 0x000fe20000000000 */
[----:B------:R-:W-:Y:S01]  /*2f30*/  @!P2 IMAD.IADD R11, R11, 0x1, -R6 ;  /* 0x000000010b0ba824 */ /* 0x000fe200078e0a06 */
[----:B------:R-:W-:Y:S01]  /*2f40*/  ISETP.GE.AND P2, PT, R30, RZ, PT ;  /* 0x000000ff1e00720c */ /* 0x000fe20003f46270 */
[----:B------:R-:W-:Y:S01]  /*2f50*/  @!P5 IMAD.MOV R98, RZ, RZ, -R98 ;  /* 0x000000ffff62d224 */ /* 0x000fe200078e0a62 */
[----:B------:R-:W-:Y:S01]  /*2f60*/  ISETP.GE.AND P5, PT, R29, RZ, PT ;  /* 0x000000ff1d00720c */ /* 0x000fe20003fa6270 */
[----:B------:R-:W-:Y:S01]  /*2f70*/  IMAD.MOV.U32 R29, RZ, RZ, R28 ;  /* 0x000000ffff1d7224 */ /* 0x000fe200078e001c */
[----:B------:R-:W-:Y:S01]  /*2f80*/  ISETP.GE.AND P1, PT, R70, RZ, PT ;  /* 0x000000ff4600720c */ /* 0x000fe20003f26270 */
[----:B------:R-:W-:Y:S01]  /*2f90*/  @!P3 IMAD.IADD R15, R15, 0x1, -R6 ;  /* 0x000000010f0fb824 */ /* 0x000fe200078e0a06 */
[----:B------:R-:W-:Y:S01]  /*2fa0*/  ISETP.GT.U32.AND P3, PT, R6, R11, PT ;  /* 0x0000000b0600720c */ /* 0x000fe20003f64070 */
[----:B------:R-:W-:-:S02]  /*2fb0*/  IMAD.MOV.U32 R100, RZ, RZ, R5 ;  /* 0x000000ffff647224 */ /* 0x000fc400078e0005 */
[----:B------:R-:W-:-:S04]  /*2fc0*/  IMAD.HI.U32 R5, R4, R29, RZ ;  /* 0x0000001d04057227 */ /* 0x000fc800078e00ff */
[----:B------:R-:W-:Y:S02]  /*2fd0*/  IMAD.MOV R5, RZ, RZ, -R5 ;  /* 0x000000ffff057224 */ /* 0x000fe400078e0a05 */
[----:B------:R-:W-:Y:S01]  /*2fe0*/  @!P6 IMAD.MOV R100, RZ, RZ, -R100 ;  /* 0x000000ffff64e224 */ /* 0x000fe200078e0a64 */
[----:B------:R-:W-:Y:S01]  /*2ff0*/  ISETP.GT.U32.AND P6, PT, R6, R15, PT ;  /* 0x0000000f0600720c */ /* 0x000fe20003fc4070 */
[----:B------:R-:W-:-:S04]  /*3000*/  IMAD.HI.U32 R10, R4, R59, RZ ;  /* 0x0000003b040a7227 */ /* 0x000fc800078e00ff */
[----:B------:R-:W-:Y:S02]  /*3010*/  IMAD R5, R6, R5, R29 ;  /* 0x0000000506057224 */ /* 0x000fe400078e021d */
[----:B------:R-:W-:-:S04]  /*3020*/  IMAD.HI.U32 R13, R4, R61, RZ ;  /* 0x0000003d040d7227 */ /* 0x000fc800078e00ff */
[----:B------:R-:W-:Y:S02]  /*3030*/  IMAD.MOV R28, RZ, RZ, -R10 ;  /* 0x000000ffff1c7224 */ /* 0x000fe400078e0a0a */
[--C-:B------:R-:W-:Y:S01]  /*3040*/  @!P3 IMAD.IADD R11, R11, 0x1, -R6.reuse ;  /* 0x000000010b0bb824 */ /* 0x100fe200078e0a06 */
[C---:B------:R-:W-:Y:S01]  /*3050*/  ISETP.GT.U32.AND P3, PT, R6.reuse, R5, PT ;  /* 0x000000050600720c */ /* 0x040fe20003f64070 */
[----:B------:R-:W-:Y:S02]  /*3060*/  IMAD.MOV R30, RZ, RZ, -R13 ;  /* 0x000000ffff1e7224 */ /* 0x000fe400078e0a0d */
[----:B------:R-:W-:Y:S01]  /*3070*/  IMAD R13, R6, R28, R59 ;  /* 0x0000001c060d7224 */ /* 0x000fe200078e023b */
[----:B------:R-:W-:Y:S01]  /*3080*/  IABS R59, R87 ;  /* 0x00000057003b7213 */ /* 0x000fe20000000000 */
[----:B------:R-:W-:Y:S02]  /*3090*/  @!P6 IMAD.IADD R15, R15, 0x1, -R6 ;  /* 0x000000010f0fe824 */ /* 0x000fe400078e0a06 */
[----:B------:R-:W-:Y:S01]  /*30a0*/  IMAD.HI.U32 R10, R4, R63, RZ ;  /* 0x0000003f040a7227 */ /* 0x000fe200078e00ff */
[----:B------:R-:W-:-:S03]  /*30b0*/  ISETP.GT.U32.AND P6, PT, R6, R13, PT ;  /* 0x0000000d0600720c */ /* 0x000fc60003fc4070 */
[----:B------:R-:W-:Y:S02]  /*30c0*/  IMAD.MOV R10, RZ, RZ, -R10 ;  /* 0x000000ffff0a7224 */ /* 0x000fe400078e0a0a */
[----:B------:R-:W-:Y:S01]  /*30d0*/  @!P3 IADD3 R5, R5, -R6, RZ ;  /* 0x800000060505b210 */ /* 0x000fe20007ffe0ff */
[----:B------:R-:W-:Y:S02]  /*30e0*/  IMAD.MOV.U32 R102, RZ, RZ, R11 ;  /* 0x000000ffff667224 */ /* 0x000fe400078e000b */
[C---:B------:R-:W-:Y:S01]  /*30f0*/  IMAD R11, R6.reuse, R10, R63 ;  /* 0x0000000a060b7224 */ /* 0x040fe200078e023f */
[----:B------:R-:W-:Y:S01]  /*3100*/  ISETP.GT.U32.AND P3, PT, R6, R5, PT ;  /* 0x000000050600720c */ /* 0x000fe20003f64070 */
[----:B------:R-:W-:Y:S01]  /*3110*/  IMAD.HI.U32 R28, R4, R65, RZ ;  /* 0x00000041041c7227 */ /* 0x000fe200078e00ff */
[----:B------:R-:W-:-:S03]  /*3120*/  IABS R63, R91 ;  /* 0x0000005b003f7213 */ /* 0x000fc60000000000 */
[----:B------:R-:W-:Y:S02]  /*3130*/  @!P6 IMAD.IADD R13, R13, 0x1, -R6 ;  /* 0x000000010d0de824 */ /* 0x000fe400078e0a06 */
[----:B------:R-:W-:Y:S02]  /*3140*/  IMAD.MOV R28, RZ, RZ, -R28 ;  /* 0x000000ffff1c7224 */ /* 0x000fe400078e0a1c */
[----:B------:R-:W-:Y:S01]  /*3150*/  IMAD.MOV.U32 R104, RZ, RZ, R15 ;  /* 0x000000ffff687224 */ /* 0x000fe200078e000f */
[C---:B------:R-:W-:Y:S01]  /*3160*/  ISETP.GT.U32.AND P6, PT, R6.reuse, R13, PT ;  /* 0x0000000d0600720c */ /* 0x040fe20003fc4070 */
[C---:B------:R-:W-:Y:S01]  /*3170*/  IMAD R29, R6.reuse, R30, R61 ;  /* 0x0000001e061d7224 */ /* 0x040fe200078e023d */
[----:B------:R-:W-:Y:S01]  /*3180*/  IABS R61, R89 ;  /* 0x00000059003d7213 */ /* 0x000fe20000000000 */
[----:B------:R-:W-:Y:S01]  /*3190*/  @!P3 IMAD.IADD R5, R5, 0x1, -R6 ;  /* 0x000000010505b824 */ /* 0x000fe200078e0a06 */
[C---:B------:R-:W-:Y:S01]  /*31a0*/  ISETP.GT.U32.AND P3, PT, R6.reuse, R11, PT ;  /* 0x0000000b0600720c */ /* 0x040fe20003f64070 */
[----:B------:R-:W-:Y:S01]  /*31b0*/  IMAD R15, R6, R28, R65 ;  /* 0x0000001c060f7224 */ /* 0x000fe200078e0241 */
[----:B------:R-:W-:Y:S01]  /*31c0*/  IABS R65, R92 ;  /* 0x0000005c00417213 */ /* 0x000fe20000000000 */
[----:B------:R-:W-:-:S04]  /*31d0*/  IMAD.HI.U32 R28, R4, R61, RZ ;  /* 0x0000003d041c7227 */ /* 0x000fc800078e00ff */
[----:B------:R-:W-:Y:S01]  /*31e0*/  @!P1 IMAD.MOV R104, RZ, RZ, -R104 ;  /* 0x000000ffff689224 */ /* 0x000fe200078e0a68 */
[C---:B------:R-:W-:Y:S01]  /*31f0*/  ISETP.GT.U32.AND P1, PT, R6.reuse, R29, PT ;  /* 0x0000001d0600720c */ /* 0x040fe20003f24070 */
[----:B------:R-:W-:Y:S01]  /*3200*/  @!P6 IMAD.IADD R13, R13, 0x1, -R6 ;  /* 0x000000010d0de824 */ /* 0x000fe200078e0a06 */
[----:B------:R-:W-:Y:S01]  /*3210*/  ISETP.GT.U32.AND P6, PT, R6, R15, PT ;  /* 0x0000000f0600720c */ /* 0x000fe20003fc4070 */
[----:B------:R-:W-:-:S04]  /*3220*/  IMAD.HI.U32 R10, R4, R59, RZ ;  /* 0x0000003b040a7227 */ /* 0x000fc800078e00ff */
[----:B------:R-:W-:Y:S02]  /*3230*/  @!P3 IMAD.IADD R11, R11, 0x1, -R6 ;  /* 0x000000010b0bb824 */ /* 0x000fe400078e0a06 */
[----:B------:R-:W-:Y:S02]  /*3240*/  IMAD.MOV R28, RZ, RZ, -R28 ;  /* 0x000000ffff1c7224 */ /* 0x000fe400078e0a1c */
[----:B------:R-:W-:Y:S01]  /*3250*/  IMAD.MOV R30, RZ, RZ, -R10 ;  /* 0x000000ffff1e7224 */ /* 0x000fe200078e0a0a */
[C---:B------:R-:W-:Y:S01]  /*3260*/  ISETP.GT.U32.AND P3, PT, R6.reuse, R11, PT ;  /* 0x0000000b0600720c */ /* 0x040fe20003f64070 */
[----:B------:R-:W-:Y:S01]  /*3270*/  IMAD R61, R6, R28, R61 ;  /* 0x0000001c063d7224 */ /* 0x000fe200078e023d */
[----:B------:R-:W-:Y:S01]  /*3280*/  IABS R28, R0 ;  /* 0x00000000001c7213 */ /* 0x000fe20000000000 */
[----:B------:R-:W-:-:S04]  /*3290*/  IMAD.HI.U32 R10, R4, R63, RZ ;  /* 0x0000003f040a7227 */ /* 0x000fc800078e00ff */
[----:B------:R-:W-:Y:S01]  /*32a0*/  @!P6 IMAD.IADD R15, R15, 0x1, -R6 ;  /* 0x000000010f0fe824 */ /* 0x000fe200078e0a06 */
[C---:B------:R-:W-:Y:S01]  /*32b0*/  ISETP.GT.U32.AND P6, PT, R6.reuse, R61, PT ;  /* 0x0000003d0600720c */ /* 0x040fe20003fc4070 */
[----:B------:R-:W-:Y:S02]  /*32c0*/  IMAD.MOV R10, RZ, RZ, -R10 ;  /* 0x000000ffff0a7224 */ /* 0x000fe400078e0a0a */
[--C-:B------:R-:W-:Y:S02]  /*32d0*/  @!P1 IMAD.IADD R29, R29, 0x1, -R6.reuse ;  /* 0x000000011d1d9824 */ /* 0x100fe400078e0a06 */
[C---:B------:R-:W-:Y:S02]  /*32e0*/  IMAD R63, R6.reuse, R10, R63 ;  /* 0x0000000a063f7224 */ /* 0x040fe400078e023f */
[----:B------:R-:W-:Y:S01]  /*32f0*/  IMAD.MOV.U32 R106, RZ, RZ, R5 ;  /* 0x000000ffff6a7224 */ /* 0x000fe200078e0005 */
[C---:B------:R-:W-:Y:S01]  /*3300*/  ISETP.GT.U32.AND P1, PT, R6.reuse, R29, PT ;  /* 0x0000001d0600720c */ /* 0x040fe20003f24070 */
[----:B------:R-:W-:Y:S01]  /*3310*/  @!P3 IMAD.IADD R11, R11, 0x1, -R6 ;  /* 0x000000010b0bb824 */ /* 0x000fe200078e0a06 */
[C---:B------:R-:W-:Y:S01]  /*3320*/  ISETP.GT.U32.AND P3, PT, R6.reuse, R63, PT ;  /* 0x0000003f0600720c */ /* 0x040fe20003f64070 */
[----:B------:R-:W-:Y:S01]  /*3330*/  @!P0 IMAD.MOV R106, RZ, RZ, -R106 ;  /* 0x000000ffff6a8224 */ /* 0x000fe200078e0a6a */
[C---:B------:R-:W-:Y:S01]  /*3340*/  ISETP.GT.U32.AND P0, PT, R6.reuse, R15, PT ;  /* 0x0000000f0600720c */ /* 0x040fe20003f04070 */
[----:B------:R-:W-:-:S02]  /*3350*/  IMAD R59, R6, R30, R59 ;  /* 0x0000001e063b7224 */ /* 0x000fc400078e023b */
[----:B------:R-:W-:-:S04]  /*3360*/  IMAD.HI.U32 R30, R4, R65, RZ ;  /* 0x00000041041e7227 */ /* 0x000fc800078e00ff */
[----:B------:R-:W-:Y:S02]  /*3370*/  @!P6 IMAD.IADD R61, R61, 0x1, -R6 ;  /* 0x000000013d3de824 */ /* 0x000fe400078e0a06 */
[----:B------:R-:W-:-:S03]  /*3380*/  IMAD.HI.U32 R5, R4, R67, RZ ;  /* 0x0000004304057227 */ /* 0x000fc600078e00ff */
[----:B------:R-:W-:Y:S01]  /*3390*/  ISETP.GT.U32.AND P6, PT, R6, R61, PT ;  /* 0x0000003d0600720c */ /* 0x000fe20003fc4070 */
[----:B------:R-:W-:Y:S02]  /*33a0*/  IMAD.MOV R30, RZ, RZ, -R30 ;  /* 0x000000ffff1e7224 */ /* 0x000fe400078e0a1e */
[----:B------:R-:W-:Y:S02]  /*33b0*/  IMAD.MOV R10, RZ, RZ, -R5 ;  /* 0x000000ffff0a7224 */ /* 0x000fe400078e0a05 */
[----:B------:R-:W-:-:S04]  /*33c0*/  IMAD.HI.U32 R5, R4, R69, RZ ;  /* 0x0000004504057227 */ /* 0x000fc800078e00ff */
[C---:B------:R-:W-:Y:S02]  /*33d0*/  IMAD R65, R6.reuse, R30, R65 ;  /* 0x0000001e06417224 */ /* 0x040fe400078e0241 */
[----:B------:R-:W-:Y:S01]  /*33e0*/  @!P4 IMAD.MOV R102, RZ, RZ, -R102 ;  /* 0x000000ffff66c224 */ /* 0x000fe200078e0a66 */
[----:B------:R-:W-:Y:S01]  /*33f0*/  ISETP.GE.AND P4, PT, R71, RZ, PT ;  /* 0x000000ff4700720c */ /* 0x000fe20003f86270 */
[--C-:B------:R-:W-:Y:S01]  /*3400*/  @!P1 IMAD.IADD R29, R29, 0x1, -R6.reuse ;  /* 0x000000011d1d9824 */ /* 0x100fe200078e0a06 */
[C---:B------:R-:W-:Y:S01]  /*3410*/  ISETP.GT.U32.AND P1, PT, R6.reuse, R59, PT ;  /* 0x0000003b0600720c */ /* 0x040fe20003f24070 */
[--C-:B------:R-:W-:Y:S01]  /*3420*/  @!P3 IMAD.IADD R63, R63, 0x1, -R6.reuse ;  /* 0x000000013f3fb824 */ /* 0x100fe200078e0a06 */
[----:B------:R-:W-:Y:S01]  /*3430*/  IABS R71, R68 ;  /* 0x0000004400477213 */ /* 0x000fe20000000000 */
[----:B------:R-:W-:Y:S01]  /*3440*/  IMAD.MOV R5, RZ, RZ, -R5 ;  /* 0x000000ffff057224 */ /* 0x000fe200078e0a05 */
[----:B------:R-:W1:Y:S01]  /*3450*/  LDC R30, c[0x0][0x234] ;  /* 0x00008d00ff1e7b82 */ /* 0x000e620000000800 */
[----:B------:R-:W-:Y:S01]  /*3460*/  @!P0 IMAD.IADD R15, R15, 0x1, -R6 ;  /* 0x000000010f0f8824 */ /* 0x000fe200078e0a06 */
[C---:B------:R-:W-:Y:S01]  /*3470*/  ISETP.GT.U32.AND P0, PT, R6.reuse, R65, PT ;  /* 0x000000410600720c */ /* 0x040fe20003f04070 */
[C---:B------:R-:W-:Y:S01]  /*3480*/  IMAD R67, R6.reuse, R10, R67 ;  /* 0x0000000a06437224 */ /* 0x040fe200078e0243 */
[C---:B------:R-:W-:Y:S01]  /*3490*/  ISETP.GT.U32.AND P3, PT, R6.reuse, R63, PT ;  /* 0x0000003f0600720c */ /* 0x040fe20003f64070 */
[----:B------:R-:W-:-:S02]  /*34a0*/  IMAD R69, R6, R5, R69 ;  /* 0x0000000506457224 */ /* 0x000fc400078e0245 */
[----:B------:R-:W-:-:S04]  /*34b0*/  IMAD.HI.U32 R10, R4, R71, RZ ;  /* 0x00000047040a7227 */ /* 0x000fc800078e00ff */
[----:B------:R-:W-:Y:S01]  /*34c0*/  @!P6 IMAD.IADD R61, R61, 0x1, -R6 ;  /* 0x000000013d3de824 */ /* 0x000fe200078e0a06 */
[C---:B------:R-:W-:Y:S01]  /*34d0*/  ISETP.GT.U32.AND P6, PT, R6.reuse, R69, PT ;  /* 0x000000450600720c */ /* 0x040fe20003fc4070 */
[----:B------:R-:W-:Y:S02]  /*34e0*/  IMAD.MOV R10, RZ, RZ, -R10 ;  /* 0x000000ffff0a7224 */ /* 0x000fe400078e0a0a */
[----:B------:R-:W-:Y:S02]  /*34f0*/  IMAD.MOV.U32 R110, RZ, RZ, R29 ;  /* 0x000000ffff6e7224 */ /* 0x000fe400078e001d */
[--C-:B------:R-:W-:Y:S02]  /*3500*/  @!P1 IMAD.IADD R59, R59, 0x1, -R6.reuse ;  /* 0x000000013b3b9824 */ /* 0x100fe400078e0a06 */
[C---:B------:R-:W-:Y:S02]  /*3510*/  IMAD R29, R6.reuse, R10, R71 ;  /* 0x0000000a061d7224 */ /* 0x040fe400078e0247 */
[--C-:B------:R-:W-:Y:S01]  /*3520*/  @!P0 IMAD.IADD R65, R65, 0x1, -R6.reuse ;  /* 0x0000000141418824 */ /* 0x100fe200078e0a06 */
[C---:B------:R-:W-:Y:S01]  /*3530*/  ISETP.GT.U32.AND P1, PT, R6.reuse, R59, PT ;  /* 0x0000003b0600720c */ /* 0x040fe20003f24070 */
[----:B------:R-:W-:Y:S01]  /*3540*/  @!P3 IMAD.IADD R63, R63, 0x1, -R6 ;  /* 0x000000013f3fb824 */ /* 0x000fe200078e0a06 */
[C---:B------:R-:W-:Y:S01]  /*3550*/  ISETP.GT.U32.AND P3, PT, R6.reuse, R29, PT ;  /* 0x0000001d0600720c */ /* 0x040fe20003f64070 */
[----:B------:R-:W-:Y:S01]  /*3560*/  @!P2 IMAD.MOV R110, RZ, RZ, -R110 ;  /* 0x000000ffff6ea224 */ /* 0x000fe200078e0a6e */
[C---:B------:R-:W-:Y:S01]  /*3570*/  ISETP.GT.U32.AND P2, PT, R6.reuse, R65, PT ;  /* 0x000000410600720c */ /* 0x040fe20003f44070 */
[----:B------:R-:W-:Y:S01]  /*3580*/  @!P6 IMAD.IADD R69, R69, 0x1, -R6 ;  /* 0x000000014545e824 */ /* 0x000fe200078e0a06 */
[----:B------:R-:W-:Y:S01]  /*3590*/  ISETP.GE.AND P0, PT, R87, RZ, PT ;  /* 0x000000ff5700720c */ /* 0x000fe20003f06270 */
[----:B------:R-:W-:Y:S01]  /*35a0*/  IMAD.MOV.U32 R5, RZ, RZ, R28 ;  /* 0x000000ffff057224 */ /* 0x000fe200078e001c */
[----:B------:R-:W-:Y:S01]  /*35b0*/  LOP3.LUT R28, R27, 0x40, RZ, 0xc0, !PT ;  /* 0x000000401b1c7812 */ /* 0x000fe200078ec0ff */
[----:B------:R-:W-:Y:S01]  /*35c0*/  IMAD.MOV.U32 R108, RZ, RZ, R13 ;  /* 0x000000ffff6c7224 */ /* 0x000fe200078e000d */
[----:B------:R-:W-:Y:S01]  /*35d0*/  ISETP.GT.U32.AND P6, PT, R6, R69, PT ;  /* 0x000000450600720c */ /* 0x000fe20003fc4070 */
[----:B------:R-:W-:Y:S01]  /*35e0*/  IMAD.HI.U32 R4, R4, R5, RZ ;  /* 0x0000000504047227 */ /* 0x000fe200078e00ff */
[----:B------:R-:W-:-:S03]  /*35f0*/  SHF.R.S32.HI R13, RZ, 0x1f, R26 ;  /* 0x0000001fff0d7819 */ /* 0x000fc6000001141a */
[--C-:B------:R-:W-:Y:S01]  /*3600*/  @!P1 IMAD.IADD R59, R59, 0x1, -R6.reuse ;  /* 0x000000013b3b9824 */ /* 0x100fe200078e0a06 */
[----:B------:R-:W-:Y:S01]  /*3610*/  ISETP.GT.U32.AND P1, PT, R6, R67, PT ;  /* 0x000000430600720c */ /* 0x000fe20003f24070 */
[----:B------:R-:W-:Y:S01]  /*3620*/  @!P3 IMAD.IADD R29, R29, 0x1, -R6 ;  /* 0x000000011d1db824 */ /* 0x000fe200078e0a06 */
[----:B------:R-:W-:Y:S01]  /*3630*/  LEA.HI R13, R13, R26, RZ, 0x7 ;  /* 0x0000001a0d0d7211 */ /* 0x000fe200078f38ff */
[----:B------:R-:W-:Y:S02]  /*3640*/  IMAD.MOV R4, RZ, RZ, -R4 ;  /* 0x000000ffff047224 */ /* 0x000fe400078e0a04 */
[----:B------:R-:W-:Y:S01]  /*3650*/  @!P2 IMAD.IADD R65, R65, 0x1, -R6 ;  /* 0x000000014141a824 */ /* 0x000fe200078e0a06 */
[----:B------:R-:W-:Y:S01]  /*3660*/  ISETP.GE.AND P2, PT, R92, RZ, PT ;  /* 0x000000ff5c00720c */ /* 0x000fe20003f46270 */
[----:B------:R-:W-:Y:S01]  /*3670*/  IMAD.MOV.U32 R92, RZ, RZ, R59 ;  /* 0x000000ffff5c7224 */ /* 0x000fe200078e003b */
[C---:B------:R-:W-:Y:S01]  /*3680*/  ISETP.GT.U32.AND P3, PT, R6.reuse, R29, PT ;  /* 0x0000001d0600720c */ /* 0x040fe20003f64070 */
[----:B------:R-:W-:-:S02]  /*3690*/  IMAD R59, R6, R4, R5 ;  /* 0x00000004063b7224 */ /* 0x000fc400078e0205 */
[----:B------:R-:W-:Y:S02]  /*36a0*/  VIADD R4, R152, 0x10000 ;  /* 0x0001000098047836 */ /* 0x000fe40000000000 */
[----:B------:R-:W-:Y:S01]  /*36b0*/  @!P6 IMAD.IADD R69, R69, 0x1, -R6 ;  /* 0x000000014545e824 */ /* 0x000fe200078e0a06 */
[----:B------:R-:W-:Y:S01]  /*36c0*/  ISETP.GT.U32.AND P6, PT, R6, R59, PT ;  /* 0x0000003b0600720c */ /* 0x000fe20003fc4070 */
[----:B------:R-:W-:Y:S01]  /*36d0*/  IMAD.SHL.U32 R10, R27, 0x2, RZ ;  /* 0x000000021b0a7824 */ /* 0x000fe200078e00ff */
[----:B------:R-:W-:Y:S01]  /*36e0*/  SHF.R.U32.HI R27, RZ, 0x4, R4 ;  /* 0x00000004ff1b7819 */ /* 0x000fe20000011604 */
[----:B------:R-:W-:Y:S01]  /*36f0*/  @!P5 IMAD.MOV R108, RZ, RZ, -R108 ;  /* 0x000000ffff6cd224 */ /* 0x000fe200078e0a6c */
[----:B------:R-:W-:Y:S01]  /*3700*/  ISETP.GE.AND P5, PT, R85, RZ, PT ;  /* 0x000000ff5500720c */ /* 0x000fe20003fa6270 */
[----:B------:R-:W-:Y:S01]  /*3710*/  IMAD.MOV.U32 R114, RZ, RZ, R15 ;  /* 0x000000ffff727224 */ /* 0x000fe200078e000f */
[----:B------:R-:W-:Y:S01]  /*3720*/  SGXT.U32 R27, R27, 0xe ;  /* 0x0000000e1b1b781a */ /* 0x000fe20000000000 */
[----:B------:R-:W-:Y:S01]  /*3730*/  IMAD.MOV.U32 R5, RZ, RZ, RZ ;  /* 0x000000ffff057224 */ /* 0x000fe200078e00ff */
[----:B------:R-:W-:Y:S01]  /*3740*/  SHF.R.U32.HI R4, RZ, 0x4, R152 ;  /* 0x00000004ff047819 */ /* 0x000fe20000011698 */
[--C-:B------:R-:W-:Y:S01]  /*3750*/  @!P3 IMAD.IADD R29, R29, 0x1, -R6.reuse ;  /* 0x000000011d1db824 */ /* 0x100fe200078e0a06 */
[----:B------:R-:W3:Y:S01]  /*3760*/  LDC R15, c[0x0][0x23c] ;  /* 0x00008f00ff0f7b82 */ /* 0x000ee20000000800 */
[--C-:B------:R-:W-:Y:S01]  /*3770*/  @!P1 IMAD.IADD R67, R67, 0x1, -R6.reuse ;  /* 0x0000000143439824 */ /* 0x100fe200078e0a06 */
[----:B------:R-:W-:Y:S01]  /*3780*/  IADD3 R66, P3, R27, 0x2, RZ ;  /* 0x000000021b427810 */ /* 0x000fe20007f7e0ff */
[----:B------:R-:W-:Y:S01]  /*3790*/  @!P6 IMAD.IADD R59, R59, 0x1, -R6 ;  /* 0x000000013b3be824 */ /* 0x000fe200078e0a06 */
[----:B------:R-:W-:Y:S01]  /*37a0*/  SGXT.U32 R154, R4, 0xe ;  /* 0x0000000e049a781a */ /* 0x000fe20000000000 */
[----:B------:R-:W-:Y:S01]  /*37b0*/  IMAD.MOV.U32 R112, RZ, RZ, R11 ;  /* 0x000000ffff707224 */ /* 0x000fe200078e000b */
[----:B------:R-:W-:Y:S01]  /*37c0*/  IADD3.X R62, R5, 0x40000040, RZ, P3, !PT ;  /* 0x40000040053e7810 */ /* 0x000fe20001ffe4ff */
[----:B------:R-:W-:Y:S01]  /*37d0*/  @!P5 IMAD.MOV R114, RZ, RZ, -R114 ;  /* 0x000000ffff72d224 */ /* 0x000fe200078e0a72 */
[C---:B------:R-:W-:Y:S01]  /*37e0*/  ISETP.GT.U32.AND P1, PT, R6.reuse, R67, PT ;  /* 0x000000430600720c */ /* 0x040fe20003f24070 */
[----:B------:R-:W4:Y:S01]  /*37f0*/  LDC.64 R4, c[0x0][0x218] ;  /* 0x00008600ff047b82 */ /* 0x000f220000000a00 */
[----:B------:R-:W-:Y:S01]  /*3800*/  ISETP.GT.U32.AND P3, PT, R6, R59, PT ;  /* 0x0000003b0600720c */ /* 0x000fe20003f64070 */
[----:B------:R-:W-:Y:S01]  /*3810*/  @!P0 IMAD.MOV R92, RZ, RZ, -R92 ;  /* 0x000000ffff5c8224 */ /* 0x000fe200078e0a5c */
[----:B------:R-:W-:Y:S01]  /*3820*/  ISETP.GE.AND P5, PT, R91, RZ, PT ;  /* 0x000000ff5b00720c */ /* 0x000fe20003fa6270 */
[----:B------:R-:W-:Y:S01]  /*3830*/  @!P4 IMAD.MOV R112, RZ, RZ, -R112 ;  /* 0x000000ffff70c224 */ /* 0x000fe200078e0a70 */
[----:B------:R-:W-:Y:S01]  /*3840*/  ISETP.GE.AND P0, PT, R94, RZ, PT ;  /* 0x000000ff5e00720c */ /* 0x000fe20003f06270 */
[----:B------:R-:W-:Y:S01]  /*3850*/  IMAD.MOV.U32 R60, RZ, RZ, RZ ;  /* 0x000000ffff3c7224 */ /* 0x000fe200078e00ff */
[----:B------:R-:W-:Y:S01]  /*3860*/  ISETP.GE.AND P4, PT, R89, RZ, PT ;  /* 0x000000ff5900720c */ /* 0x000fe20003f86270 */
[----:B------:R-:W-:Y:S01]  /*3870*/  IMAD.MOV.U32 R116, RZ, RZ, R63 ;  /* 0x000000ffff747224 */ /* 0x000fe200078e003f */
[----:B------:R-:W-:Y:S01]  /*3880*/  IADD3 R64, P6, R154, 0x80, RZ ;  /* 0x000000809a407810 */ /* 0x000fe20007fde0ff */
[-C--:B-1----:R-:W-:Y:S01]  /*3890*/  IMAD R8, R8, R30.reuse, RZ ;  /* 0x0000001e08087224 */ /* 0x082fe200078e02ff */
[----:B------:R-:W-:Y:S01]  /*38a0*/  LOP3.LUT R11, R10, 0x7e, RZ, 0xc0, !PT ;  /* 0x0000007e0a0b7812 */ /* 0x000fe200078ec0ff */
[--C-:B------:R-:W-:Y:S01]  /*38b0*/  @!P1 IMAD.IADD R67, R67, 0x1, -R6.reuse ;  /* 0x0000000143439824 */ /* 0x100fe200078e0a06 */
[----:B------:R-:W-:Y:S01]  /*38c0*/  ISETP.GE.AND P1, PT, R93, RZ, PT ;  /* 0x000000ff5d00720c */ /* 0x000fe20003f26270 */
[----:B------:R-:W-:Y:S01]  /*38d0*/  @!P3 IMAD.IADD R59, R59, 0x1, -R6 ;  /* 0x000000013b3bb824 */ /* 0x000fe200078e0a06 */
[----:B------:R-:W-:Y:S01]  /*38e0*/  IADD3.X R60, R60, 0x40000040, RZ, P6, !PT ;  /* 0x400000403c3c7810 */ /* 0x000fe200037fe4ff */
[----:B------:R-:W-:Y:S01]  /*38f0*/  @!P5 IMAD.MOV R116, RZ, RZ, -R116 ;  /* 0x000000ffff74d224 */ /* 0x000fe200078e0a74 */
[----:B------:R-:W-:Y:S01]  /*3900*/  ISETP.NE.AND P3, PT, R25, RZ, PT ;  /* 0x000000ff1900720c */ /* 0x000fe20003f65270 */
[----:B------:R-:W-:Y:S01]  /*3910*/  IMAD.MOV.U32 R94, RZ, RZ, R61 ;  /* 0x000000ffff5e7224 */ /* 0x000fe200078e003d */
[----:B------:R-:W-:Y:S01]  /*3920*/  ISETP.GE.AND P6, PT, R68, RZ, PT ;  /* 0x000000ff4400720c */ /* 0x000fe20003fc6270 */
[----:B---3--:R-:W-:Y:S01]  /*3930*/  IMAD R6, R153, R15, RZ ;  /* 0x0000000f99067224 */ /* 0x008fe200078e02ff */
[----:B------:R-:W-:Y:S01]  /*3940*/  LOP3.LUT R25, RZ, R25, RZ, 0x33, !PT ;  /* 0x00000019ff197212 */ /* 0x000fe200078e33ff */
[----:B------:R-:W-:Y:S01]  /*3950*/  @!P0 IMAD.MOV R69, RZ, RZ, -R69 ;  /* 0x000000ffff458224 */ /* 0x000fe200078e0a45 */
[----:B------:R-:W-:Y:S01]  /*3960*/  ISETP.GE.AND P5, PT, R0, RZ, PT ;  /* 0x000000ff0000720c */ /* 0x000fe20003fa6270 */
[----:B------:R-:W-:Y:S01]  /*3970*/  IMAD R9, R9, R30, RZ ;  /* 0x0000001e09097224 */ /* 0x000fe200078e02ff */
[C---:B------:R-:W-:Y:S01]  /*3980*/  SEL R7, R25.reuse, R7, !P3 ;  /* 0x0000000719077207 */ /* 0x040fe20005800000 */
[----:B------:R-:W-:Y:S01]  /*3990*/  @!P4 IMAD.MOV R94, RZ, RZ, -R94 ;  /* 0x000000ffff5ec224 */ /* 0x000fe200078e0a5e */
[----:B0-----:R-:W-:Y:S01]  /*39a0*/  LEA R188, P0, R8, R190, 0x1 ;  /* 0x000000be08bc7211 */ /* 0x001fe200078008ff */
[----:B------:R-:W-:Y:S01]  /*39b0*/  @!P1 IMAD.MOV R67, RZ, RZ, -R67 ;  /* 0x000000ffff439224 */ /* 0x000fe200078e0a43 */
[----:B----4-:R-:W-:Y:S01]  /*39c0*/  LEA R4, P4, R6, R4, 0x1 ;  /* 0x0000000406047211 */ /* 0x010fe200078808ff */
[----:B------:R-:W-:Y:S01]  /*39d0*/  IMAD.MOV.U32 R118, RZ, RZ, R65 ;  /* 0x000000ffff767224 */ /* 0x000fe200078e0041 */
[C---:B------:R-:W-:Y:S01]  /*39e0*/  SEL R26, R25.reuse, R12, !P3 ;  /* 0x0000000c191a7207 */ /* 0x040fe20005800000 */
[----:B------:R-:W-:Y:S01]  /*39f0*/  IMAD.MOV.U32 R124, RZ, RZ, R29 ;  /* 0x000000ffff7c7224 */ /* 0x000fe200078e001d */
[----:B------:R-:W-:Y:S01]  /*3a00*/  SEL R16, R25, R16, !P3 ;  /* 0x0000001019107207 */ /* 0x000fe20005800000 */
[----:B------:R-:W-:Y:S01]  /*3a10*/  IMAD.MOV.U32 R126, RZ, RZ, R59 ;  /* 0x000000ffff7e7224 */ /* 0x000fe200078e003b */
[----:B------:R-:W-:Y:S01]  /*3a20*/  LEA.HI.X.SX32 R189, R8, R191, 0x1, P0 ;  /* 0x000000bf08bd7211 */ /* 0x000fe200000f0eff */
[----:B--2---:R-:W-:Y:S01]  /*3a30*/  IMAD R7, R7, R137, RZ ;  /* 0x0000008907077224 */ /* 0x004fe200078e02ff */
[----:B------:R-:W-:Y:S01]  /*3a40*/  SEL R14, R25, R14, !P3 ;  /* 0x0000000e190e7207 */ /* 0x000fe20005800000 */
[----:B------:R-:W-:Y:S01]  /*3a50*/  @!P2 IMAD.MOV R118, RZ, RZ, -R118 ;  /* 0x000000ffff76a224 */ /* 0x000fe200078e0a76 */
[----:B------:R-:W-:Y:S01]  /*3a60*/  LEA R190, P1, R9, R190, 0x1 ;  /* 0x000000be09be7211 */ /* 0x000fe200078208ff */
[----:B------:R-:W-:Y:S01]  /*3a70*/  @!P6 IMAD.MOV R124, RZ, RZ, -R124 ;  /* 0x000000ffff7ce224 */ /* 0x000fe200078e0a7c */
[----:B------:R-:W-:Y:S01]  /*3a80*/  LEA.HI.X.SX32 R8, R6, R5, 0x1, P4 ;  /* 0x0000000506087211 */ /* 0x000fe200020f0eff */
[----:B------:R-:W-:Y:S01]  /*3a90*/  IMAD R5, R26, R137, RZ ;  /* 0x000000891a057224 */ /* 0x000fe200078e02ff */
[----:B------:R-:W-:Y:S01]  /*3aa0*/  R2UR UR34, R27 ;  /* 0x000000001b2272ca */ /* 0x000fe200000e0000 */
[----:B------:R-:W-:Y:S01]  /*3ab0*/  @!P5 IMAD.MOV R126, RZ, RZ, -R126 ;  /* 0x000000ffff7ed224 */ /* 0x000fe200078e0a7e */
[----:B------:R-:W-:Y:S01]  /*3ac0*/  SEL R27, R25, R17, !P3 ;  /* 0x00000011191b7207 */ /* 0x000fe20005800000 */
[----:B------:R-:W-:Y:S01]  /*3ad0*/  IMAD R17, R16, R137, RZ ;  /* 0x0000008910117224 */ /* 0x000fe200078e02ff */
[----:B------:R-:W-:Y:S01]  /*3ae0*/  LEA.HI.X.SX32 R191, R9, R191, 0x1, P1 ;  /* 0x000000bf09bf7211 */ /* 0x000fe200008f0eff */
[--C-:B------:R-:W-:Y:S01]  /*3af0*/  IMAD R10, R28, 0x100, R11.reuse ;  /* 0x000001001c0a7824 */ /* 0x100fe200078e020b */
[----:B------:R-:W-:Y:S01]  /*3b00*/  LEA R16, P6, R7, R4, 0x1 ;  /* 0x0000000407107211 */ /* 0x000fe200078c08ff */
[-C--:B------:R-:W-:Y:S01]  /*3b10*/  IMAD R9, R14, R137.reuse, RZ ;  /* 0x000000890e097224 */ /* 0x080fe200078e02ff */
[----:B------:R-:W-:Y:S01]  /*3b20*/  SEL R18, R25, R18, !P3 ;  /* 0x0000001219127207 */ /* 0x000fe20005800000 */
[----:B------:R-:W-:Y:S01]  /*3b30*/  IMAD R11, R28, 0x80, R11 ;  /* 0x000000801c0b7824 */ /* 0x000fe200078e020b */
[----:B------:R-:W-:Y:S01]  /*3b40*/  LEA R6, P5, R5, R4, 0x1 ;  /* 0x0000000405067211 */ /* 0x000fe200078a08ff */
[----:B------:R-:W-:Y:S01]  /*3b50*/  IMAD R27, R27, R137, RZ ;  /* 0x000000891b1b7224 */ /* 0x000fe200078e02ff */
[----:B------:R-:W-:Y:S01]  /*3b60*/  SEL R28, R25, R19, !P3 ;  /* 0x00000013191c7207 */ /* 0x000fe20005800000 */
[----:B------:R0:W-:Y:S01]  /*3b70*/  STL [R1+0x1e8], R16 ;  /* 0x0001e81001007387 */ /* 0x0001e20000100800 */
[----:B------:R-:W-:Y:S01]  /*3b80*/  R2UR UR4, R64 ;  /* 0x00000000400472ca */ /* 0x000fe200000e0000 */
[----:B------:R-:W-:Y:S01]  /*3b90*/  IMAD R19, R18, R137, RZ ;  /* 0x0000008912137224 */ /* 0x000fe200078e02ff */
[----:B------:R-:W-:Y:S01]  /*3ba0*/  R2UR UR6, R66 ;  /* 0x00000000420672ca */ /* 0x000fe200000e0000 */
[----:B------:R1:W-:Y:S01]  /*3bb0*/  STL [R1+0x1f0], R6 ;  /* 0x0001f00601007387 */ /* 0x0003e20000100800 */
[----:B------:R-:W-:Y:S01]  /*3bc0*/  R2UR UR5, R60 ;  /* 0x000000003c0572ca */ /* 0x000fe200000e0000 */
[----:B------:R-:W2:Y:S01]  /*3bd0*/  LDC R12, c[0x0][0x238] ;  /* 0x00008e00ff0c7b82 */ /* 0x000ea20000000800 */
[----:B------:R-:W-:-:S02]  /*3be0*/  R2UR UR7, R62 ;  /* 0x000000003e0772ca */ /* 0x000fc400000e0000 */
[C---:B------:R-:W-:Y:S02]  /*3bf0*/  SEL R20, R25.reuse, R20, !P3 ;  /* 0x0000001419147207 */ /* 0x040fe40005800000 */
[C---:B------:R-:W-:Y:S01]  /*3c00*/  SEL R29, R25.reuse, R21, !P3 ;  /* 0x00000015191d7207 */ /* 0x040fe20005800000 */
[----:B------:R-:W-:Y:S01]  /*3c10*/  IMAD R21, R28, R137, RZ ;  /* 0x000000891c157224 */ /* 0x000fe200078e02ff */
[C---:B------:R-:W-:Y:S02]  /*3c20*/  SEL R22, R25.reuse, R22, !P3 ;  /* 0x0000001619167207 */ /* 0x040fe40005800000 */
[C---:B------:R-:W-:Y:S01]  /*3c30*/  SEL R30, R25.reuse, R23, !P3 ;  /* 0x00000017191e7207 */ /* 0x040fe20005800000 */
[-C--:B------:R-:W-:Y:S01]  /*3c40*/  IMAD R23, R20, R137.reuse, RZ ;  /* 0x0000008914177224 */ /* 0x080fe200078e02ff */
[----:B------:R-:W-:Y:S01]  /*3c50*/  SEL R24, R25, R24, !P3 ;  /* 0x0000001819187207 */ /* 0x000fe20005800000 */
[----:B------:R-:W-:Y:S01]  /*3c60*/  IMAD R29, R29, R137, RZ ;  /* 0x000000891d1d7224 */ /* 0x000fe200078e02ff */
[C---:B------:R-:W-:Y:S01]  /*3c70*/  SEL R32, R25.reuse, R32, !P3 ;  /* 0x0000002019207207 */ /* 0x040fe20005800000 */
[----:B------:R-:W-:Y:S01]  /*3c80*/  UIADD3.64 UR14, UR4, 0x380, URZ ;  /* 0x00000380040e7897 */ /* 0x000fe2000fffe03f */
[C---:B------:R-:W-:Y:S01]  /*3c90*/  SEL R59, R25.reuse, R33, !P3 ;  /* 0x00000021193b7207 */ /* 0x040fe20005800000 */
[----:B------:R-:W-:Y:S01]  /*3ca0*/  IMAD R33, R24, R137, RZ ;  /* 0x0000008918217224 */ /* 0x000fe200078e02ff */
[C---:B------:R-:W-:Y:S01]  /*3cb0*/  SEL R34, R25.reuse, R34, !P3 ;  /* 0x0000002219227207 */ /* 0x040fe20005800000 */
[----:B------:R-:W-:Y:S01]  /*3cc0*/  UIADD3.64 UR10, UR4, 0x400, URZ ;  /* 0x00000400040a7897 */ /* 0x000fe2000fffe03f */
[C---:B------:R-:W-:Y:S01]  /*3cd0*/  SEL R60, R25.reuse, R35, !P3 ;  /* 0x00000023193c7207 */ /* 0x040fe20005800000 */
[-C--:B------:R-:W-:Y:S01]  /*3ce0*/  IMAD R35, R32, R137.reuse, RZ ;  /* 0x0000008920237224 */ /* 0x080fe200078e02ff */
[----:B------:R-:W-:Y:S01]  /*3cf0*/  SEL R36, R25, R36, !P3 ;  /* 0x0000002419247207 */ /* 0x000fe20005800000 */
[----:B------:R-:W-:Y:S01]  /*3d00*/  IMAD R59, R59, R137, RZ ;  /* 0x000000893b3b7224 */ /* 0x000fe200078e02ff */
[C---:B------:R-:W-:Y:S01]  /*3d10*/  SEL R61, R25.reuse, R37, !P3 ;  /* 0x00000025193d7207 */ /* 0x040fe20005800000 */
[----:B------:R-:W-:Y:S01]  /*3d20*/  IMAD R37, R34, R137, RZ ;  /* 0x0000008922257224 */ /* 0x000fe200078e02ff */
[C---:B------:R-:W-:Y:S01]  /*3d30*/  SEL R38, R25.reuse, R38, !P3 ;  /* 0x0000002619267207 */ /* 0x040fe20005800000 */
[----:B--2---:R-:W-:Y:S01]  /*3d40*/  IMAD R139, R12, 0x7f, RZ ;  /* 0x0000007f0c8b7824 */ /* 0x004fe200078e02ff */
[C---:B------:R-:W-:Y:S01]  /*3d50*/  SEL R62, R25.reuse, R39, !P3 ;  /* 0x00000027193e7207 */ /* 0x040fe20005800000 */
[-C--:B------:R-:W-:Y:S01]  /*3d60*/  IMAD R39, R60, R137.reuse, RZ ;  /* 0x000000893c277224 */ /* 0x080fe200078e02ff */
[----:B------:R-:W-:Y:S01]  /*3d70*/  SEL R40, R25, R40, !P3 ;  /* 0x0000002819287207 */ /* 0x000fe20005800000 */
[----:B------:R-:W-:Y:S01]  /*3d80*/  IMAD R61, R61, R137, RZ ;  /* 0x000000893d3d7224 */ /* 0x000fe200078e02ff */
[C---:B------:R-:W-:Y:S01]  /*3d90*/  SEL R63, R25.reuse, R41, !P3 ;  /* 0x00000029193f7207 */ /* 0x040fe20005800000 */
[----:B------:R-:W-:Y:S01]  /*3da0*/  IMAD R41, R36, R137, RZ ;  /* 0x0000008924297224 */ /* 0x000fe200078e02ff */
[C---:B------:R-:W-:Y:S01]  /*3db0*/  SEL R42, R25.reuse, R42, !P3 ;  /* 0x0000002a192a7207 */ /* 0x040fe20005800000 */
[----:B------:R-:W-:Y:S01]  /*3dc0*/  IMAD R141, R12, 0x7e, RZ ;  /* 0x0000007e0c8d7824 */ /* 0x000fe200078e02ff */
[C---:B------:R-:W-:Y:S01]  /*3dd0*/  SEL R64, R25.reuse, R43, !P3 ;  /* 0x0000002b19407207 */ /* 0x040fe20005800000 */
[-C--:B------:R-:W-:Y:S01]  /*3de0*/  IMAD R43, R38, R137.reuse, RZ ;  /* 0x00000089262b7224 */ /* 0x080fe200078e02ff */
[----:B------:R-:W-:Y:S01]  /*3df0*/  SEL R44, R25, R44, !P3 ;  /* 0x0000002c192c7207 */ /* 0x000fe20005800000 */
[----:B------:R-:W-:Y:S01]  /*3e00*/  IMAD R63, R63, R137, RZ ;  /* 0x000000893f3f7224 */ /* 0x000fe200078e02ff */
        /* <DEDUP_REMOVED lines=14> */
[C---:B------:R-:W-:Y:S01]  /*3ef0*/  SEL R52, R25.reuse, R52, !P3 ;  /* 0x0000003419347207 */ /* 0x040fe20005800000 */
[----:B------:R-:W-:Y:S01]  /*3f00*/  IMAD R71, R50, R137, RZ ;  /* 0x0000008932477224 */ /* 0x000fe200078e02ff */
[C---:B------:R-:W-:Y:S01]  /*3f10*/  SEL R72, R25.reuse, R53, !P3 ;  /* 0x0000003519487207 */ /* 0x040fe20005800000 */
[-C--:B------:R-:W-:Y:S01]  /*3f20*/  IMAD R53, R44, R137.reuse, RZ ;  /* 0x000000892c357224 */ /* 0x080fe200078e02ff */
[C---:B------:R-:W-:Y:S01]  /*3f30*/  SEL R54, R25.reuse, R54, !P3 ;  /* 0x0000003619367207 */ /* 0x040fe20005800000 */
[----:B------:R-:W-:Y:S01]  /*3f40*/  IMAD R73, R70, R137, RZ ;  /* 0x0000008946497224 */ /* 0x000fe200078e02ff */
[C---:B------:R-:W-:Y:S01]  /*3f50*/  SEL R74, R25.reuse, R55, !P3 ;  /* 0x00000037194a7207 */ /* 0x040fe20005800000 */
[----:B------:R-:W-:Y:S01]  /*3f60*/  IMAD R55, R46, R137, RZ ;  /* 0x000000892e377224 */ /* 0x000fe200078e02ff */
[C---:B------:R-:W-:Y:S01]  /*3f70*/  SEL R76, R25.reuse, R31, !P3 ;  /* 0x0000001f194c7207 */ /* 0x040fe20005800000 */
[-C--:B------:R-:W-:Y:S01]  /*3f80*/  IMAD R31, R30, R137.reuse, RZ ;  /* 0x000000891e1f7224 */ /* 0x080fe200078e02ff */
[C---:B------:R-:W-:Y:S01]  /*3f90*/  SEL R56, R25.reuse, R56, !P3 ;  /* 0x0000003819387207 */ /* 0x040fe20005800000 */
[----:B------:R-:W-:Y:S01]  /*3fa0*/  IMAD R75, R52, R137, RZ ;  /* 0x00000089344b7224 */ /* 0x000fe200078e02ff */
[C---:B------:R-:W-:Y:S01]  /*3fb0*/  SEL R78, R25.reuse, R57, !P3 ;  /* 0x00000039194e7207 */ /* 0x040fe20005800000 */
[-C--:B------:R-:W-:Y:S01]  /*3fc0*/  IMAD R57, R66, R137.reuse, RZ ;  /* 0x0000008942397224 */ /* 0x080fe200078e02ff */
        /* <DEDUP_REMOVED lines=47> */
[-C--:B------:R-:W-:Y:S01]  /*42c0*/  IMAD R119, R112, R137.reuse, RZ ;  /* 0x0000008970777224 */ /* 0x080fe200078e02ff */
[----:B------:R-:W-:Y:S01]  /*42d0*/  SEL R126, R25, R126, !P3 ;  /* 0x0000007e197e7207 */ /* 0x000fe20005800000 */
[-C--:B------:R-:W-:Y:S01]  /*42e0*/  IMAD R25, R22, R137.reuse, RZ ;  /* 0x0000008916197224 */ /* 0x080fe200078e02ff */
[-C--:B------:R-:W-:Y:S01]  /*42f0*/  LEA R14, P3, R9, R4.reuse, 0x1 ;  /* 0x00000004090e7211 */ /* 0x080fe200078608ff */
[-C--:B------:R-:W-:Y:S01]  /*4300*/  IMAD R121, R114, R137.reuse, RZ ;  /* 0x0000008972797224 */ /* 0x080fe200078e02ff */
[-C--:B0-----:R-:W-:Y:S01]  /*4310*/  LEA R16, P2, R17, R4.reuse, 0x1 ;  /* 0x0000000411107211 */ /* 0x081fe200078408ff */
[-C--:B------:R-:W-:Y:S01]  /*4320*/  IMAD R123, R92, R137.reuse, RZ ;  /* 0x000000895c7b7224 */ /* 0x080fe200078e02ff */
[-C--:B-1----:R-:W-:Y:S01]  /*4330*/  LEA R6, P1, R27, R4.reuse, 0x1 ;  /* 0x000000041b067211 */ /* 0x082fe200078208ff */
[----:B------:R0:W-:Y:S01]  /*4340*/  STL [R1+0x1f8], R14 ;  /* 0x0001f80e01007387 */ /* 0x0001e20000100800 */
[-C--:B------:R-:W-:Y:S01]  /*4350*/  IMAD R125, R94, R137.reuse, RZ ;  /* 0x000000895e7d7224 */ /* 0x080fe200078e02ff */
[----:B------:R-:W-:Y:S01]  /*4360*/  LOP3.LUT R20, R10, 0x10, RZ, 0x3c, !PT ;  /* 0x000000100a147812 */ /* 0x000fe200078e3cff */
[-C--:B------:R-:W-:Y:S01]  /*4370*/  IMAD R127, R116, R137.reuse, RZ ;  /* 0x00000089747f7224 */ /* 0x080fe200078e02ff */
[----:B------:R1:W-:Y:S01]  /*4380*/  STL [R1+0x200], R16 ;  /* 0x0002001001007387 */ /* 0x0003e20000100800 */
[-C--:B------:R-:W-:Y:S01]  /*4390*/  IMAD R129, R118, R137.reuse, RZ ;  /* 0x0000008976817224 */ /* 0x080fe200078e02ff */
[----:B------:R-:W-:Y:S01]  /*43a0*/  LOP3.LUT R18, R10, 0x30, RZ, 0x3c, !PT ;  /* 0x000000300a127812 */ /* 0x000fe200078e3cff */
[-C--:B------:R-:W-:Y:S01]  /*43b0*/  IMAD R131, R120, R137.reuse, RZ ;  /* 0x0000008978837224 */ /* 0x080fe200078e02ff */
[----:B------:R2:W-:Y:S01]  /*43c0*/  STL [R1+0x208], R6 ;  /* 0x0002080601007387 */ /* 0x0005e20000100800 */
[-C--:B------:R-:W-:Y:S01]  /*43d0*/  IMAD R133, R122, R137.reuse, RZ ;  /* 0x000000897a857224 */ /* 0x080fe200078e02ff */
[-C--:B0-----:R-:W-:Y:S01]  /*43e0*/  LEA R14, P0, R19, R4.reuse, 0x1 ;  /* 0x00000004130e7211 */ /* 0x081fe200078008ff */
[-C--:B------:R-:W-:Y:S01]  /*43f0*/  IMAD R135, R124, R137.reuse, RZ ;  /* 0x000000897c877224 */ /* 0x080fe200078e02ff */
[----:B------:R-:W-:Y:S01]  /*4400*/  LOP3.LUT R24, R11, 0x70, RZ, 0x3c, !PT ;  /* 0x000000700b187812 */ /* 0x000fe200078e3cff */
[----:B------:R-:W-:Y:S01]  /*4410*/  IMAD R137, R126, R137, RZ ;  /* 0x000000897e897224 */ /* 0x000fe200078e02ff */
[----:B-1----:R-:W-:Y:S01]  /*4420*/  LEA R16, P4, R21, R4, 0x1 ;  /* 0x0000000415107211 */ /* 0x002fe200078808ff */
[----:B------:R0:W-:Y:S01]  /*4430*/  STL [R1+0x210], R14 ;  /* 0x0002100e01007387 */ /* 0x0001e20000100800 */
[C---:B------:R-:W-:Y:S01]  /*4440*/  IMAD.IADD R22, R152.reuse, 0x1, R10 ;  /* 0x0000000198167824 */ /* 0x040fe200078e020a */
[----:B------:R-:W-:Y:S01]  /*4450*/  UIADD3.64 UR14, UR4, 0x580, URZ ;  /* 0x00000580040e7897 */ /* 0x000fe2000fffe03f */
[-C--:B--2---:R-:W-:Y:S01]  /*4460*/  LEA.HI.X.SX32 R6, R7, R8.reuse, 0x1, P6 ;  /* 0x0000000807067211 */ /* 0x084fe200030f0eff */
[----:B------:R1:W-:Y:S01]  /*4470*/  STL [R1+0x218], R16 ;  /* 0x0002181001007387 */ /* 0x0003e20000100800 */
[-C--:B------:R-:W-:Y:S01]  /*4480*/  LEA.HI.X.SX32 R7, R5, R8.reuse, 0x1, P5 ;  /* 0x0000000805077211 */ /* 0x080fe200028f0eff */
[----:B------:R-:W-:Y:S01]  /*4490*/  UIADD3.64 UR10, UR4, 0x600, URZ ;  /* 0x00000600040a7897 */ /* 0x000fe2000fffe03f */
[----:B------:R-:W-:Y:S01]  /*44a0*/  LEA.HI.X.SX32 R5, R9, R8, 0x1, P3 ;  /* 0x0000000809057211 */ /* 0x000fe200018f0eff */
[----:B------:R2:W-:Y:S01]  /*44b0*/  STL [R1+0x1e0], R6 ;  /* 0x0001e00601007387 */ /* 0x0005e20000100800 */
[----:B------:R-:W-:Y:S01]  /*44c0*/  UIADD3.64 UR14, UR4, 0x680, URZ ;  /* 0x00000680040e7897 */ /* 0x000fe2000fffe03f */
[-C--:B0-----:R-:W-:Y:S01]  /*44d0*/  LEA R14, P6, R23, R4.reuse, 0x1 ;  /* 0x00000004170e7211 */ /* 0x081fe200078c08ff */
[----:B------:R-:W-:Y:S01]  /*44e0*/  UIADD3.64 UR10, UR4, 0x700, URZ ;  /* 0x00000700040a7897 */ /* 0x000fe2000fffe03f */
[----:B------:R-:W-:Y:S01]  /*44f0*/  IMAD.IADD R20, R152, 0x1, R20 ;  /* 0x0000000198147824 */ /* 0x000fe200078e0214 */
[----:B------:R-:W-:Y:S01]  /*4500*/  UIADD3.64 UR14, UR4, 0x780, URZ ;  /* 0x00000780040e7897 */ /* 0x000fe2000fffe03f */
[----:B-1----:R-:W-:Y:S01]  /*4510*/  LOP3.LUT R16, R10, 0x50, RZ, 0x3c, !PT ;  /* 0x000000500a107812 */ /* 0x002fe200078e3cff */
[----:B------:R0:W-:Y:S01]  /*4520*/  STL [R1+0x224], R14 ;  /* 0x0002240e01007387 */ /* 0x0001e20000100800 */
[----:B------:R-:W-:Y:S01]  /*4530*/  UIADD3.64 UR10, UR4, 0x800, URZ ;  /* 0x00000800040a7897 */ /* 0x000fe2000fffe03f */
[C---:B------:R-:W-:Y:S01]  /*4540*/  IMAD.IADD R18, R152.reuse, 0x1, R18 ;  /* 0x0000000198127824 */ /* 0x040fe200078e0212 */
[-C--:B--2---:R-:W-:Y:S01]  /*4550*/  LEA R6, P5, R29, R4.reuse, 0x1 ;  /* 0x000000041d067211 */ /* 0x084fe200078a08ff */
[----:B------:R1:W-:Y:S01]  /*4560*/  STL [R1+0x1ec], R7 ;  /* 0x0001ec0701007387 */ /* 0x0003e20000100800 */
[----:B------:R-:W-:Y:S01]  /*4570*/  UIADD3.64 UR14, UR4, 0x880, URZ ;  /* 0x00000880040e7897 */ /* 0x000fe2000fffe03f */
[----:B------:R-:W-:Y:S01]  /*4580*/  IMAD.IADD R16, R152, 0x1, R16 ;  /* 0x0000000198107824 */ /* 0x000fe200078e0210 */
[----:B------:R-:W-:Y:S01]  /*4590*/  UIADD3.64 UR10, UR4, 0x900, URZ ;  /* 0x00000900040a7897 */ /* 0x000fe2000fffe03f */
[----:B------:R2:W-:Y:S01]  /*45a0*/  STL [R1+0x230], R6 ;  /* 0x0002300601007387 */ /* 0x0005e20000100800 */
[----:B------:R-:W-:Y:S01]  /*45b0*/  UIADD3.64 UR14, UR4, 0x980, URZ ;  /* 0x00000980040e7897 */ /* 0x000fe2000fffe03f */
[----:B0-----:R-:W-:Y:S01]  /*45c0*/  IMAD R14, R12, 0x66, RZ ;  /* 0x000000660c0e7824 */ /* 0x001fe200078e02ff */
[----:B------:R-:W-:Y:S01]  /*45d0*/  UIADD3.64 UR10, UR4, 0xa00, URZ ;  /* 0x00000a00040a7897 */ /* 0x000fe2000fffe03f */
[----:B------:R0:W-:Y:S01]  /*45e0*/  STL [R1+0x1f4], R5 ;  /* 0x0001f40501007387 */ /* 0x0001e20000100800 */
[----:B------:R-:W-:Y:S01]  /*45f0*/  UIADD3.64 UR14, UR4, 0xa80, URZ ;  /* 0x00000a80040e7897 */ /* 0x000fe2000fffe03f */
[----:B-1----:R-:W-:Y:S01]  /*4600*/  LEA R7, P3, R25, R4, 0x1 ;  /* 0x0000000419077211 */ /* 0x002fe200078608ff */
[----:B------:R-:W-:-:S02]  /*4610*/  UIADD3.64 UR10, UR4, 0xb00, URZ ;  /* 0x00000b00040a7897 */ /* 0x000fc4000fffe03f */
[----:B------:R-:W-:Y:S01]  /*4620*/  UIADD3.64 UR14, UR4, 0xb80, URZ ;  /* 0x00000b80040e7897 */ /* 0x000fe2000fffe03f */
[----:B--2---:R-:W-:Y:S01]  /*4630*/  LEA.HI.X.SX32 R6, R17, R8, 0x1, P2 ;  /* 0x0000000811067211 */ /* 0x004fe200010f0eff */
[----:B------:R1:W-:Y:S01]  /*4640*/  STL [R1+0x238], R7 ;  /* 0x0002380701007387 */ /* 0x0003e20000100800 */
[----:B------:R-:W-:Y:S01]  /*4650*/  IMAD R17, R12, 0x7c, RZ ;  /* 0x0000007c0c117824 */ /* 0x000fe200078e02ff */
[----:B------:R-:W-:Y:S01]  /*4660*/  UIADD3.64 UR10, UR4, 0xc00, URZ ;  /* 0x00000c00040a7897 */ /* 0x000fe2000fffe03f */
[----:B0-----:R-:W-:Y:S01]  /*4670*/  LEA R5, P2, R31, R4, 0x1 ;  /* 0x000000041f057211 */ /* 0x001fe200078408ff */
[----:B------:R0:W-:Y:S01]  /*4680*/  STL [R1+0x1fc], R6 ;  /* 0x0001fc0601007387 */ /* 0x0001e20000100800 */
[----:B------:R-:W-:Y:S02]  /*4690*/  UIADD3.64 UR8, UR4, 0x80, URZ ;  /* 0x0000008004087897 */ /* 0x000fe4000fffe03f */
[----:B------:R-:W-:Y:S01]  /*46a0*/  UIADD3.64 UR12, UR4, 0x100, URZ ;  /* 0x00000100040c7897 */ /* 0x000fe2000fffe03f */
[----:B------:R2:W-:Y:S01]  /*46b0*/  STL [R1+0x240], R5 ;  /* 0x0002400501007387 */ /* 0x0005e20000100800 */
[----:B------:R-:W-:Y:S01]  /*46c0*/  UIADD3.64 UR16, UR4, 0x180, URZ ;  /* 0x0000018004107897 */ /* 0x000fe2000fffe03f */
[----:B-1----:R-:W-:-:S02]  /*46d0*/  LEA.HI.X.SX32 R7, R27, R8, 0x1, P1 ;  /* 0x000000081b077211 */ /* 0x002fc400008f0eff */
[----:B------:R-:W-:Y:S01]  /*46e0*/  CS2R R26, SRZ ;  /* 0x00000000001a7805 */ /* 0x000fe2000001ff00 */
[----:B------:R-:W-:Y:S01]  /*46f0*/  UIADD3.64 UR20, UR4, 0x200, URZ ;  /* 0x0000020004147897 */ /* 0x000fe2000fffe03f */
[----:B0-----:R-:W-:Y:S01]  /*4700*/  LEA R6, P1, R33, R4, 0x1 ;  /* 0x0000000421067211 */ /* 0x001fe200078208ff */
[----:B------:R0:W-:Y:S01]  /*4710*/  STL [R1+0x204], R7 ;  /* 0x0002040701007387 */ /* 0x0001e20000100800 */
[----:B------:R-:W-:Y:S01]  /*4720*/  UIADD3.64 UR24, UR4, 0x280, URZ ;  /* 0x0000028004187897 */ /* 0x000fe2000fffe03f */
[----:B--2---:R-:W-:Y:S02]  /*4730*/  LEA.HI.X.SX32 R5, R19, R8, 0x1, P0 ;  /* 0x0000000813057211 */ /* 0x004fe400000f0eff */
[----:B------:R1:W-:Y:S01]  /*4740*/  STL [R1+0x248], R6 ;  /* 0x0002480601007387 */ /* 0x0003e20000100800 */
[----:B------:R-:W-:Y:S01]  /*4750*/  LOP3.LUT R19, R10, 0x20, RZ, 0x3c, !PT ;  /* 0x000000200a137812 */ /* 0x000fe200078e3cff */
[----:B------:R-:W-:Y:S02]  /*4760*/  UIADD3.64 UR28, UR4, 0x300, URZ ;  /* 0x00000300041c7897 */ /* 0x000fe4000fffe03f */
[----:B------:R2:W-:Y:S01]  /*4770*/  STL [R1+0x20c], R5 ;  /* 0x00020c0501007387 */ /* 0x0005e20000100800 */
[----:B------:R-:W-:Y:S01]  /*4780*/  UIADD3.64 UR36, UR4, 0xc80, URZ ;  /* 0x00000c8004247897 */ /* 0x000fe2000fffe03f */
[----:B0-----:R-:W-:Y:S01]  /*4790*/  LEA R7, P0, R35, R4, 0x1 ;  /* 0x0000000423077211 */ /* 0x001fe200078008ff */
[----:B------:R-:W-:Y:S01]  /*47a0*/  IMAD.IADD R19, R152, 0x1, R19 ;  /* 0x0000000198137824 */ /* 0x000fe200078e0213 */
[----:B------:R-:W-:Y:S01]  /*47b0*/  UIADD3.64 UR40, UR4, 0xd00, URZ ;  /* 0x00000d0004287897 */ /* 0x000fe2000fffe03f */
[----:B-1----:R-:W-:-:S02]  /*47c0*/  LEA.HI.X.SX32 R6, R21, R8, 0x1, P4 ;  /* 0x0000000815067211 */ /* 0x002fc400020f0eff */
[----:B------:R0:W-:Y:S01]  /*47d0*/  STL [R1+0x250], R7 ;  /* 0x0002500701007387 */ /* 0x0001e20000100800 */
[----:B------:R-:W-:Y:S01]  /*47e0*/  IMAD.IADD R21, R152, 0x1, R11 ;  /* 0x0000000198157824 */ /* 0x000fe200078e020b */
[----:B------:R-:W-:Y:S01]  /*47f0*/  UIADD3.64 UR44, UR4, 0xd80, URZ ;  /* 0x00000d80042c7897 */ /* 0x000fe2000fffe03f */
[----:B--2---:R-:W-:Y:S01]  /*4800*/  LEA R5, P4, R59, R4, 0x1 ;  /* 0x000000043b057211 */ /* 0x004fe200078808ff */
[----:B------:R1:W-:Y:S01]  /*4810*/  STL [R1+0x214], R6 ;  /* 0x0002140601007387 */ /* 0x0003e20000100800 */
[----:B------:R-:W-:Y:S02]  /*4820*/  UIADD3.64 UR48, UR4, 0xe00, URZ ;  /* 0x00000e0004307897 */ /* 0x000fe4000fffe03f */
[----:B------:R-:W-:Y:S01]  /*4830*/  UIADD3.64 UR52, UR4, 0xe80, URZ ;  /* 0x00000e8004347897 */ /* 0x000fe2000fffe03f */
[----:B------:R2:W-:Y:S01]  /*4840*/  STL [R1+0x258], R5 ;  /* 0x0002580501007387 */ /* 0x0005e20000100800 */
[----:B------:R-:W-:Y:S01]  /*4850*/  UIADD3.64 UR56, UR4, 0xf00, URZ ;  /* 0x00000f0004387897 */ /* 0x000fe2000fffe03f */
[----:B0-----:R-:W-:Y:S01]  /*4860*/  LEA.HI.X.SX32 R7, R23, R8, 0x1, P6 ;  /* 0x0000000817077211 */ /* 0x001fe200030f0eff */
[----:B------:R-:W-:-:S02]  /*4870*/  UIADD3.64 UR10, UR6, 0x2, URZ ;  /* 0x00000002060a7897 */ /* 0x000fc4000fffe03f */
[----:B------:R-:W-:Y:S01]  /*4880*/  UIADD3.64 UR14, UR6, 0x4, URZ ;  /* 0x00000004060e7897 */ /* 0x000fe2000fffe03f */
[----:B-1----:R-:W-:Y:S01]  /*4890*/  LEA R6, P6, R37, R4, 0x1 ;  /* 0x0000000425067211 */ /* 0x002fe200078c08ff */
[----:B------:R0:W-:Y:S01]  /*48a0*/  STL [R1+0x21c], R7 ;  /* 0x00021c0701007387 */ /* 0x0001e20000100800 */
[----:B------:R-:W-:Y:S01]  /*48b0*/  UIADD3.64 UR18, UR6, 0x1fe, URZ ;  /* 0x000001fe06127897 */ /* 0x000fe2000fffe03f */
[----:B--2---:R-:W-:Y:S02]  /*48c0*/  LEA.HI.X.SX32 R5, R29, R8, 0x1, P5 ;  /* 0x000000081d057211 */ /* 0x004fe400028f0eff */
[----:B------:R1:W-:Y:S01]  /*48d0*/  STL [R1+0x260], R6 ;  /* 0x0002600601007387 */ /* 0x0003e20000100800 */
[----:B------:R-:W-:Y:S01]  /*48e0*/  CS2R R28, SRZ ;  /* 0x00000000001c7805 */ /* 0x000fe2000001ff00 */
[----:B------:R-:W-:Y:S02]  /*48f0*/  UIADD3.64 UR22, UR6, 0x200, URZ ;  /* 0x0000020006167897 */ /* 0x000fe4000fffe03f */
[----:B------:R2:W-:Y:S01]  /*4900*/  STL [R1+0x22c], R5 ;  /* 0x00022c0501007387 */ /* 0x0005e20000100800 */
[----:B------:R-:W-:Y:S01]  /*4910*/  UIADD3.64 UR26, UR6, 0x202, URZ ;  /* 0x00000202061a7897 */ /* 0x000fe2000fffe03f */
[----:B0-----:R-:W-:Y:S01]  /*4920*/  LEA R7, P5, R39, R4, 0x1 ;  /* 0x0000000427077211 */ /* 0x001fe200078a08ff */
[----:B------:R-:W-:Y:S01]  /*4930*/  UIADD3.64 UR30, UR6, 0x204, URZ ;  /* 0x00000204061e7897 */ /* 0x000fe2000fffe03f */
[----:B-1----:R-:W-:-:S03]  /*4940*/  LEA.HI.X.SX32 R6, R25, R8, 0x1, P3 ;  /* 0x0000000819067211 */ /* 0x002fc600018f0eff */
[----:B------:R0:W-:Y:S01]  /*4950*/  STL [R1+0x268], R7 ;  /* 0x0002680701007387 */ /* 0x0001e20000100800 */
[----:B--2---:R-:W-:-:S03]  /*4960*/  LEA R5, P3, R41, R4, 0x1 ;  /* 0x0000000429057211 */ /* 0x004fc600078608ff */
[----:B------:R1:W-:Y:S04]  /*4970*/  STL [R1+0x234], R6 ;  /* 0x0002340601007387 */ /* 0x0003e80000100800 */
[----:B------:R2:W-:Y:S01]  /*4980*/  STL [R1+0x270], R5 ;  /* 0x0002700501007387 */ /* 0x0005e20000100800 */
[----:B0-----:R-:W-:Y:S02]  /*4990*/  LEA.HI.X.SX32 R7, R31, R8, 0x1, P2 ;  /* 0x000000081f077211 */ /* 0x001fe400010f0eff */
[----:B------:R-:W-:Y:S02]  /*49a0*/  CS2R R30, SRZ ;  /* 0x00000000001e7805 */ /* 0x000fe4000001ff00 */
[----:B-1----:R-:W-:Y:S01]  /*49b0*/  LEA R6, P2, R61, R4, 0x1 ;  /* 0x000000043d067211 */ /* 0x002fe200078408ff */
[----:B------:R0:W-:Y:S01]  /*49c0*/  STL [R1+0x23c], R7 ;  /* 0x00023c0701007387 */ /* 0x0001e20000100800 */
[----:B--2---:R-:W-:-:S03]  /*49d0*/  LEA.HI.X.SX32 R5, R33, R8, 0x1, P1 ;  /* 0x0000000821057211 */ /* 0x004fc600008f0eff */
[----:B------:R1:W-:Y:S01]  /*49e0*/  STL [R1+0x278], R6 ;  /* 0x0002780601007387 */ /* 0x0003e20000100800 */
[----:B------:R-:W-:-:S03]  /*49f0*/  CS2R R32, SRZ ;  /* 0x0000000000207805 */ /* 0x000fc6000001ff00 */
[----:B------:R2:W-:Y:S01]  /*4a00*/  STL [R1+0x244], R5 ;  /* 0x0002440501007387 */ /* 0x0005e20000100800 */
[----:B0-----:R-:W-:Y:S02]  /*4a10*/  LEA R7, P1, R43, R4, 0x1 ;  /* 0x000000042b077211 */ /* 0x001fe400078208ff */
[----:B-1----:R-:W-:-:S03]  /*4a20*/  LEA.HI.X.SX32 R6, R35, R8, 0x1, P0 ;  /* 0x0000000823067211 */ /* 0x002fc600000f0eff */
[----:B------:R0:W-:Y:S01]  /*4a30*/  STL [R1+0x280], R7 ;  /* 0x0002800701007387 */ /* 0x0001e20000100800 */
[----:B------:R-:W-:Y:S02]  /*4a40*/  CS2R R34, SRZ ;  /* 0x0000000000227805 */ /* 0x000fe4000001ff00 */
[----:B--2---:R-:W-:Y:S01]  /*4a50*/  LEA R5, P0, R45, R4, 0x1 ;  /* 0x000000042d057211 */ /* 0x004fe200078008ff */
[----:B------:R1:W-:Y:S04]  /*4a60*/  STL [R1+0x24c], R6 ;  /* 0x00024c0601007387 */ /* 0x0003e80000100800 */
[----:B------:R2:W-:Y:S01]  /*4a70*/  STL [R1+0x288], R5 ;  /* 0x0002880501007387 */ /* 0x0005e20000100800 */
[----:B0-----:R-:W-:Y:S02]  /*4a80*/  LEA.HI.X.SX32 R7, R59, R8, 0x1, P4 ;  /* 0x000000083b077211 */ /* 0x001fe400020f0eff */
[----:B------:R-:W-:-:S02]  /*4a90*/  CS2R R58, SRZ ;  /* 0x00000000003a7805 */ /* 0x000fc4000001ff00 */
        /* <DEDUP_REMOVED lines=214> */
[----:B------:R-:W-:Y:S02]  /*5800*/  LEA R4, P6, R137, R4, 0x1 ;  /* 0x0000000489047211 */ /* 0x000fe400078c08ff */
[----:B------:R-:W-:Y:S02]  /*5810*/  CS2R R122, SRZ ;  /* 0x00000000007a7805 */ /* 0x000fe4000001ff00 */
[-C--:B------:R-:W-:Y:S01]  /*5820*/  LEA.HI.X.SX32 R9, R135, R8.reuse, 0x1, P4 ;  /* 0x0000000887097211 */ /* 0x080fe200020f0eff */
[----:B------:R2:W-:Y:S01]  /*5830*/  STL [R1+0x3b4], R5 ;  /* 0x0003b40501007387 */ /* 0x0005e20000100800 */
[----:B------:R-:W-:Y:S02]  /*5840*/  CS2R R134, SRZ ;  /* 0x0000000000867805 */ /* 0x000fe4000001ff00 */
[-C--:B0-----:R-:W-:Y:S02]  /*5850*/  LEA.HI.X.SX32 R7, R131, R8.reuse, 0x1, P1 ;  /* 0x0000000883077211 */ /* 0x081fe400008f0eff */
[----:B------:R-:W-:Y:S01]  /*5860*/  CS2R R130, SRZ ;  /* 0x0000000000827805 */ /* 0x000fe2000001ff00 */
[----:B------:R0:W-:Y:S01]  /*5870*/  STL [R1+0x3f0], R4 ;  /* 0x0003f00401007387 */ /* 0x0001e20000100800 */
[----:B-1----:R-:W-:-:S02]  /*5880*/  LEA.HI.X.SX32 R6, R125, R8, 0x1, P5 ;  /* 0x000000087d067211 */ /* 0x002fc400028f0eff */
[----:B------:R-:W-:Y:S02]  /*5890*/  CS2R R124, SRZ ;  /* 0x00000000007c7805 */ /* 0x000fe4000001ff00 */
[-C--:B--2---:R-:W-:Y:S01]  /*58a0*/  LEA.HI.X.SX32 R5, R127, R8.reuse, 0x1, P3 ;  /* 0x000000087f057211 */ /* 0x084fe200018f0eff */
[----:B------:R1:W-:Y:S01]  /*58b0*/  STL [R1+0x3bc], R6 ;  /* 0x0003bc0601007387 */ /* 0x0003e20000100800 */
[----:B------:R-:W-:Y:S02]  /*58c0*/  CS2R R126, SRZ ;  /* 0x00000000007e7805 */ /* 0x000fe4000001ff00 */
[----:B0-----:R-:W-:Y:S01]  /*58d0*/  LEA.HI.X.SX32 R4, R129, R8, 0x1, P2 ;  /* 0x0000000881047211 */ /* 0x001fe200010f0eff */
[----:B------:R-:W-:Y:S01]  /*58e0*/  STL [R1+0x3c4], R5 ;  /* 0x0003c40501007387 */ /* 0x000fe20000100800 */
[----:B------:R-:W-:-:S03]  /*58f0*/  CS2R R128, SRZ ;  /* 0x0000000000807805 */ /* 0x000fc6000001ff00 */
[----:B------:R0:W-:Y:S01]  /*5900*/  STL [R1+0x3cc], R4 ;  /* 0x0003cc0401007387 */ /* 0x0001e20000100800 */
[-C--:B-1----:R-:W-:Y:S02]  /*5910*/  LEA.HI.X.SX32 R6, R133, R8.reuse, 0x1, P0 ;  /* 0x0000000885067211 */ /* 0x082fe400000f0eff */
[----:B------:R-:W-:Y:S02]  /*5920*/  CS2R R132, SRZ ;  /* 0x0000000000847805 */ /* 0x000fe4000001ff00 */
[----:B------:R-:W-:Y:S01]  /*5930*/  LEA.HI.X.SX32 R8, R137, R8, 0x1, P6 ;  /* 0x0000000889087211 */ /* 0x000fe200030f0eff */
[----:B------:R-:W-:Y:S01]  /*5940*/  STL [R1+0x3d4], R7 ;  /* 0x0003d40701007387 */ /* 0x000fe20000100800 */
[----:B------:R-:W-:-:S03]  /*5950*/  CS2R R136, SRZ ;  /* 0x0000000000887805 */ /* 0x000fc6000001ff00 */
[----:B------:R1:W-:Y:S01]  /*5960*/  STL [R1+0x3dc], R6 ;  /* 0x0003dc0601007387 */ /* 0x0003e20000100800 */
[----:B0-----:R-:W-:-:S03]  /*5970*/  IMAD.WIDE R4, R139, 0x2, R190 ;  /* 0x000000028b047825 */ /* 0x001fc600078e02be */
[----:B------:R0:W-:Y:S04]  /*5980*/  STL [R1+0x3e4], R9 ;  /* 0x0003e40901007387 */ /* 0x0001e80000100800 */
[----:B------:R-:W-:Y:S01]  /*5990*/  STL [R1+0x3f8], R4 ;  /* 0x0003f80401007387 */ /* 0x000fe20000100800 */
[----:B-1----:R-:W-:Y:S01]  /*59a0*/  IMAD.WIDE R6, R139, 0x2, R188 ;  /* 0x000000028b067825 */ /* 0x002fe200078e02bc */
[----:B------:R-:W-:Y:S02]  /*59b0*/  CS2R R138, SRZ ;  /* 0x00000000008a7805 */ /* 0x000fe4000001ff00 */
[----:B------:R-:W-:Y:S01]  /*59c0*/  STL [R1+0x3ec], R8 ;  /* 0x0003ec0801007387 */ /* 0x000fe20000100800 */
[----:B0-----:R-:W-:-:S03]  /*59d0*/  IMAD R9, R12, 0x7d, RZ ;  /* 0x0000007d0c097824 */ /* 0x001fc600078e02ff */
[----:B------:R0:W-:Y:S04]  /*59e0*/  STL [R1+0x3f4], R5 ;  /* 0x0003f40501007387 */ /* 0x0001e80000100800 */
[----:B------:R-:W-:Y:S04]  /*59f0*/  STL [R1+0x400], R6 ;  /* 0x0004000601007387 */ /* 0x000fe80000100800 */
[----:B------:R1:W-:Y:S01]  /*5a00*/  STL [R1+0x3fc], R7 ;  /* 0x0003fc0701007387 */ /* 0x0003e20000100800 */
[----:B0-----:R-:W-:-:S05]  /*5a10*/  IMAD.WIDE R4, R141, 0x2, R190 ;  /* 0x000000028d047825 */ /* 0x001fca00078e02be */
[----:B------:R-:W-:Y:S01]  /*5a20*/  STL [R1+0x408], R4 ;  /* 0x0004080401007387 */ /* 0x000fe20000100800 */
[----:B-1----:R-:W-:-:S03]  /*5a30*/  IMAD.WIDE R6, R141, 0x2, R188 ;  /* 0x000000028d067825 */ /* 0x002fc600078e02bc */
[----:B------:R0:W-:Y:S01]  /*5a40*/  STL [R1+0x404], R5 ;  /* 0x0004040501007387 */ /* 0x0001e20000100800 */
[----:B------:R-:W-:-:S03]  /*5a50*/  CS2R R140, SRZ ;  /* 0x00000000008c7805 */ /* 0x000fc6000001ff00 */
[----:B------:R-:W-:Y:S04]  /*5a60*/  STL [R1+0x410], R6 ;  /* 0x0004100601007387 */ /* 0x000fe80000100800 */
[----:B------:R1:W-:Y:S01]  /*5a70*/  STL [R1+0x40c], R7 ;  /* 0x00040c0701007387 */ /* 0x0003e20000100800 */
[----:B0-----:R-:W-:-:S04]  /*5a80*/  IMAD.WIDE R4, R9, 0x2, R190 ;  /* 0x0000000209047825 */ /* 0x001fc800078e02be */
[--C-:B------:R-:W-:Y:S01]  /*5a90*/  IMAD.WIDE R8, R9, 0x2, R188.reuse ;  /* 0x0000000209087825 */ /* 0x100fe200078e02bc */
[----:B------:R-:W-:Y:S03]  /*5aa0*/  STL [R1+0x418], R4 ;  /* 0x0004180401007387 */ /* 0x000fe60000100800 */
[C---:B-1----:R-:W-:Y:S01]  /*5ab0*/  IMAD.WIDE R6, R17.reuse, 0x2, R188 ;  /* 0x0000000211067825 */ /* 0x042fe200078e02bc */
[----:B------:R0:W-:Y:S04]  /*5ac0*/  STL [R1+0x414], R5 ;  /* 0x0004140501007387 */ /* 0x0001e80000100800 */
[----:B------:R-:W-:Y:S04]  /*5ad0*/  STL [R1+0x420], R8 ;  /* 0x0004200801007387 */ /* 0x000fe80000100800 */
[----:B------:R1:W-:Y:S01]  /*5ae0*/  STL [R1+0x41c], R9 ;  /* 0x00041c0901007387 */ /* 0x0003e20000100800 */
[----:B0-----:R-:W-:-:S04]  /*5af0*/  IMAD.WIDE R4, R17, 0x2, R190 ;  /* 0x0000000211047825 */ /* 0x001fc800078e02be */
[C---:B------:R-:W-:Y:S01]  /*5b00*/  IMAD R17, R12.reuse, 0x7a, RZ ;  /* 0x0000007a0c117824 */ /* 0x040fe200078e02ff */
[----:B------:R-:W-:Y:S01]  /*5b10*/  STL [R1+0x428], R4 ;  /* 0x0004280401007387 */ /* 0x000fe20000100800 */
[----:B-1----:R-:W-:-:S03]  /*5b20*/  IMAD R9, R12, 0x7b, RZ ;  /* 0x0000007b0c097824 */ /* 0x002fc600078e02ff */
[----:B------:R0:W-:Y:S04]  /*5b30*/  STL [R1+0x424], R5 ;  /* 0x0004240501007387 */ /* 0x0001e80000100800 */
        /* <DEDUP_REMOVED lines=135> */
[----:B0-----:R-:W-:Y:S01]  /*63b0*/  IMAD.WIDE R4, R17, 0x2, R190 ;  /* 0x0000000211047825 */ /* 0x001fe200078e02be */
[----:B------:R-:W-:-:S04]  /*63c0*/  LOP3.LUT R17, R10, 0x40, RZ, 0x3c, !PT ;  /* 0x000000400a117812 */ /* 0x000fc800078e3cff */
[----:B------:R-:W-:Y:S01]  /*63d0*/  STL [R1+0x568], R4 ;  /* 0x0005680401007387 */ /* 0x000fe20000100800 */
[----:B------:R-:W-:Y:S02]  /*63e0*/  IMAD.IADD R17, R152, 0x1, R17 ;  /* 0x0000000198117824 */ /* 0x000fe400078e0211 */
[----:B-1----:R-:W-:Y:S01]  /*63f0*/  IMAD R9, R12, 0x67, RZ ;  /* 0x000000670c097824 */ /* 0x002fe200078e02ff */
        /* <DEDUP_REMOVED lines=8> */
[----:B------:R1:W-:Y:S04]  /*6480*/  STL [R1+0x580], R8 ;  /* 0x0005800801007387 */ /* 0x0003e80000100800 */
[----:B------:R-:W-:Y:S01]  /*6490*/  STL [R1+0x57c], R9 ;  /* 0x00057c0901007387 */ /* 0x000fe20000100800 */
        /* <DEDUP_REMOVED lines=253> */
[C---:B------:R-:W-:Y:S01]  /*7470*/  IMAD.SHL.U32 R14, R12.reuse, 0x40, RZ ;  /* 0x000000400c0e7824 */ /* 0x040fe200078e00ff */
        /* <DEDUP_REMOVED lines=450> */
[C---:B-1----:R-:W-:Y:S01]  /*90a0*/  IMAD.WIDE R8, R12.reuse, 0x2, R190 ;  /* 0x000000020c087825 */ /* 0x042fe200078e02be */
[----:B------:R0:W-:Y:S04]  /*90b0*/  STL [R1+0xbc4], R5 ;  /* 0x000bc40501007387 */ /* 0x0001e80000100800 */
[----:B------:R-:W-:Y:S04]  /*90c0*/  STL [R1+0xbd0], R6 ;  /* 0x000bd00601007387 */ /* 0x000fe80000100800 */
[----:B------:R1:W-:Y:S01]  /*90d0*/  STL [R1+0xbcc], R7 ;  /* 0x000bcc0701007387 */ /* 0x0003e20000100800 */
[----:B0-----:R-:W-:-:S03]  /*90e0*/  IMAD.WIDE R4, R12, 0x2, R188 ;  /* 0x000000020c047825 */ /* 0x001fc600078e02bc */
[----:B------:R0:W-:Y:S01]  /*90f0*/  STL [R1+0xbd8], R8 ;  /* 0x000bd80801007387 */ /* 0x0001e20000100800 */
[----:B------:R-:W-:-:S03]  /*9100*/  IMAD.SHL.U32 R12, R12, 0x80, RZ ;  /* 0x000000800c0c7824 */ /* 0x000fc600078e00ff */
[----:B------:R2:W-:Y:S01]  /*9110*/  STL [R1+0xbd4], R9 ;  /* 0x000bd40901007387 */ /* 0x0005e20000100800 */
[----:B------:R-:W-:Y:S01]  /*9120*/  IMAD.SHL.U32 R23, R12, 0x2, RZ ;  /* 0x000000020c177824 */ /* 0x000fe200078e00ff */
[----:B-1----:R-:W-:Y:S02]  /*9130*/  SHF.R.S32.HI R7, RZ, 0x1f, R12 ;  /* 0x0000001fff077819 */ /* 0x002fe4000001140c */
[----:B------:R1:W-:Y:S04]  /*9140*/  STL [R1+0xbe0], R4 ;  /* 0x000be00401007387 */ /* 0x0003e80000100800 */
[----:B------:R3:W-:Y:S01]  /*9150*/  STL [R1+0xbdc], R5 ;  /* 0x000bdc0501007387 */ /* 0x0007e20000100800 */
[C---:B0-----:R-:W-:Y:S02]  /*9160*/  LOP3.LUT R8, R11.reuse, 0x60, RZ, 0x3c, !PT ;  /* 0x000000600b087812 */ /* 0x041fe400078e3cff */
[----:B--2---:R-:W-:-:S03]  /*9170*/  LOP3.LUT R9, R11, 0x50, RZ, 0x3c, !PT ;  /* 0x000000500b097812 */ /* 0x004fc600078e3cff */
[C---:B------:R-:W-:Y:S01]  /*9180*/  IMAD.IADD R8, R152.reuse, 0x1, R8 ;  /* 0x0000000198087824 */ /* 0x040fe200078e0208 */
[----:B-1----:R-:W-:Y:S01]  /*9190*/  SHF.R.S32.HI R4, RZ, 0x7, R13 ;  /* 0x00000007ff047819 */ /* 0x002fe2000001140d */
[----:B------:R-:W-:Y:S01]  /*91a0*/  IMAD.IADD R9, R152, 0x1, R9 ;  /* 0x0000000198097824 */ /* 0x000fe200078e0209 */
[----:B------:R-:W-:Y:S01]  /*91b0*/  LOP3.LUT R13, R11, 0x10, RZ, 0x3c, !PT ;  /* 0x000000100b0d7812 */ /* 0x000fe200078e3cff */
[----:B---3--:R-:W-:Y:S01]  /*91c0*/  IMAD.SHL.U32 R5, R15, 0x80, RZ ;  /* 0x000000800f057824 */ /* 0x008fe200078e00ff */
[----:B------:R-:W-:Y:S01]  /*91d0*/  LOP3.LUT R15, R10, 0x60, RZ, 0x3c, !PT ;  /* 0x000000600a0f7812 */ /* 0x000fe200078e3cff */
[----:B------:R0:W-:Y:S01]  /*91e0*/  STL [R1+0xc08], R4 ;  /* 0x000c080401007387 */ /* 0x0001e20000100800 */
[----:B------:R-:W-:Y:S01]  /*91f0*/  LOP3.LUT R10, R11, 0x40, RZ, 0x3c, !PT ;  /* 0x000000400b0a7812 */ /* 0x000fe200078e3cff */
[C---:B------:R-:W-:Y:S01]  /*9200*/  IMAD.IADD R13, R152.reuse, 0x1, R13 ;  /* 0x00000001980d7824 */ /* 0x040fe200078e020d */
[----:B------:R-:W-:Y:S02]  /*9210*/  SHF.R.S32.HI R6, RZ, 0x1f, R5 ;  /* 0x0000001fff067819 */ /* 0x000fe40000011405 */
[C---:B------:R-:W-:Y:S01]  /*9220*/  IADD3 R15, R152.reuse, R15, RZ ;  /* 0x0000000f980f7210 */ /* 0x040fe20007ffe0ff */
[----:B------:R-:W-:Y:S01]  /*9230*/  IMAD.IADD R10, R152, 0x1, R10 ;  /* 0x00000001980a7824 */ /* 0x000fe200078e020a */
[C---:B------:R-:W-:Y:S01]  /*9240*/  SHF.L.U64.HI R6, R5.reuse, 0x1, R6 ;  /* 0x0000000105067819 */ /* 0x040fe20000010206 */
[----:B------:R-:W-:Y:S01]  /*9250*/  IMAD.SHL.U32 R5, R5, 0x2, RZ ;  /* 0x0000000205057824 */ /* 0x000fe200078e00ff */
[----:B0-----:R-:W-:-:S02]  /*9260*/  SHF.L.U64.HI R4, R12, 0x1, R7 ;  /* 0x000000010c047819 */ /* 0x001fc40000010207 */
[C---:B------:R-:W-:Y:S02]  /*9270*/  LOP3.LUT R7, R11.reuse, 0x30, RZ, 0x3c, !PT ;  /* 0x000000300b077812 */ /* 0x040fe400078e3cff */
[----:B------:R-:W-:-:S03]  /*9280*/  LOP3.LUT R12, R11, 0x20, RZ, 0x3c, !PT ;  /* 0x000000200b0c7812 */ /* 0x000fc600078e3cff */
[C---:B------:R-:W-:Y:S02]  /*9290*/  IMAD.IADD R11, R152.reuse, 0x1, R7 ;  /* 0x00000001980b7824 */ /* 0x040fe400078e0207 */
[C---:B------:R-:W-:Y:S01]  /*92a0*/  IMAD.IADD R7, R152.reuse, 0x1, R24 ;  /* 0x0000000198077824 */ /* 0x040fe200078e0218 */
[----:B------:R-:W-:Y:S01]  /*92b0*/  CS2R R24, SRZ ;  /* 0x0000000000187805 */ /* 0x000fe2000001ff00 */
[----:B------:R-:W-:-:S07]  /*92c0*/  IMAD.IADD R12, R152, 0x1, R12 ;  /* 0x00000001980c7824 */ /* 0x000fce00078e020c */
.L_x_1:
[----:B------:R-:W-:Y:S04]  /*92d0*/  STL [R1+0xef8], R184 ;  /* 0x000ef8b801007387 */ /* 0x000fe80000100800 */
        /* <DEDUP_REMOVED lines=89> */
[----:B-----5:R-:W-:Y:S04]  /*9870*/  STL [R1+0xd90], R22 ;  /* 0x000d901601007387 */ /* 0x020fe80000100800 */
        /* <DEDUP_REMOVED lines=13> */
[----:B------:R-:W-:Y:S01]  /*9950*/  STL [R1+0xcd4], R8 ;  /* 0x000cd40801007387 */ /* 0x000fe20000100800 */
[----:B------:R-:W-:-:S03]  /*9960*/  MOV R23, UR49 ;  /* 0x0000003100177c02 */ /* 0x000fc60008000f00 */
[----:B------:R-:W-:Y:S04]  /*9970*/  STL [R1+0xcd0], R7 ;  /* 0x000cd00701007387 */ /* 0x000fe80000100800 */
[----:B0-----:R0:W-:Y:S01]  /*9980*/  STL [R1+0xccc], R4 ;  /* 0x000ccc0401007387 */ /* 0x0011e20000100800 */
[----:B------:R-:W-:-:S03]  /*9990*/  MOV R152, UR53 ;  /* 0x0000003500987c02 */ /* 0x000fc60008000f00 */
[----:B------:R-:W2:Y:S04]  /*99a0*/  LDL.LU R5, [R1+0x41c] ;  /* 0x00041c0001057983 */ /* 0x000ea80000300800 */
[----:B------:R1:W-:Y:S01]  /*99b0*/  STL [R1+0xcc0], R6 ;  /* 0x000cc00601007387 */ /* 0x0003e20000100800 */
[----:B0-----:R-:W-:-:S03]  /*99c0*/  MOV R4, UR48 ;  /* 0x0000003000047c02 */ /* 0x001fc60008000f00 */
[----:B-1----:R-:W3:Y:S01]  /*99d0*/  LDL.LU R6, [R1+0x3fc] ;  /* 0x0003fc0001067983 */ /* 0x002ee20000300800 */
[----:B------:R-:W-:Y:S02]  /*99e0*/  PRMT R184, RZ, 0x7610, R184 ;  /* 0x00007610ffb87816 */ /* 0x000fe400000000b8 */
[----:B------:R-:W-:Y:S01]  /*99f0*/  PRMT R159, RZ, 0x7610, R159 ;  /* 0x00007610ff9f7816 */ /* 0x000fe2000000009f */
[----:B------:R-:W-:Y:S04]  /*9a00*/  STL [R1+0xc18], R3 ;  /* 0x000c180301007387 */ /* 0x000fe80000100800 */
[----:B------:R-:W-:Y:S04]  /*9a10*/  STL [R1+0xc14], R2 ;  /* 0x000c140201007387 */ /* 0x000fe80000100800 */
[----:B------:R-:W-:Y:S04]  /*9a20*/  STL [R1+0xc10], R0 ;  /* 0x000c100001007387 */ /* 0x000fe80000100800 */
[----:B------:R0:W-:Y:S04]  /*9a30*/  STL [R1+0xc00], R23 ;  /* 0x000c001701007387 */ /* 0x0001e80000100800 */
[----:B------:R1:W-:Y:S04]  /*9a40*/  STL [R1+0xbfc], R4 ;  /* 0x000bfc0401007387 */ /* 0x0003e80000100800 */
[----:B------:R4:W-:Y:S01]  /*9a50*/  STL [R1+0xbf8], R152 ;  /* 0x000bf89801007387 */ /* 0x0009e20000100800 */
[----:B0-----:R-:W-:-:S02]  /*9a60*/  MOV R23, UR52 ;  /* 0x0000003400177c02 */ /* 0x001fc40008000f00 */
[----:B-1----:R-:W-:Y:S01]  /*9a70*/  MOV R4, UR57 ;  /* 0x0000003900047c02 */ /* 0x002fe20008000f00 */
[----:B----4-:R-:W0:Y:S04]  /*9a80*/  LDC R152, c[0x0][0x230] ;  /* 0x00008c00ff987b82 */ /* 0x010e280000000800 */
[----:B------:R-:W-:Y:S04]  /*9a90*/  STL [R1+0xcf0], R4 ;  /* 0x000cf00401007387 */ /* 0x000fe80000100800 */
[----:B------:R1:W-:Y:S02]  /*9aa0*/  STL [R1+0xbf4], R23 ;  /* 0x000bf41701007387 */ /* 0x0003e40000100800 */
[----:B-1----:R-:W-:-:S05]  /*9ab0*/  MOV R23, UR56 ;  /* 0x0000003800177c02 */ /* 0x002fca0008000f00 */
[----:B------:R-:W-:Y:S01]  /*9ac0*/  STL [R1+0xcf4], R23 ;  /* 0x000cf41701007387 */ /* 0x000fe20000100800 */
[----:B0-----:R-:W-:-:S03]  /*9ad0*/  IMAD R152, R195, -0x80, R152 ;  /* 0xffffff80c3987824 */ /* 0x001fc600078e0298 */
[----:B------:R-:W-:Y:S02]  /*9ae0*/  STL [R1+0xcf8], R195 ;  /* 0x000cf8c301007387 */ /* 0x000fe40000100800 */
[C---:B------:R-:W-:Y:S02]  /*9af0*/  ISETP.GT.AND P0, PT, R152.reuse, RZ, PT ;  /* 0x000000ff9800720c */ /* 0x040fe40003f04270 */
[----:B------:R-:W-:Y:S01]  /*9b00*/  STL [R1+0xd00], R188 ;  /* 0x000d00bc01007387 */ /* 0x000fe20000100800 */
[----:B------:R-:W-:-:S03]  /*9b10*/  ISETP.GT.AND P1, PT, R152, 0x1, PT ;  /* 0x000000019800780c */ /* 0x000fc60003f24270 */
[----:B------:R-:W-:Y:S07]  /*9b20*/  STL [R1+0xcfc], R189 ;  /* 0x000cfcbd01007387 */ /* 0x000fee0000100800 */
[----:B------:R-:W-:Y:S02]  /*9b30*/  @P0 IMAD.MOV.U32 R154, RZ, RZ, R188 ;  /* 0x000000ffff9a0224 */ /* 0x000fe400078e00bc */
[----:B------:R-:W-:-:S05]  /*9b40*/  @P0 IMAD.MOV.U32 R155, RZ, RZ, R189 ;  /* 0x000000ffff9b0224 */ /* 0x000fca00078e00bd */
[----:B------:R0:W4:Y:S02]  /*9b50*/  @P0 LDG.E.U16 R184, desc[UR60][R154.64] ;  /* 0x0000003c9ab80981 */ /* 0x000124000c1e1500 */
[----:B0-----:R-:W-:Y:S02]  /*9b60*/  @P0 IMAD.MOV.U32 R154, RZ, RZ, R190 ;  /* 0x000000ffff9a0224 */ /* 0x001fe400078e00be */
[----:B------:R-:W-:-:S05]  /*9b70*/  @P0 IMAD.MOV.U32 R155, RZ, RZ, R191 ;  /* 0x000000ffff9b0224 */ /* 0x000fca00078e00bf */
[----:B------:R-:W2:Y:S04]  /*9b80*/  @P0 LDG.E.U16 R159, desc[UR60][R154.64] ;  /* 0x0000003c9a9f0981 */ /* 0x000ea8000c1e1500 */
[----:B----4-:R0:W-:Y:S04]  /*9b90*/  STL [R1+0x1a0], R184 ;  /* 0x0001a0b801007387 */ /* 0x0101e80000100800 */
[----:B0-----:R-:W4:Y:S01]  /*9ba0*/  LDL.LU R184, [R1+0xef8] ;  /* 0x000ef80001b87983 */ /* 0x001f220000300800 */
[----:B------:R-:W-:Y:S02]  /*9bb0*/  PRMT R185, RZ, 0x7610, R185 ;  /* 0x00007610ffb97816 */ /* 0x000fe400000000b9 */
[----:B------:R-:W-:Y:S01]  /*9bc0*/  PRMT R162, RZ, 0x7610, R162 ;  /* 0x00007610ffa27816 */ /* 0x000fe200000000a2 */
[----:B------:R-:W-:Y:S01]  /*9bd0*/  STL [R1+0xd08], R190 ;  /* 0x000d08be01007387 */ /* 0x000fe20000100800 */
[----:B------:R-:W-:-:S03]  /*9be0*/  ISETP.GT.AND P2, PT, R152, 0x2, PT ;  /* 0x000000029800780c */ /* 0x000fc60003f44270 */
[----:B------:R-:W-:Y:S04]  /*9bf0*/  STL [R1+0xd04], R191 ;  /* 0x000d04bf01007387 */ /* 0x000fe80000100800 */
[----:B--2---:R0:W-:Y:S04]  /*9c00*/  STL [R1+0x19c], R159 ;  /* 0x00019c9f01007387 */ /* 0x0041e80000100800 */
[----:B0-----:R-:W2:Y:S04]  /*9c10*/  LDL.LU R159, [R1+0xef4] ;  /* 0x000ef400019f7983 */ /* 0x001ea80000300800 */
[----:B------:R-:W3:Y:S04]  /*9c20*/  LDL R154, [R1+0xbdc] ;  /* 0x000bdc00019a7983 */ /* 0x000ee80000100800 */
[----:B------:R-:W3:Y:S02]  /*9c30*/  LDL R155, [R1+0xbe0] ;  /* 0x000be000019b7983 */ /* 0x000ee40000100800 */
[----:B---3--:R-:W-:-:S04]  /*9c40*/  @P1 LOP3.LUT R155, R155, R154, RZ, 0x3c, !PT ;  /* 0x0000009a9b9b1212 */ /* 0x008fc800078e3cff */
[----:B------:R-:W-:-:S04]  /*9c50*/  @P1 LOP3.LUT R154, R155, R154, RZ, 0x3c, !PT ;  /* 0x0000009a9b9a1212 */ /* 0x000fc800078e3cff */
[----:B------:R-:W-:-:S05]  /*9c60*/  @P1 LOP3.LUT R155, R155, R154, RZ, 0x3c, !PT ;  /* 0x0000009a9b9b1212 */ /* 0x000fca00078e3cff */
[----:B------:R-:W3:Y:S04]  /*9c70*/  @P1 LDG.E.U16 R185, desc[UR60][R154.64] ;  /* 0x0000003c9ab91981 */ /* 0x000ee8000c1e1500 */
[----:B---3--:R0:W-:Y:S04]  /*9c80*/  STL [R1+0x198], R185 ;  /* 0x000198b901007387 */ /* 0x0081e80000100800 */
[----:B0-----:R-:W3:Y:S04]  /*9c90*/  LDL.LU R185, [R1+0xef0] ;  /* 0x000ef00001b97983 */ /* 0x001ee80000300800 */
[----:B------:R-:W4:Y:S04]  /*9ca0*/  LDL R154, [R1+0xbd4] ;  /* 0x000bd400019a7983 */ /* 0x000f280000100800 */
[----:B------:R-:W4:Y:S02]  /*9cb0*/  LDL R155, [R1+0xbd8] ;  /* 0x000bd800019b7983 */ /* 0x000f240000100800 */
[----:B----4-:R-:W-:-:S04]  /*9cc0*/  @P1 LOP3.LUT R155, R155, R154, RZ, 0x3c, !PT ;  /* 0x0000009a9b9b1212 */ /* 0x010fc800078e3cff */
[----:B------:R-:W-:-:S04]  /*9cd0*/  @P1 LOP3.LUT R154, R155, R154, RZ, 0x3c, !PT ;  /* 0x0000009a9b9a1212 */ /* 0x000fc800078e3cff */
[----:B------:R-:W-:-:S05]  /*9ce0*/  @P1 LOP3.LUT R155, R155, R154, RZ, 0x3c, !PT ;  /* 0x0000009a9b9b1212 */ /* 0x000fca00078e3cff */
[----:B------:R-:W4:Y:S04]  /*9cf0*/  @P1 LDG.E.U16 R162, desc[UR60][R154.64] ;  /* 0x0000003c9aa21981 */ /* 0x000f28000c1e1500 */
[----:B----4-:R0:W-:Y:S04]  /*9d00*/  STL [R1+0x194], R162 ;  /* 0x000194a201007387 */ /* 0x0101e80000100800 */
[----:B0-----:R-:W4:Y:S04]  /*9d10*/  LDL.LU R162, [R1+0xeec] ;  /* 0x000eec0001a27983 */ /* 0x001f280000300800 */
[----:B------:R-:W2:Y:S04]  /*9d20*/  LDL R154, [R1+0xbcc] ;  /* 0x000bcc00019a7983 */ /* 0x000ea80000100800 */
[----:B------:R-:W2:Y:S01]  /*9d30*/  LDL R155, [R1+0xbd0] ;  /* 0x000bd000019b7983 */ /* 0x000ea20000100800 */
[----:B------:R-:W-:-:S02]  /*9d40*/  PRMT R183, RZ, 0x7610, R183 ;  /* 0x00007610ffb77816 */ /* 0x000fc400000000b7 */
[----:B--2---:R-:W-:-:S04]  /*9d50*/  @P2 LOP3.LUT R155, R155, R154, RZ, 0x3c, !PT ;  /* 0x0000009a9b9b2212 */ /* 0x004fc800078e3cff */
[----:B------:R-:W-:-:S04]  /*9d60*/  @P2 LOP3.LUT R154, R155, R154, RZ, 0x3c, !PT ;  /* 0x0000009a9b9a2212 */ /* 0x000fc800078e3cff */
[----:B------:R-:W-:-:S05]  /*9d70*/  @P2 LOP3.LUT R155, R155, R154, RZ, 0x3c, !PT ;  /* 0x0000009a9b9b2212 */ /* 0x000fca00078e3cff */
[----:B------:R-:W2:Y:S04]  /*9d80*/  @P2 LDG.E.U16 R183, desc[UR60][R154.64] ;  /* 0x0000003c9ab72981 */ /* 0x000ea8000c1e1500 */
[----:B--2---:R0:W-:Y:S04]  /*9d90*/  STL [R1+0x190], R183 ;  /* 0x000190b701007387 */ /* 0x0041e80000100800 */
[----:B0-----:R-:W2:Y:S04]  /*9da0*/  LDL.LU R183, [R1+0xee8] ;  /* 0x000ee80001b77983 */ /* 0x001ea80000300800 */
[----:B------:R-:W3:Y:S04]  /*9db0*/  LDL R154, [R1+0xbc4] ;  /* 0x000bc400019a7983 */ /* 0x000ee80000100800 */
[----:B------:R-:W3:Y:S01]  /*9dc0*/  LDL R155, [R1+0xbc8] ;  /* 0x000bc800019b7983 */ /* 0x000ee20000100800 */
[----:B------:R-:W-:-:S02]  /*9dd0*/  PRMT R156, RZ, 0x7610, R156 ;  /* 0x00007610ff9c7816 */ /* 0x000fc4000000009c */
[----:B---3--:R-:W-:-:S04]  /*9de0*/  @P2 LOP3.LUT R155, R155, R154, RZ, 0x3c, !PT ;  /* 0x0000009a9b9b2212 */ /* 0x008fc800078e3cff */
[----:B------:R-:W-:-:S04]  /*9df0*/  @P2 LOP3.LUT R154, R155, R154, RZ, 0x3c, !PT ;  /* 0x0000009a9b9a2212 */ /* 0x000fc800078e3cff */
[----:B------:R-:W-:-:S05]  /*9e00*/  @P2 LOP3.LUT R155, R155, R154, RZ, 0x3c, !PT ;  /* 0x0000009a9b9b2212 */ /* 0x000fca00078e3cff */
[----:B------:R-:W3:Y:S01]  /*9e10*/  @P2 LDG.E.U16 R156, desc[UR60][R154.64] ;  /* 0x0000003c9a9c2981 */ /* 0x000ee2000c1e1500 */
[----:B------:R-:W-:-:S03]  /*9e20*/  ISETP.GT.AND P0, PT, R152, 0x3, PT ;  /* 0x000000039800780c */ /* 0x000fc60003f04270 */
[----:B---3--:R0:W-:Y:S04]  /*9e30*/  STL [R1+0x18c], R156 ;  /* 0x00018c9c01007387 */ /* 0x0081e80000100800 */
[----:B0-----:R-:W3:Y:S04]  /*9e40*/  LDL.LU R156, [R1+0xee4] ;  /* 0x000ee400019c7983 */ /* 0x001ee80000300800 */
[----:B------:R-:W4:Y:S04]  /*9e50*/  LDL R154, [R1+0xbbc] ;  /* 0x000bbc00019a7983 */ /* 0x000f280000100800 */
[----:B------:R-:W4:Y:S01]  /*9e60*/  LDL R155, [R1+0xbc0] ;  /* 0x000bc000019b7983 */ /* 0x000f220000100800 */
[----:B------:R-:W-:-:S02]  /*9e70*/  PRMT R192, RZ, 0x7610, R192 ;  /* 0x00007610ffc07816 */ /* 0x000fc400000000c0 */
        /* <DEDUP_REMOVED lines=12> */
[----:B------:R-:W2:Y:S01]  /*9f40*/  @P0 LDG.E.U16 R161, desc[UR60][R154.64] ;  /* 0x0000003c9aa10981 */ /* 0x000ea2000c1e1500 */
[----:B------:R-:W-:-:S03]  /*9f50*/  ISETP.GT.AND P1, PT, R152, 0x4, PT ;  /* 0x000000049800780c */ /* 0x000fc60003f24270 */
        /* <DEDUP_REMOVED lines=8> */
[----:B------:R-:W3:Y:S04]  /*9fe0*/  @P1 LDG.E.U16 R182, desc[UR60][R154.64] ;  /* 0x0000003c9ab61981 */ /* 0x000ee8000c1e1500 */
        /* <DEDUP_REMOVED lines=8> */
[----:B------:R-:W4:Y:S01]  /*a070*/  @P1 LDG.E.U16 R178, desc[UR60][R154.64] ;  /* 0x0000003c9ab21981 */ /* 0x000f22000c1e1500 */
[----:B------:R-:W-:-:S03]  /*a080*/  ISETP.GT.AND P2, PT, R152, 0x5, PT ;  /* 0x000000059800780c */ /* 0x000fc60003f44270 */
        /* <DEDUP_REMOVED lines=340> */
[----:B------:R0:W4:Y:S04]  /*b5d0*/  @P1 LDG.E.U16 R3, desc[UR60][R154.64] ;  /* 0x0000003c9a031981 */ /* 0x000128000c1e1500 */
[----:B------:R-:W0:Y:S04]  /*b5e0*/  LDL R154, [R1+0xa7c] ;  /* 0x000a7c00019a7983 */ /* 0x000e280000100800 */
[----:B------:R-:W0:Y:S01]  /*b5f0*/  LDL R155, [R1+0xa80] ;  /* 0x000a8000019b7983 */ /* 0x000e220000100800 */
[----:B------:R-:W-:Y:S02]  /*b600*/  ISETP.GT.AND P2, PT, R152, 0x17, PT ;  /* 0x000000179800780c */ /* 0x000fe40003f44270 */
[----:B------:R-:W-:-:S11]  /*b610*/  PRMT R226, RZ, 0x7610, R226 ;  /* 0x00007610ffe27816 */ /* 0x000fd600000000e2 */
[----:B0-----:R-:W-:-:S04]  /*b620*/  @P2 LOP3.LUT R155, R155, R154, RZ, 0x3c, !PT ;  /* 0x0000009a9b9b2212 */ /* 0x001fc800078e3cff */
[----:B------:R-:W-:-:S04]  /*b630*/  @P2 LOP3.LUT R154, R155, R154, RZ, 0x3c, !PT ;  /* 0x0000009a9b9a2212 */ /* 0x000fc800078e3cff */
[----:B------:R-:W-:-:S05]  /*b640*/  @P2 LOP3.LUT R155, R155, R154, RZ, 0x3c, !PT ;  /* 0x0000009a9b9b2212 */ /* 0x000fca00078e3cff */
[----:B------:R-:W2:Y:S04]  /*b650*/  @P2 LDG.E.U16 R226, desc[UR60][R154.64] ;  /* 0x0000003c9ae22981 */ /* 0x000ea8000c1e1500 */
[----:B----4-:R-:W-:Y:S04]  /*b660*/  STL [R1+0xd64], R3 ;  /* 0x000d640301007387 */ /* 0x010fe80000100800 */
[----:B--2---:R0:W-:Y:S04]  /*b670*/  STL [R1+0x1e4], R226 ;  /* 0x0001e4e201007387 */ /* 0x0041e80000100800 */
[----:B0-----:R-:W2:Y:S04]  /*b680*/  LDL.LU R226, [R1+0xe44] ;  /* 0x000e440001e27983 */ /* 0x001ea80000300800 */
        /* <DEDUP_REMOVED lines=131> */
[----:B------:R-:W2:Y:S04]  /*bec0*/  LDL R154, [R1+0xa04] ;  /* 0x000a0400019a7983 */ /* 0x000ea80000100800 */
[----:B------:R-:W2:Y:S01]  /*bed0*/  LDL R155, [R1+0xa08] ;  /* 0x000a0800019b7983 */ /* 0x000ea20000100800 */
[----:B------:R-:W-:-:S03]  /*bee0*/  PRMT R0, RZ, 0x7610, R0 ;  /* 0x00007610ff007816 */ /* 0x000fc60000000000 */
[----:B---3--:R-:W-:Y:S01]  /*bef0*/  STL [R1+0xd68], R2 ;  /* 0x000d680201007387 */ /* 0x008fe20000100800 */
[----:B--2---:R-:W-:-:S04]  /*bf00*/  @P0 LOP3.LUT R155, R155, R154, RZ, 0x3c, !PT ;  /* 0x0000009a9b9b0212 */ /* 0x004fc800078e3cff */
[----:B------:R-:W-:-:S04]  /*bf10*/  @P0 LOP3.LUT R154, R155, R154, RZ, 0x3c, !PT ;  /* 0x0000009a9b9a0212 */ /* 0x000fc800078e3cff */
[----:B------:R-:W-:-:S05]  /*bf20*/  @P0 LOP3.LUT R155, R155, R154, RZ, 0x3c, !PT ;  /* 0x0000009a9b9b0212 */ /* 0x000fca00078e3cff */
[----:B------:R0:W2:Y:S04]  /*bf30*/  @P0 LDG.E.U16 R0, desc[UR60][R154.64] ;  /* 0x0000003c9a000981 */ /* 0x0000a8000c1e1500 */
[----:B------:R-:W0:Y:S04]  /*bf40*/  LDL R154, [R1+0x9fc] ;  /* 0x0009fc00019a7983 */ /* 0x000e280000100800 */
[----:B------:R-:W0:Y:S01]  /*bf50*/  LDL R155, [R1+0xa00] ;  /* 0x000a0000019b7983 */ /* 0x000e220000100800 */
[----:B------:R-:W-:Y:S02]  /*bf60*/  ISETP.GT.AND P1, PT, R152, 0x1f, PT ;  /* 0x0000001f9800780c */ /* 0x000fe40003f24270 */
[----:B------:R-:W-:-:S11]  /*bf70*/  PRMT R203, RZ, 0x7610, R203 ;  /* 0x00007610ffcb7816 */ /* 0x000fd600000000cb */
[----:B0-----:R-:W-:-:S04]  /*bf80*/  @P1 LOP3.LUT R155, R155, R154, RZ, 0x3c, !PT ;  /* 0x0000009a9b9b1212 */ /* 0x001fc800078e3cff */
[----:B------:R-:W-:-:S04]  /*bf90*/  @P1 LOP3.LUT R154, R155, R154, RZ, 0x3c, !PT ;  /* 0x0000009a9b9a1212 */ /* 0x000fc800078e3cff */
[----:B------:R-:W-:-:S05]  /*bfa0*/  @P1 LOP3.LUT R155, R155, R154, RZ, 0x3c, !PT ;  /* 0x0000009a9b9b1212 */ /* 0x000fca00078e3cff */
[----:B------:R-:W3:Y:S04]  /*bfb0*/  @P1 LDG.E.U16 R203, desc[UR60][R154.64] ;  /* 0x0000003c9acb1981 */ /* 0x000ee8000c1e1500 */
[----:B--2---:R-:W-:Y:S04]  /*bfc0*/  STL [R1+0xd6c], R0 ;  /* 0x000d6c0001007387 */ /* 0x004fe80000100800 */
[----:B---3--:R0:W-:Y:S04]  /*bfd0*/  STL [R1+0x1d8], R203 ;  /* 0x0001d8cb01007387 */ /* 0x0081e80000100800 */
        /* <DEDUP_REMOVED lines=178> */
[----:B------:R0:W3:Y:S04]  /*cb00*/  @P1 LDG.E.U16 R166, desc[UR60][R154.64] ;  /* 0x0000003c9aa61981 */ /* 0x0000e8000c1e1500 */
[----:B------:R-:W0:Y:S04]  /*cb10*/  LDL R154, [R1+0x95c] ;  /* 0x00095c00019a7983 */ /* 0x000e280000100800 */
[----:B------:R-:W0:Y:S01]  /*cb20*/  LDL R155, [R1+0x960] ;  /* 0x00096000019b7983 */ /* 0x000e220000100800 */
[----:B------:R-:W-:Y:S02]  /*cb30*/  ISETP.GT.AND P2, PT, R152, 0x29, PT ;  /* 0x000000299800780c */ /* 0x000fe40003f44270 */
[----:B------:R-:W-:-:S11]  /*cb40*/  PRMT R218, RZ, 0x7610, R218 ;  /* 0x00007610ffda7816 */ /* 0x000fd600000000da */
[----:B0-----:R-:W-:-:S04]  /*cb50*/  @P2 LOP3.LUT R155, R155, R154, RZ, 0x3c, !PT ;  /* 0x0000009a9b9b2212 */ /* 0x001fc800078e3cff */
[----:B------:R-:W-:-:S04]  /*cb60*/  @P2 LOP3.LUT R154, R155, R154, RZ, 0x3c, !PT ;  /* 0x0000009a9b9a2212 */ /* 0x000fc800078e3cff */
[----:B------:R-:W-:-:S05]  /*cb70*/  @P2 LOP3.LUT R155, R155, R154, RZ, 0x3c, !PT ;  /* 0x0000009a9b9b2212 */ /* 0x000fca00078e3cff */
[----:B------:R-:W4:Y:S04]  /*cb80*/  @P2 LDG.E.U16 R218, desc[UR60][R154.64] ;  /* 0x0000003c9ada2981 */ /* 0x000f28000c1e1500 */
[----:B---3--:R0:W-:Y:S04]  /*cb90*/  STL [R1+0x7c], R166 ;  /* 0x00007ca601007387 */ /* 0x0081e80000100800 */
[----:B0-----:R-:W3:Y:S04]  /*cba0*/  LDL R166, [R1+0x940] ;  /* 0x0009400001a67983 */ /* 0x001ee80000100800 */
        /* <DEDUP_REMOVED lines=17> */
[----:B--2---:R0:W-:Y:S04]  /*ccc0*/  STL [R1+0x74], R193 ;  /* 0x000074c101007387 */ /* 0x0041e80000100800 */
[----:B0-----:R-:W2:Y:S04]  /*ccd0*/  LDL R193, [R1+0x930] ;  /* 0x0009300001c17983 */ /* 0x001ea80000100800 */
        /* <DEDUP_REMOVED lines=9> */
[----:B------:R-:W-:Y:S02]  /*cd70*/  ISETP.GT.AND P1, PT, R152, 0x2b, PT ;  /* 0x0000002b9800780c */ /* 0x000fe40003f24270 */
[----:B------:R-:W-:Y:S01]  /*cd80*/  PRMT R164, RZ, 0x7610, R164 ;  /* 0x00007610ffa47816 */ /* 0x000fe200000000a4 */
[----:B----4-:R0:W-:Y:S04]  /*cd90*/  STL [R1+0x6c], R222 ;  /* 0x00006cde01007387 */ /* 0x0101e80000100800 */
[----:B0-----:R-:W4:Y:S04]  /*cda0*/  LDL.LU R222, [R1+0xdb8] ;  /* 0x000db80001de7983 */ /* 0x001f280000300800 */
[----:B------:R-:W2:Y:S02]  /*cdb0*/  LDL R155, [R1+0x93c] ;  /* 0x00093c00019b7983 */ /* 0x000ea40000100800 */
[----:B------:R-:W-:Y:S01]  /*cdc0*/  @P1 IMAD.MOV.U32 R154, RZ, RZ, R166 ;  /* 0x000000ffff9a1224 */ /* 0x000fe200078e00a6 */
[----:B------:R-:W-:Y:S01]  /*cdd0*/  PRMT R250, RZ, 0x7610, R250 ;  /* 0x00007610fffa7816 */ /* 0x000fe200000000fa */
[----:B------:R-:W3:Y:S04]  /*cde0*/  LDL R166, [R1+0x914] ;  /* 0x0009140001a67983 */ /* 0x000ee80000100800 */
[----:B--2---:R0:W2:Y:S04]  /*cdf0*/  @P1 LDG.E.U16 R164, desc[UR60][R154.64] ;  /* 0x0000003c9aa41981 */ /* 0x0040a8000c1e1500 */
[----:B------:R-:W0:Y:S04]  /*ce00*/  LDL R154, [R1+0x934] ;  /* 0x00093400019a7983 */ /* 0x000e280000100800 */
[----:B------:R-:W0:Y:S02]  /*ce10*/  LDL R155, [R1+0x938] ;  /* 0x00093800019b7983 */ /* 0x000e240000100800 */
[----:B0-----:R-:W-:-:S04]  /*ce20*/  @P1 LOP3.LUT R155, R155, R154, RZ, 0x3c, !PT ;  /* 0x0000009a9b9b1212 */ /* 0x001fc800078e3cff */
[----:B------:R-:W-:-:S04]  /*ce30*/  @P1 LOP3.LUT R154, R155, R154, RZ, 0x3c, !PT ;  /* 0x0000009a9b9a1212 */ /* 0x000fc800078e3cff */
[----:B------:R-:W-:-:S05]  /*ce40*/  @P1 LOP3.LUT R155, R155, R154, RZ, 0x3c, !PT ;  /* 0x0000009a9b9b1212 */ /* 0x000fca00078e3cff */
[----:B------:R-:W4:Y:S04]  /*ce50*/  @P1 LDG.E.U16 R250, desc[UR60][R154.64] ;  /* 0x0000003c9afa1981 */ /* 0x000f28000c1e1500 */
[----:B--2---:R0:W-:Y:S04]  /*ce60*/  STL [R1+0x68], R164 ;  /* 0x000068a401007387 */ /* 0x0041e80000100800 */
[----:B0-----:R-:W2:Y:S01]  /*ce70*/  LDL R164, [R1+0x918] ;  /* 0x0009180001a47983 */ /* 0x001ea20000100800 */
[----:B------:R-:W-:-:S03]  /*ce80*/  ISETP.GT.AND P2, PT, R152, 0x2c, PT ;  /* 0x0000002c9800780c */ /* 0x000fc60003f44270 */
[----:B----4-:R0:W-:Y:S04]  /*ce90*/  STL [R1+0x64], R250 ;  /* 0x000064fa01007387 */ /* 0x0101e80000100800 */
[----:B0-----:R-:W4:Y:S04]  /*cea0*/  LDL.LU R250, [R1+0xdb4] ;  /* 0x000db40001fa7983 */ /* 0x001f280000300800 */
[----:B------:R-:W3:Y:S01]  /*ceb0*/  LDL R155, [R1+0x92c] ;  /* 0x00092c00019b7983 */ /* 0x000ee20000100800 */
[----:B------:R-:W-:Y:S01]  /*cec0*/  PRMT R184, RZ, 0x7610, R184 ;  /* 0x00007610ffb87816 */ /* 0x000fe200000000b8 */
[----:B------:R-:W-:Y:S01]  /*ced0*/  @P2 IMAD.MOV.U32 R154, RZ, RZ, R193 ;  /* 0x000000ffff9a2224 */ /* 0x000fe200078e00c1 */
[----:B------:R-:W-:Y:S01]  /*cee0*/  PRMT R248, RZ, 0x7610, R248 ;  /* 0x00007610fff87816 */ /* 0x000fe200000000f8 */
[----:B------:R-:W4:Y:S04]  /*cef0*/  LDL R193, [R1+0x904] ;  /* 0x0009040001c17983 */ /* 0x000f280000100800 */
[----:B---3--:R0:W3:Y:S04]  /*cf00*/  @P2 LDG.E.U16 R184, desc[UR60][R154.64] ;  /* 0x0000003c9ab82981 */ /* 0x0080e8000c1e1500 */
[----:B------:R-:W0:Y:S04]  /*cf10*/  LDL R154, [R1+0x924] ;  /* 0x00092400019a7983 */ /* 0x000e280000100800 */
[----:B------:R-:W0:Y:S02]  /*cf20*/  LDL R155, [R1+0x928] ;  /* 0x00092800019b7983 */ /* 0x000e240000100800 */
[----:B0-----:R-:W-:-:S04]  /*cf30*/  @P2 LOP3.LUT R155, R155, R154, RZ, 0x3c, !PT ;  /* 0x0000009a9b9b2212 */ /* 0x001fc800078e3cff */
[----:B------:R-:W-:-:S04]  /*cf40*/  @P2 LOP3.LUT R154, R155, R154, RZ, 0x3c, !PT ;  /* 0x0000009a9b9a2212 */ /* 0x000fc800078e3cff */
[----:B------:R-:W-:-:S05]  /*cf50*/  @P2 LOP3.LUT R155, R155, R154, RZ, 0x3c, !PT ;  /* 0x0000009a9b9b2212 */ /* 0x000fca00078e3cff */
[----:B------:R-:W2:Y:S04]  /*cf60*/  @P2 LDG.E.U16 R248, desc[UR60][R154.64] ;  /* 0x0000003c9af82981 */ /* 0x000ea8000c1e1500 */
[----:B---3--:R0:W-:Y:S04]  /*cf70*/  STL [R1+0x60], R184 ;  /* 0x000060b801007387 */ /* 0x0081e80000100800 */
[----:B0-----:R-:W3:Y:S04]  /*cf80*/  LDL R184, [R1+0x908] ;  /* 0x0009080001b87983 */ /* 0x001ee80000100800 */
[----:B--2---:R0:W-:Y:S04]  /*cf90*/  STL [R1+0x5c], R248 ;  /* 0x00005cf801007387 */ /* 0x0041e80000100800 */
[----:B0-----:R-:W2:Y:S04]  /*cfa0*/  LDL.LU R248, [R1+0xdb0] ;  /* 0x000db00001f87983 */ /* 0x001ea80000300800 */
[----:B------:R-:W4:Y:S04]  /*cfb0*/  LDL R154, [R1+0x91c] ;  /* 0x00091c00019a7983 */ /* 0x000f280000100800 */
[----:B------:R-:W4:Y:S01]  /*cfc0*/  LDL R155, [R1+0x920] ;  /* 0x00092000019b7983 */ /* 0x000f220000100800 */
[----:B------:R-:W-:-:S02]  /*cfd0*/  ISETP.GT.AND P0, PT, R152, 0x2d, PT ;  /* 0x0000002d9800780c */ /* 0x000fc40003f04270 */
[----:B------:R-:W-:Y:S02]  /*cfe0*/  PRMT R247, RZ, 0x7610, R247 ;  /* 0x00007610fff77816 */ /* 0x000fe400000000f7 */
[----:B------:R-:W-:-:S09]  /*cff0*/  PRMT R244, RZ, 0x7610, R244 ;  /* 0x00007610fff47816 */ /* 0x000fd200000000f4 */
[----:B----4-:R-:W-:-:S04]  /*d000*/  @P0 LOP3.LUT R155, R155, R154, RZ, 0x3c, !PT ;  /* 0x0000009a9b9b0212 */ /* 0x010fc800078e3cff */
[----:B------:R-:W-:-:S04]  /*d010*/  @P0 LOP3.LUT R154, R155, R154, RZ, 0x3c, !PT ;  /* 0x0000009a9b9a0212 */ /* 0x000fc800078e3cff */
[----:B------:R-:W-:-:S05]  /*d020*/  @P0 LOP3.LUT R155, R155, R154, RZ, 0x3c, !PT ;  /* 0x0000009a9b9b0212 */ /* 0x000fca00078e3cff */
[----:B------:R0:W4:Y:S02]  /*d030*/  @P0 LDG.E.U16 R247, desc[UR60][R154.64] ;  /* 0x0000003c9af70981 */ /* 0x000124000c1e1500 */
[----:B0-----:R-:W-:Y:S02]  /*d040*/  @P0 IMAD.MOV.U32 R154, RZ, RZ, R164 ;  /* 0x000000ffff9a0224 */ /* 0x001fe400078e00a4 */
[----:B------:R-:W-:-:S05]  /*d050*/  @P0 IMAD.MOV.U32 R155, RZ, RZ, R166 ;  /* 0x000000ffff9b0224 */ /* 0x000fca00078e00a6 */
[----:B------:R-:W3:Y:S04]  /*d060*/  @P0 LDG.E.U16 R244, desc[UR60][R154.64] ;  /* 0x0000003c9af40981 */ /* 0x000ee8000c1e1500 */
[----:B----4-:R0:W-:Y:S04]  /*d070*/  STL [R1+0x58], R247 ;  /* 0x000058f701007387 */ /* 0x0101e80000100800 */
[----:B0-----:R-:W4:Y:S04]  /*d080*/  LDL.LU R247, [R1+0xdac] ;  /* 0x000dac0001f77983 */ /* 0x001f280000300800 */
[----:B------:R-:W2:Y:S04]  /*d090*/  LDL R166, [R1+0x8f4] ;  /* 0x0008f40001a67983 */ /* 0x000ea80000100800 */
[----:B------:R-:W4:Y:S04]  /*d0a0*/  LDL R164, [R1+0x8f8] ;  /* 0x0008f80001a47983 */ /* 0x000f280000100800 */
[----:B---3--:R0:W-:Y:S04]  /*d0b0*/  STL [R1+0x54], R244 ;  /* 0x000054f401007387 */ /* 0x0081e80000100800 */
[----:B0-----:R-:W3:Y:S04]  /*d0c0*/  LDL.LU R244, [R1+0xda8] ;  /* 0x000da80001f47983 */ /* 0x001ee80000300800 */
[----:B------:R-:W2:Y:S04]  /*d0d0*/  LDL R154, [R1+0x90c] ;  /* 0x00090c00019a7983 */ /* 0x000ea80000100800 */
[----:B------:R-:W2:Y:S01]  /*d0e0*/  LDL R155, [R1+0x910] ;  /* 0x00091000019b7983 */ /* 0x000ea20000100800 */
[----:B------:R-:W-:-:S02]  /*d0f0*/  ISETP.GT.AND P1, PT, R152, 0x2e, PT ;  /* 0x0000002e9800780c */ /* 0x000fc40003f24270 */
[----:B------:R-:W-:-:S11]  /*d100*/  PRMT R240, RZ, 0x7610, R240 ;  /* 0x00007610fff07816 */ /* 0x000fd600000000f0 */
[----:B--2---:R-:W-:-:S04]  /*d110*/  @P1 LOP3.LUT R155, R155, R154, RZ, 0x3c, !PT ;  /* 0x0000009a9b9b1212 */ /* 0x004fc800078e3cff */
[----:B------:R-:W-:-:S04]  /*d120*/  @P1 LOP3.LUT R154, R155, R154, RZ, 0x3c, !PT ;  /* 0x0000009a9b9a1212 */ /* 0x000fc800078e3cff */
[----:B------:R-:W-:-:S05]  /*d130*/  @P1 LOP3.LUT R155, R155, R154, RZ, 0x3c, !PT ;  /* 0x0000009a9b9b1212 */ /* 0x000fca00078e3cff */
[----:B------:R0:W2:Y:S01]  /*d140*/  @P1 LDG.E.U16 R240, desc[UR60][R154.64] ;  /* 0x0000003c9af01981 */ /* 0x0000a2000c1e1500 */
[----:B------:R-:W-:Y:S01]  /*d150*/  PRMT R159, RZ, 0x7610, R159 ;  /* 0x00007610ff9f7816 */ /* 0x000fe2000000009f */
[----:B0-----:R-:W-:Y:S02]  /*d160*/  @P1 IMAD.MOV.U32 R154, RZ, RZ, R184 ;  /* 0x000000ffff9a1224 */ /* 0x001fe400078e00b8 */
[----:B------:R-:W-:-:S05]  /*d170*/  @P1 IMAD.MOV.U32 R155, RZ, RZ, R193 ;  /* 0x000000ffff9b1224 */ /* 0x000fca00078e00c1 */
[----:B------:R0:W3:Y:S04]  /*d180*/  @P1 LDG.E.U16 R159, desc[UR60][R154.64] ;  /* 0x0000003c9a9f1981 */ /* 0x0000e8000c1e1500 */
[----:B--2---:R1:W-:Y:S04]  /*d190*/  STL [R1+0x1c0], R240 ;  /* 0x0001c0f001007387 */ /* 0x0043e80000100800 */
[----:B-1----:R-:W2:Y:S04]  /*d1a0*/  LDL.LU R240, [R1+0xda4] ;  /* 0x000da40001f07983 */ /* 0x002ea80000300800 */
[----:B------:R-:W0:Y:S04]  /*d1b0*/  LDL R154, [R1+0x8fc] ;  /* 0x0008fc00019a7983 */ /* 0x000e280000100800 */
[----:B------:R-:W0:Y:S01]  /*d1c0*/  LDL R155, [R1+0x900] ;  /* 0x00090000019b7983 */ /* 0x000e220000100800 */
[----:B------:R-:W-:-:S02]  /*d1d0*/  ISETP.GT.AND P2, PT, R152, 0x2f, PT ;  /* 0x0000002f9800780c */ /* 0x000fc40003f44270 */
[----:B------:R-:W-:Y:S01]  /*d1e0*/  PRMT R238, RZ, 0x7610, R238 ;  /* 0x00007610ffee7816 */ /* 0x000fe200000000ee */
[----:B------:R-:W2:Y:S01]  /*d1f0*/  LDL R184, [R1+0x8e8] ;  /* 0x0008e80001b87983 */ /* 0x000ea20000100800 */
[----:B------:R-:W-:-:S03]  /*d200*/  PRMT R234, RZ, 0x7610, R234 ;  /* 0x00007610ffea7816 */ /* 0x000fc600000000ea */
[----:B------:R-:W2:Y:S06]  /*d210*/  LDL R193, [R1+0x8dc] ;  /* 0x0008dc0001c17983 */ /* 0x000eac0000100800 */
[----:B0-----:R-:W-:-:S04]  /*d220*/  @P2 LOP3.LUT R155, R155, R154, RZ, 0x3c, !PT ;  /* 0x0000009a9b9b2212 */ /* 0x001fc800078e3cff */
[----:B------:R-:W-:-:S04]  /*d230*/  @P2 LOP3.LUT R154, R155, R154, RZ, 0x3c, !PT ;  /* 0x0000009a9b9a2212 */ /* 0x000fc800078e3cff */
[----:B------:R-:W-:-:S05]  /*d240*/  @P2 LOP3.LUT R155, R155, R154, RZ, 0x3c, !PT ;  /* 0x0000009a9b9b2212 */ /* 0x000fca00078e3cff */
[----:B------:R4:W2:Y:S02]  /*d250*/  @P2 LDG.E.U16 R238, desc[UR60][R154.64] ;  /* 0x0000003c9aee2981 */ /* 0x0008a4000c1e1500 */
[----:B----4-:R-:W-:Y:S02]  /*d260*/  @P2 IMAD.MOV.U32 R154, RZ, RZ, R164 ;  /* 0x000000ffff9a2224 */ /* 0x010fe400078e00a4 */
[----:B------:R-:W-:-:S05]  /*d270*/  @P2 IMAD.MOV.U32 R155, RZ, RZ, R166 ;  /* 0x000000ffff9b2224 */ /* 0x000fca00078e00a6 */
[----:B------:R-:W4:Y:S04]  /*d280*/  @P2 LDG.E.U16 R234, desc[UR60][R154.64] ;  /* 0x0000003c9aea2981 */ /* 0x000f28000c1e1500 */
[----:B---3--:R0:W-:Y:S04]  /*d290*/  STL [R1+0x1bc], R159 ;  /* 0x0001bc9f01007387 */ /* 0x0081e80000100800 */
[----:B0-----:R-:W3:Y:S04]  /*d2a0*/  LDL R159, [R1+0x8e0] ;  /* 0x0008e000019f7983 */ /* 0x001ee80000100800 */
[----:B--2---:R0:W-:Y:S04]  /*d2b0*/  STL [R1+0x1b8], R238 ;  /* 0x0001b8ee01007387 */ /* 0x0041e80000100800 */
[----:B0-----:R-:W2:Y:S04]  /*d2c0*/  LDL.LU R238, [R1+0xda0] ;  /* 0x000da00001ee7983 */ /* 0x001ea80000300800 */
[----:B------:R-:W2:Y:S04]  /*d2d0*/  LDL R166, [R1+0x8d4] ;  /* 0x0008d40001a67983 */ /* 0x000ea80000100800 */
[----:B------:R-:W2:Y:S04]  /*d2e0*/  LDL R164, [R1+0x8d8] ;  /* 0x0008d80001a47983 */ /* 0x000ea80000100800 */
[----:B----4-:R0:W-:Y:S04]  /*d2f0*/  STL [R1+0x1b4], R234 ;  /* 0x0001b4ea01007387 */ /* 0x0101e80000100800 */
[----:B0-----:R-:W4:Y:S04]  /*d300*/  LDL.LU R234, [R1+0xd9c] ;  /* 0x000d9c0001ea7983 */ /* 0x001f280000300800 */
[----:B------:R-:W3:Y:S04]  /*d310*/  LDL R154, [R1+0x8ec] ;  /* 0x0008ec00019a7983 */ /* 0x000ee80000100800 */
[----:B------:R-:W3:Y:S01]  /*d320*/  LDL R155, [R1+0x8f0] ;  /* 0x0008f000019b7983 */ /* 0x000ee20000100800 */
[----:B------:R-:W-:-:S02]  /*d330*/  ISETP.GT.AND P0, PT, R152, 0x30, PT ;  /* 0x000000309800780c */ /* 0x000fc40003f04270 */
[----:B------:R-:W-:-:S11]  /*d340*/  PRMT R231, RZ, 0x7610, R231 ;  /* 0x00007610ffe77816 */ /* 0x000fd600000000e7 */
[----:B---3--:R-:W-:-:S04]  /*d350*/  @P0 LOP3.LUT R155, R155, R154, RZ, 0x3c, !PT ;  /* 0x0000009a9b9b0212 */ /* 0x008fc800078e3cff */
[----:B------:R-:W-:-:S04]  /*d360*/  @P0 LOP3.LUT R154, R155, R154, RZ, 0x3c, !PT ;  /* 0x0000009a9b9a0212 */ /* 0x000fc800078e3cff */
[----:B------:R-:W-:-:S05]  /*d370*/  @P0 LOP3.LUT R155, R155, R154, RZ, 0x3c, !PT ;  /* 0x0000009a9b9b0212 */ /* 0x000fca00078e3cff */
[----:B------:R-:W3:Y:S01]  /*d380*/  @P0 LDG.E.U16 R231, desc[UR60][R154.64] ;  /* 0x0000003c9ae70981 */ /* 0x000ee2000c1e1500 */
[----:B------:R-:W-:-:S03]  /*d390*/  PRMT R228, RZ, 0x7610, R228 ;  /* 0x00007610ffe47816 */ /* 0x000fc600000000e4 */
[----:B---3--:R0:W-:Y:S04]  /*d3a0*/  STL [R1+0x50], R231 ;  /* 0x000050e701007387 */ /* 0x0081e80000100800 */
[----:B0-----:R-:W3:Y:S04]  /*d3b0*/  LDL.LU R231, [R1+0xd98] ;  /* 0x000d980001e77983 */ /* 0x001ee80000300800 */
[----:B------:R-:W2:Y:S01]  /*d3c0*/  LDL R155, [R1+0x8e4] ;  /* 0x0008e400019b7983 */ /* 0x000ea20000100800 */
[----:B------:R-:W-:Y:S01]  /*d3d0*/  @P0 IMAD.MOV.U32 R154, RZ, RZ, R184 ;  /* 0x000000ffff9a0224 */ /* 0x000fe200078e00b8 */
[----:B------:R-:W-:-:S02]  /*d3e0*/  ISETP.GT.AND P1, PT, R152, 0x31, PT ;  /* 0x000000319800780c */ /* 0x000fc40003f24270 */
[----:B------:R-:W-:Y:S01]  /*d3f0*/  PRMT R185, RZ, 0x7610, R185 ;  /* 0x00007610ffb97816 */ /* 0x000fe200000000b9 */
[----:B------:R-:W4:Y:S04]  /*d400*/  LDL R184, [R1+0x8d0] ;  /* 0x0008d00001b87983 */ /* 0x000f280000100800 */
[----:B--2---:R0:W2:Y:S01]  /*d410*/  @P0 LDG.E.U16 R228, desc[UR60][R154.64] ;  /* 0x0000003c9ae40981 */ /* 0x0040a2000c1e1500 */
[----:B------:R-:W-:-:S05]  /*d420*/  PRMT R162, RZ, 0x7610, R162 ;  /* 0x00007610ffa27816 */ /* 0x000fca00000000a2 */
[----:B0-----:R-:W-:Y:S02]  /*d430*/  @P1 IMAD.MOV.U32 R154, RZ, RZ, R159 ;  /* 0x000000ffff9a1224 */ /* 0x001fe400078e009f */
[----:B------:R-:W-:-:S05]  /*d440*/  @P1 IMAD.MOV.U32 R155, RZ, RZ, R193 ;  /* 0x000000ffff9b1224 */ /* 0x000fca00078e00c1 */
[----:B------:R0:W3:Y:S02]  /*d450*/  @P1 LDG.E.U16 R185, desc[UR60][R154.64] ;  /* 0x0000003c9ab91981 */ /* 0x0000e4000c1e1500 */
[----:B0-----:R-:W-:Y:S02]  /*d460*/  @P1 IMAD.MOV.U32 R154, RZ, RZ, R164 ;  /* 0x000000ffff9a1224 */ /* 0x001fe400078e00a4 */
[----:B------:R-:W-:-:S05]  /*d470*/  @P1 IMAD.MOV.U32 R155, RZ, RZ, R166 ;  /* 0x000000ffff9b1224 */ /* 0x000fca00078e00a6 */
[----:B------:R4:W3:Y:S04]  /*d480*/  @P1 LDG.E.U16 R162, desc[UR60][R154.64] ;  /* 0x0000003c9aa21981 */ /* 0x0008e8000c1e1500 */
[----:B--2---:R0:W-:Y:S04]  /*d490*/  STL [R1+0x4c], R228 ;  /* 0x00004ce401007387 */ /* 0x0041e80000100800 */
[----:B0-----:R-:W2:Y:S04]  /*d4a0*/  LDL.LU R228, [R1+0xd94] ;  /* 0x000d940001e47983 */ /* 0x001ea80000300800 */
[----:B------:R-:W2:Y:S04]  /*d4b0*/  LDL R155, [R1+0x8cc] ;  /* 0x0008cc00019b7983 */ /* 0x000ea80000100800 */
[----:B------:R-:W2:Y:S04]  /*d4c0*/  LDL R193, [R1+0x8c4] ;  /* 0x0008c40001c17983 */ /* 0x000ea80000100800 */
[----:B------:R-:W2:Y:S01]  /*d4d0*/  LDL R159, [R1+0x8c8] ;  /* 0x0008c800019f7983 */ /* 0x000ea20000100800 */
[----:B------:R-:W-:-:S02]  /*d4e0*/  ISETP.GT.AND P2, PT, R152, 0x32, PT ;  /* 0x000000329800780c */ /* 0x000fc40003f44270 */
[----:B------:R-:W-:Y:S01]  /*d4f0*/  PRMT R183, RZ, 0x7610, R183 ;  /* 0x00007610ffb77816 */ /* 0x000fe200000000b7 */
[----:B------:R-:W2:Y:S01]  /*d500*/  LDL R166, [R1+0x8bc] ;  /* 0x0008bc0001a67983 */ /* 0x000ea20000100800 */
[----:B------:R-:W-:-:S03]  /*d510*/  PRMT R156, RZ, 0x7610, R156 ;  /* 0x00007610ff9c7816 */ /* 0x000fc6000000009c */
[----:B------:R-:W2:Y:S06]  /*d520*/  LDL R164, [R1+0x8c0] ;  /* 0x0008c00001a47983 */ /* 0x000eac0000100800 */
[----:B----4-:R-:W-:Y:S01]  /*d530*/  @P2 IMAD.MOV.U32 R154, RZ, RZ, R184 ;  /* 0x000000ffff9a2224 */ /* 0x010fe200078e00b8 */
[----:B---3--:R0:W-:Y:S04]  /*d540*/  STL [R1+0x48], R185 ;  /* 0x000048b901007387 */ /* 0x0081e80000100800 */
[----:B0-----:R-:W3:Y:S04]  /*d550*/  LDL R185, [R1+0x8b4] ;  /* 0x0008b40001b97983 */ /* 0x001ee80000100800 */
[----:B------:R0:W-:Y:S01]  /*d560*/  STL [R1+0x44], R162 ;  /* 0x000044a201007387 */ /* 0x0001e20000100800 */
[----:B------:R-:W-:-:S03]  /*d570*/  ISETP.GT.AND P0, PT, R152, 0x33, PT ;  /* 0x000000339800780c */ /* 0x000fc60003f04270 */
[----:B------:R-:W4:Y:S04]  /*d580*/  LDL R184, [R1+0x8ac] ;  /* 0x0008ac0001b87983 */ /* 0x000f280000100800 */
[----:B0-----:R-:W4:Y:S04]  /*d590*/  LDL R162, [R1+0x8b8] ;  /* 0x0008b80001a27983 */ /* 0x001f280000100800 */
[----:B--2---:R0:W2:Y:S02]  /*d5a0*/  @P2 LDG.E.U16 R183, desc[UR60][R154.64] ;  /* 0x0000003c9ab72981 */ /* 0x0040a4000c1e1500 */
[----:B0-----:R-:W-:-:S02]  /*d5b0*/  @P2 IMAD.MOV.U32 R154, RZ, RZ, R159 ;  /* 0x000000ffff9a2224 */ /* 0x001fc400078e009f */
[----:B------:R-:W-:-:S05]  /*d5c0*/  @P2 IMAD.MOV.U32 R155, RZ, RZ, R193 ;  /* 0x000000ffff9b2224 */ /* 0x000fca00078e00c1 */
[----:B------:R0:W2:Y:S01]  /*d5d0*/  @P2 LDG.E.U16 R156, desc[UR60][R154.64] ;  /* 0x0000003c9a9c2981 */ /* 0x0000a2000c1e1500 */
[----:B------:R-:W-:Y:S02]  /*d5e0*/  PRMT R192, RZ, 0x7610, R192 ;  /* 0x00007610ffc07816 */ /* 0x000fe400000000c0 */
[----:B------:R-:W-:Y:S01]  /*d5f0*/  PRMT R161, RZ, 0x7610, R161 ;  /* 0x00007610ffa17816 */ /* 0x000fe200000000a1 */
[----:B0-----:R-:W-:Y:S02]  /*d600*/  @P0 IMAD.MOV.U32 R154, RZ, RZ, R164 ;  /* 0x000000ffff9a0224 */ /* 0x001fe400078e00a4 */
[----:B------:R-:W-:-:S05]  /*d610*/  @P0 IMAD.MOV.U32 R155, RZ, RZ, R166 ;  /* 0x000000ffff9b0224 */ /* 0x000fca00078e00a6 */
[----:B------:R3:W2:Y:S02]  /*d620*/  @P0 LDG.E.U16 R192, desc[UR60][R154.64] ;  /* 0x0000003c9ac00981 */ /* 0x0006a4000c1e1500 */
[----:B---3--:R-:W-:Y:S02]  /*d630*/  @P0 IMAD.MOV.U32 R155, RZ, RZ, R185 ;  /* 0x000000ffff9b0224 */ /* 0x008fe400078e00b9 */
[----:B----4-:R-:W-:-:S05]  /*d640*/  @P0 IMAD.MOV.U32 R154, RZ, RZ, R162 ;  /* 0x000000ffff9a0224 */ /* 0x010fca00078e00a2 */
[----:B------:R0:W3:Y:S04]  /*d650*/  @P0 LDG.E.U16 R161, desc[UR60][R154.64] ;  /* 0x0000003c9aa10981 */ /* 0x0000e8000c1e1500 */
[----:B--2---:R1:W-:Y:S04]  /*d660*/  STL [R1+0x40], R183 ;  /* 0x000040b701007387 */ /* 0x0043e80000100800 */
[----:B------:R-:W2:Y:S04]  /*d670*/  LDL R159, [R1+0x8a4] ;  /* 0x0008a400019f7983 */ /* 0x000ea80000100800 */
[----:B-1----:R-:W4:Y:S04]  /*d680*/  LDL R183, [R1+0x8b0] ;  /* 0x0008b00001b77983 */ /* 0x002f280000100800 */
[----:B------:R1:W-:Y:S04]  /*d690*/  STL [R1+0x3c], R156 ;  /* 0x00003c9c01007387 */ /* 0x0003e80000100800 */
[----:B------:R-:W2:Y:S04]  /*d6a0*/  LDL R166, [R1+0x89c] ;  /* 0x00089c0001a67983 */ /* 0x000ea80000100800 */
[----:B------:R-:W2:Y:S04]  /*d6b0*/  LDL R164, [R1+0x8a0] ;  /* 0x0008a00001a47983 */ /* 0x000ea80000100800 */
[----:B-1----:R-:W2:Y:S01]  /*d6c0*/  LDL R156, [R1+0x8a8] ;  /* 0x0008a800019c7983 */ /* 0x002ea20000100800 */
[----:B------:R-:W-:-:S02]  /*d6d0*/  ISETP.GT.AND P1, PT, R152, 0x34, PT ;  /* 0x000000349800780c */ /* 0x000fc40003f24270 */
[----:B------:R-:W-:Y:S01]  /*d6e0*/  ISETP.GT.AND P2, PT, R152, 0x35, PT ;  /* 0x000000359800780c */ /* 0x000fe20003f44270 */
[----:B------:R-:W2:Y:S01]  /*d6f0*/  LDL R162, [R1+0x894] ;  /* 0x0008940001a27983 */ /* 0x000ea20000100800 */
[----:B------:R-:W-:Y:S02]  /*d700*/  PRMT R182, RZ, 0x7610, R182 ;  /* 0x00007610ffb67816 */ /* 0x000fe400000000b6 */
[----:B------:R-:W-:-:S07]  /*d710*/  PRMT R178, RZ, 0x7610, R178 ;  /* 0x00007610ffb27816 */ /* 0x000fce00000000b2 */
[----:B0-----:R-:W-:Y:S01]  /*d720*/  @P1 IMAD.MOV.U32 R155, RZ, RZ, R184 ;  /* 0x000000ffff9b1224 */ /* 0x001fe200078e00b8 */
[----:B------:R-:W-:Y:S01]  /*d730*/  PRMT R174, RZ, 0x7610, R174 ;  /* 0x00007610ffae7816 */ /* 0x000fe200000000ae */
[----:B---3--:R0:W-:Y:S04]  /*d740*/  STL [R1+0x34], R161 ;  /* 0x000034a101007387 */ /* 0x0081e80000100800 */
[----:B0-----:R-:W3:Y:S01]  /*d750*/  LDL R161, [R1+0x898] ;  /* 0x0008980001a17983 */ /* 0x001ee20000100800 */
[----:B----4-:R-:W-:-:S05]  /*d760*/  @P1 IMAD.MOV.U32 R154, RZ, RZ, R183 ;  /* 0x000000ffff9a1224 */ /* 0x010fca00078e00b7 */
[----:B------:R2:W4:Y:S02]  /*d770*/  @P1 LDG.E.U16 R182, desc[UR60][R154.64] ;  /* 0x0000003c9ab61981 */ /* 0x000524000c1e1500 */
[----:B--2---:R-:W-:Y:S02]  /*d780*/  @P1 IMAD.MOV.U32 R155, RZ, RZ, R159 ;  /* 0x000000ffff9b1224 */ /* 0x004fe400078e009f */
[----:B------:R-:W2:Y:S01]  /*d790*/  LDL R159, [R1+0x88c] ;  /* 0x00088c00019f7983 */ /* 0x000ea20000100800 */
[----:B------:R-:W-:-:S03]  /*d7a0*/  @P1 IMAD.MOV.U32 R154, RZ, RZ, R156 ;  /* 0x000000ffff9a1224 */ /* 0x000fc600078e009c */
[----:B------:R-:W4:Y:S04]  /*d7b0*/  LDL R156, [R1+0x890] ;  /* 0x00089000019c7983 */ /* 0x000f280000100800 */
[----:B------:R0:W2:Y:S02]  /*d7c0*/  @P1 LDG.E.U16 R178, desc[UR60][R154.64] ;  /* 0x0000003c9ab21981 */ /* 0x0000a4000c1e1500 */
[----:B0-----:R-:W-:Y:S02]  /*d7d0*/  @P2 IMAD.MOV.U32 R154, RZ, RZ, R164 ;  /* 0x000000ffff9a2224 */ /* 0x001fe400078e00a4 */
[----:B------:R-:W-:Y:S01]  /*d7e0*/  @P2 IMAD.MOV.U32 R155, RZ, RZ, R166 ;  /* 0x000000ffff9b2224 */ /* 0x000fe200078e00a6 */
[----:B------:R-:W4:Y:S04]  /*d7f0*/  LDL R164, [R1+0x888] ;  /* 0x0008880001a47983 */ /* 0x000f280000100800 */
[----:B------:R3:W4:Y:S04]  /*d800*/  @P2 LDG.E.U16 R174, desc[UR60][R154.64] ;  /* 0x0000003c9aae2981 */ /* 0x000728000c1e1500 */
[----:B------:R-:W4:Y:S01]  /*d810*/  LDL R166, [R1+0x884] ;  /* 0x0008840001a67983 */ /* 0x000f220000100800 */
[----:B------:R-:W-:-:S02]  /*d820*/  ISETP.GT.AND P0, PT, R152, 0x36, PT ;  /* 0x000000369800780c */ /* 0x000fc40003f04270 */
[----:B------:R-:W-:Y:S01]  /*d830*/  PRMT R181, RZ, 0x7610, R181 ;  /* 0x00007610ffb57816 */ /* 0x000fe200000000b5 */
[----:B---3--:R-:W-:Y:S02]  /*d840*/  @P2 IMAD.MOV.U32 R154, RZ, RZ, R161 ;  /* 0x000000ffff9a2224 */ /* 0x008fe400078e00a1 */
[----:B------:R-:W-:-:S05]  /*d850*/  @P2 IMAD.MOV.U32 R155, RZ, RZ, R162 ;  /* 0x000000ffff9b2224 */ /* 0x000fca00078e00a2 */
[----:B------:R0:W3:Y:S04]  /*d860*/  @P2 LDG.E.U16 R181, desc[UR60][R154.64] ;  /* 0x0000003c9ab52981 */ /* 0x0000e8000c1e1500 */
[----:B--2---:R1:W-:Y:S04]  /*d870*/  STL [R1+0x2c], R178 ;  /* 0x00002cb201007387 */ /* 0x0043e80000100800 */
[----:B-1----:R-:W2:Y:S04]  /*d880*/  LDL R178, [R1+0x87c] ;  /* 0x00087c0001b27983 */ /* 0x002ea80000100800 */
[----:B----4-:R1:W-:Y:S04]  /*d890*/  STL [R1+0x28], R174 ;  /* 0x000028ae01007387 */ /* 0x0103e80000100800 */
[----:B------:R-:W4:Y:S04]  /*d8a0*/  LDL R162, [R1+0x874] ;  /* 0x0008740001a27983 */ /* 0x000f280000100800 */
[----:B------:R-:W3:Y:S04]  /*d8b0*/  LDL R161, [R1+0x878] ;  /* 0x0008780001a17983 */ /* 0x000ee80000100800 */
[----:B-1----:R-:W4:Y:S01]  /*d8c0*/  LDL R174, [R1+0x880] ;  /* 0x0008800001ae7983 */ /* 0x002f220000100800 */
[----:B0-----:R-:W-:-:S02]  /*d8d0*/  @P0 IMAD.MOV.U32 R154, RZ, RZ, R156 ;  /* 0x000000ffff9a0224 */ /* 0x001fc400078e009c */
[----:B------:R-:W-:Y:S01]  /*d8e0*/  @P0 IMAD.MOV.U32 R155, RZ, RZ, R159 ;  /* 0x000000ffff9b0224 */ /* 0x000fe200078e009f */
[----:B------:R-:W-:Y:S04]  /*d8f0*/  STL [R1+0x38], R192 ;  /* 0x000038c001007387 */ /* 0x000fe80000100800 */
[----:B------:R-:W3:Y:S04]  /*d900*/  LDL R159, [R1+0x86c] ;  /* 0x00086c00019f7983 */ /* 0x000ee80000100800 */
[----:B------:R-:W3:Y:S01]  /*d910*/  LDL R156, [R1+0x870] ;  /* 0x00087000019c7983 */ /* 0x000ee20000100800 */
[----:B------:R-:W-:-:S02]  /*d920*/  ISETP.GT.AND P1, PT, R152, 0x37, PT ;  /* 0x000000379800780c */ /* 0x000fc40003f24270 */
[----:B------:R-:W-:Y:S02]  /*d930*/  PRMT R180, RZ, 0x7610, R180 ;  /* 0x00007610ffb47816 */ /* 0x000fe400000000b4 */
[----:B------:R-:W-:-:S04]  /*d940*/  PRMT R179, RZ, 0x7610, R179 ;  /* 0x00007610ffb37816 */ /* 0x000fc800000000b3 */
[----:B------:R0:W3:Y:S01]  /*d950*/  @P0 LDG.E.U16 R180, desc[UR60][R154.64] ;  /* 0x0000003c9ab40981 */ /* 0x0000e2000c1e1500 */
[----:B------:R-:W-:Y:S02]  /*d960*/  ISETP.GT.AND P2, PT, R152, 0x38, PT ;  /* 0x000000389800780c */ /* 0x000fe40003f44270 */
[----:B------:R-:W-:Y:S01]  /*d970*/  PRMT R190, RZ, 0x7610, R190 ;  /* 0x00007610ffbe7816 */ /* 0x000fe200000000be */
[----:B0-----:R-:W-:Y:S02]  /*d980*/  @P0 IMAD.MOV.U32 R154, RZ, RZ, R164 ;  /* 0x000000ffff9a0224 */ /* 0x001fe400078e00a4 */
[----:B------:R-:W-:Y:S01]  /*d990*/  @P0 IMAD.MOV.U32 R155, RZ, RZ, R166 ;  /* 0x000000ffff9b0224 */ /* 0x000fe200078e00a6 */
[----:B------:R-:W-:Y:S01]  /*d9a0*/  PRMT R191, RZ, 0x7610, R191 ;  /* 0x00007610ffbf7816 */ /* 0x000fe200000000bf */
[----:B------:R-:W3:Y:S04]  /*d9b0*/  LDL R166, [R1+0x864] ;  /* 0x0008640001a67983 */ /* 0x000ee80000100800 */
[----:B------:R2:W3:Y:S01]  /*d9c0*/  @P0 LDG.E.U16 R179, desc[UR60][R154.64] ;  /* 0x0000003c9ab30981 */ /* 0x0004e2000c1e1500 */
[----:B------:R-:W-:-:S03]  /*d9d0*/  PRMT R172, RZ, 0x7610, R172 ;  /* 0x00007610ffac7816 */ /* 0x000fc600000000ac */
[----:B------:R-:W3:Y:S01]  /*d9e0*/  LDL R164, [R1+0x868] ;  /* 0x0008680001a47983 */ /* 0x000ee20000100800 */
[----:B--2---:R-:W-:Y:S02]  /*d9f0*/  @P1 IMAD.MOV.U32 R155, RZ, RZ, R178 ;  /* 0x000000ffff9b1224 */ /* 0x004fe400078e00b2 */
[----:B----4-:R-:W-:-:S05]  /*da00*/  @P1 IMAD.MOV.U32 R154, RZ, RZ, R174 ;  /* 0x000000ffff9a1224 */ /* 0x010fca00078e00ae */
[----:B------:R3:W2:Y:S02]  /*da10*/  @P1 LDG.E.U16 R190, desc[UR60][R154.64] ;  /* 0x0000003c9abe1981 */ /* 0x0006a4000c1e1500 */
[----:B---3--:R-:W-:Y:S02]  /*da20*/  @P1 IMAD.MOV.U32 R154, RZ, RZ, R161 ;  /* 0x000000ffff9a1224 */ /* 0x008fe400078e00a1 */
[----:B------:R-:W-:-:S05]  /*da30*/  @P1 IMAD.MOV.U32 R155, RZ, RZ, R162 ;  /* 0x000000ffff9b1224 */ /* 0x000fca00078e00a2 */
[----:B------:R0:W3:Y:S02]  /*da40*/  @P1 LDG.E.U16 R191, desc[UR60][R154.64] ;  /* 0x0000003c9abf1981 */ /* 0x0000e4000c1e1500 */
[----:B0-----:R-:W-:Y:S02]  /*da50*/  @P2 IMAD.MOV.U32 R154, RZ, RZ, R156 ;  /* 0x000000ffff9a2224 */ /* 0x001fe400078e009c */
[----:B------:R-:W-:-:S05]  /*da60*/  @P2 IMAD.MOV.U32 R155, RZ, RZ, R159 ;  /* 0x000000ffff9b2224 */ /* 0x000fca00078e009f */
[----:B------:R-:W4:Y:S04]  /*da70*/  @P2 LDG.E.U16 R172, desc[UR60][R154.64] ;  /* 0x0000003c9aac2981 */ /* 0x000f28000c1e1500 */
[----:B------:R-:W-:Y:S04]  /*da80*/  STL [R1+0x30], R182 ;  /* 0x000030b601007387 */ /* 0x000fe80000100800 */
[----:B--2---:R-:W-:Y:S04]  /*da90*/  STL [R1+0xd0c], R190 ;  /* 0x000d0cbe01007387 */ /* 0x004fe80000100800 */
[----:B------:R-:W2:Y:S04]  /*daa0*/  LDL R162, [R1+0x85c] ;  /* 0x00085c0001a27983 */ /* 0x000ea80000100800 */
[----:B------:R-:W2:Y:S04]  /*dab0*/  LDL R161, [R1+0x860] ;  /* 0x0008600001a17983 */ /* 0x000ea80000100800 */
[----:B---3--:R-:W-:Y:S04]  /*dac0*/  STL [R1+0xd10], R191 ;  /* 0x000d10bf01007387 */ /* 0x008fe80000100800 */
[----:B------:R-:W3:Y:S04]  /*dad0*/  LDL R159, [R1+0x854] ;  /* 0x00085400019f7983 */ /* 0x000ee80000100800 */
[----:B------:R-:W3:Y:S04]  /*dae0*/  LDL R156, [R1+0x858] ;  /* 0x00085800019c7983 */ /* 0x000ee80000100800 */
[----:B------:R-:W3:Y:S04]  /*daf0*/  LDL R174, [R1+0x84c] ;  /* 0x00084c0001ae7983 */ /* 0x000ee80000100800 */
[----:B------:R-:W-:Y:S04]  /*db00*/  STL [R1+0x24], R181 ;  /* 0x000024b501007387 */ /* 0x000fe80000100800 */
[----:B----4-:R0:W-:Y:S04]  /*db10*/  STL [R1+0x20], R172 ;  /* 0x000020ac01007387 */ /* 0x0101e80000100800 */
[----:B0-----:R-:W4:Y:S01]  /*db20*/  LDL R172, [R1+0x850] ;  /* 0x0008500001ac7983 */ /* 0x001f220000100800 */
[----:B------:R-:W-:-:S02]  /*db30*/  @P2 IMAD.MOV.U32 R154, RZ, RZ, R164 ;  /* 0x000000ffff9a2224 */ /* 0x000fc400078e00a4 */
[----:B------:R-:W-:Y:S01]  /*db40*/  @P2 IMAD.MOV.U32 R155, RZ, RZ, R166 ;  /* 0x000000ffff9b2224 */ /* 0x000fe200078e00a6 */
[----:B------:R-:W4:Y:S04]  /*db50*/  LDL R164, [R1+0x848] ;  /* 0x0008480001a47983 */ /* 0x000f280000100800 */
[----:B------:R-:W4:Y:S01]  /*db60*/  LDL R166, [R1+0x844] ;  /* 0x0008440001a67983 */ /* 0x000f220000100800 */
[C---:B------:R-:W-:Y:S02]  /*db70*/  ISETP.GT.AND P0, PT, R152.reuse, 0x39, PT ;  /* 0x000000399800780c */ /* 0x040fe40003f04270 */
[----:B------:R-:W-:Y:S02]  /*db80*/  PRMT R177, RZ, 0x7610, R177 ;  /* 0x00007610ffb17816 */ /* 0x000fe400000000b1 */
[----:B------:R-:W-:-:S02]  /*db90*/  ISETP.GT.AND P1, PT, R152, 0x3a, PT ;  /* 0x0000003a9800780c */ /* 0x000fc40003f24270 */
[----:B------:R-:W-:Y:S02]  /*dba0*/  PRMT R176, RZ, 0x7610, R176 ;  /* 0x00007610ffb07816 */ /* 0x000fe400000000b0 */
[----:B------:R2:W4:Y:S01]  /*dbb0*/  @P2 LDG.E.U16 R177, desc[UR60][R154.64] ;  /* 0x0000003c9ab12981 */ /* 0x000522000c1e1500 */
[----:B------:R-:W-:Y:S02]  /*dbc0*/  PRMT R175, RZ, 0x7610, R175 ;  /* 0x00007610ffaf7816 */ /* 0x000fe400000000af */
[----:B------:R-:W-:Y:S02]  /*dbd0*/  PRMT R167, RZ, 0x7610, R167 ;  /* 0x00007610ffa77816 */ /* 0x000fe400000000a7 */
[----:B--2---:R-:W-:Y:S02]  /*dbe0*/  @P0 IMAD.MOV.U32 R155, RZ, RZ, R162 ;  /* 0x000000ffff9b0224 */ /* 0x004fe400078e00a2 */
[----:B------:R-:W-:-:S05]  /*dbf0*/  @P0 IMAD.MOV.U32 R154, RZ, RZ, R161 ;  /* 0x000000ffff9a0224 */ /* 0x000fca00078e00a1 */
[----:B------:R3:W2:Y:S02]  /*dc00*/  @P0 LDG.E.U16 R176, desc[UR60][R154.64] ;  /* 0x0000003c9ab00981 */ /* 0x0006a4000c1e1500 */
[----:B---3--:R-:W-:Y:S02]  /*dc10*/  @P0 IMAD.MOV.U32 R155, RZ, RZ, R159 ;  /* 0x000000ffff9b0224 */ /* 0x008fe400078e009f */
[----:B------:R-:W-:-:S05]  /*dc20*/  @P0 IMAD.MOV.U32 R154, RZ, RZ, R156 ;  /* 0x000000ffff9a0224 */ /* 0x000fca00078e009c */
[----:B------:R0:W3:Y:S02]  /*dc30*/  @P0 LDG.E.U16 R175, desc[UR60][R154.64] ;  /* 0x0000003c9aaf0981 */ /* 0x0000e4000c1e1500 */
[----:B0-----:R-:W-:Y:S02]  /*dc40*/  @P1 IMAD.MOV.U32 R155, RZ, RZ, R174 ;  /* 0x000000ffff9b1224 */ /* 0x001fe400078e00ae */
[----:B----4-:R-:W-:-:S05]  /*dc50*/  @P1 IMAD.MOV.U32 R154, RZ, RZ, R172 ;  /* 0x000000ffff9a1224 */ /* 0x010fca00078e00ac */
[----:B------:R0:W4:Y:S01]  /*dc60*/  @P1 LDG.E.U16 R167, desc[UR60][R154.64] ;  /* 0x0000003c9aa71981 */ /* 0x000122000c1e1500 */
[----:B------:R-:W-:-:S03]  /*dc70*/  PRMT R163, RZ, 0x7610, R163 ;  /* 0x00007610ffa37816 */ /* 0x000fc600000000a3 */
[----:B------:R-:W-:Y:S04]  /*dc80*/  STL [R1+0x1b0], R180 ;  /* 0x0001b0b401007387 */ /* 0x000fe80000100800 */
[----:B------:R-:W2:Y:S01]  /*dc90*/  LDL R162, [R1+0x83c] ;  /* 0x00083c0001a27983 */ /* 0x000ea20000100800 */
[----:B0-----:R-:W-:Y:S02]  /*dca0*/  @P1 IMAD.MOV.U32 R154, RZ, RZ, R164 ;  /* 0x000000ffff9a1224 */ /* 0x001fe400078e00a4 */
[----:B------:R-:W-:Y:S01]  /*dcb0*/  @P1 IMAD.MOV.U32 R155, RZ, RZ, R166 ;  /* 0x000000ffff9b1224 */ /* 0x000fe200078e00a6 */
[----:B------:R-:W3:Y:S04]  /*dcc0*/  LDL R161, [R1+0x840] ;  /* 0x0008400001a17983 */ /* 0x000ee80000100800 */
[----:B------:R2:W3:Y:S04]  /*dcd0*/  @P1 LDG.E.U16 R163, desc[UR60][R154.64] ;  /* 0x0000003c9aa31981 */ /* 0x0004e8000c1e1500 */
[----:B------:R-:W-:Y:S04]  /*dce0*/  STL [R1+0x1ac], R179 ;  /* 0x0001acb301007387 */ /* 0x000fe80000100800 */
[----:B------:R-:W3:Y:S04]  /*dcf0*/  LDL R159, [R1+0x834] ;  /* 0x00083400019f7983 */ /* 0x000ee80000100800 */
[----:B------:R-:W3:Y:S04]  /*dd00*/  LDL R156, [R1+0x838] ;  /* 0x00083800019c7983 */ /* 0x000ee80000100800 */
[----:B------:R-:W3:Y:S04]  /*dd10*/  LDL R172, [R1+0x82c] ;  /* 0x00082c0001ac7983 */ /* 0x000ee80000100800 */
[----:B------:R-:W3:Y:S04]  /*dd20*/  LDL R164, [R1+0x830] ;  /* 0x0008300001a47983 */ /* 0x000ee80000100800 */
[----:B------:R-:W3:Y:S01]  /*dd30*/  LDL R166, [R1+0x828] ;  /* 0x0008280001a67983 */ /* 0x000ee20000100800 */
[----:B------:R-:W-:-:S03]  /*dd40*/  ISETP.GT.AND P2, PT, R152, 0x3b, PT ;  /* 0x0000003b9800780c */ /* 0x000fc60003f44270 */
[----:B----4-:R0:W-:Y:S04]  /*dd50*/  STL [R1+0x10], R167 ;  /* 0x000010a701007387 */ /* 0x0101e80000100800 */
[----:B0-----:R-:W4:Y:S01]  /*dd60*/  LDL R167, [R1+0x824] ;  /* 0x0008240001a77983 */ /* 0x001f220000100800 */
[----:B------:R-:W-:-:S05]  /*dd70*/  PRMT R160, RZ, 0x7610, R160 ;  /* 0x00007610ffa07816 */ /* 0x000fca00000000a0 */
[----:B--2---:R-:W-:Y:S02]  /*dd80*/  @P2 IMAD.MOV.U32 R155, RZ, RZ, R162 ;  /* 0x000000ffff9b2224 */ /* 0x004fe400078e00a2 */
[----:B---3--:R-:W-:Y:S01]  /*dd90*/  @P2 IMAD.MOV.U32 R154, RZ, RZ, R161 ;  /* 0x000000ffff9a2224 */ /* 0x008fe200078e00a1 */
[----:B------:R0:W-:Y:S04]  /*dda0*/  STL [R1+0xc], R163 ;  /* 0x00000ca301007387 */ /* 0x0001e80000100800 */
[----:B------:R-:W2:Y:S04]  /*ddb0*/  LDL R162, [R1+0x820] ;  /* 0x0008200001a27983 */ /* 0x000ea80000100800 */
[----:B------:R1:W3:Y:S04]  /*ddc0*/  @P2 LDG.E.U16 R160, desc[UR60][R154.64] ;  /* 0x0000003c9aa02981 */ /* 0x0002e8000c1e1500 */
[----:B0-----:R-:W3:Y:S01]  /*ddd0*/  LDL R163, [R1+0x81c] ;  /* 0x00081c0001a37983 */ /* 0x001ee20000100800 */
[----:B------:R-:W-:-:S02]  /*dde0*/  ISETP.GT.AND P0, PT, R152, 0x3c, PT ;  /* 0x0000003c9800780c */ /* 0x000fc40003f04270 */
[----:B------:R-:W-:Y:S01]  /*ddf0*/  PRMT R173, RZ, 0x7610, R173 ;  /* 0x00007610ffad7816 */ /* 0x000fe200000000ad */
[----:B-1----:R-:W-:Y:S02]  /*de00*/  @P2 IMAD.MOV.U32 R154, RZ, RZ, R156 ;  /* 0x000000ffff9a2224 */ /* 0x002fe400078e009c */
[----:B------:R-:W-:Y:S01]  /*de10*/  @P2 IMAD.MOV.U32 R155, RZ, RZ, R159 ;  /* 0x000000ffff9b2224 */ /* 0x000fe200078e009f */
[----:B------:R-:W-:-:S04]  /*de20*/  PRMT R168, RZ, 0x7610, R168 ;  /* 0x00007610ffa87816 */ /* 0x000fc800000000a8 */
[----:B------:R0:W3:Y:S01]  /*de30*/  @P2 LDG.E.U16 R173, desc[UR60][R154.64] ;  /* 0x0000003c9aad2981 */ /* 0x0000e2000c1e1500 */
[----:B------:R-:W-:Y:S02]  /*de40*/  PRMT R191, RZ, 0x7610, R191 ;  /* 0x00007610ffbf7816 */ /* 0x000fe400000000bf */
[----:B0-----:R-:W-:Y:S02]  /*de50*/  @P0 IMAD.MOV.U32 R154, RZ, RZ, R164 ;  /* 0x000000ffff9a0224 */ /* 0x001fe400078e00a4 */
[----:B------:R-:W-:-:S05]  /*de60*/  @P0 IMAD.MOV.U32 R155, RZ, RZ, R172 ;  /* 0x000000ffff9b0224 */ /* 0x000fca00078e00ac */
[----:B------:R0:W3:Y:S02]  /*de70*/  @P0 LDG.E.U16 R168, desc[UR60][R154.64] ;  /* 0x0000003c9aa80981 */ /* 0x0000e4000c1e1500 */
[----:B0-----:R-:W-:Y:S02]  /*de80*/  @P0 IMAD.MOV.U32 R154, RZ, RZ, R166 ;  /* 0x000000ffff9a0224 */ /* 0x001fe400078e00a6 */
[----:B----4-:R-:W-:-:S05]  /*de90*/  @P0 IMAD.MOV.U32 R155, RZ, RZ, R167 ;  /* 0x000000ffff9b0224 */ /* 0x010fca00078e00a7 */
[----:B------:R2:W4:Y:S01]  /*dea0*/  @P0 LDG.E.U16 R191, desc[UR60][R154.64] ;  /* 0x0000003c9abf0981 */ /* 0x000522000c1e1500 */
[----:B------:R-:W-:Y:S02]  /*deb0*/  ISETP.GT.AND P1, PT, R152, 0x3d, PT ;  /* 0x0000003d9800780c */ /* 0x000fe40003f24270 */
[----:B------:R-:W-:Y:S01]  /*dec0*/  PRMT R0, RZ, 0x7610, R0 ;  /* 0x00007610ff007816 */ /* 0x000fe20000000000 */
[----:B------:R-:W-:Y:S04]  /*ded0*/  STL [R1+0x1c], R177 ;  /* 0x00001cb101007387 */ /* 0x000fe80000100800 */
[----:B------:R-:W4:Y:S06]  /*dee0*/  LDL R161, [R1+0x814] ;  /* 0x0008140001a17983 */ /* 0x000f2c0000100800 */
[----:B--2---:R-:W-:-:S02]  /*def0*/  @P1 IMAD.MOV.U32 R154, RZ, RZ, R162 ;  /* 0x000000ffff9a1224 */ /* 0x004fc400078e00a2 */
[----:B---3--:R-:W-:Y:S01]  /*df00*/  @P1 IMAD.MOV.U32 R155, RZ, RZ, R163 ;  /* 0x000000ffff9b1224 */ /* 0x008fe200078e00a3 */
[----:B------:R0:W-:Y:S04]  /*df10*/  STL [R1+0x8], R160 ;  /* 0x000008a001007387 */ /* 0x0001e80000100800 */
[----:B------:R1:W2:Y:S04]  /*df20*/  @P1 LDG.E.U16 R0, desc[UR60][R154.64] ;  /* 0x0000003c9a001981 */ /* 0x0002a8000c1e1500 */
[----:B------:R-:W3:Y:S04]  /*df30*/  LDL R159, [R1+0x80c] ;  /* 0x00080c00019f7983 */ /* 0x000ee80000100800 */
[----:B0-----:R-:W3:Y:S04]  /*df40*/  LDL R160, [R1+0x818] ;  /* 0x0008180001a07983 */ /* 0x001ee80000100800 */
[----:B------:R-:W-:Y:S04]  /*df50*/  STL [R1+0x18], R176 ;  /* 0x000018b001007387 */ /* 0x000fe80000100800 */
[----:B------:R-:W3:Y:S04]  /*df60*/  LDL R156, [R1+0x810] ;  /* 0x00081000019c7983 */ /* 0x000ee80000100800 */
[----:B------:R-:W3:Y:S04]  /*df70*/  LDL R164, [R1+0x808] ;  /* 0x0008080001a47983 */ /* 0x000ee80000100800 */
[----:B------:R-:W-:Y:S04]  /*df80*/  STL [R1+0x14], R175 ;  /* 0x000014af01007387 */ /* 0x000fe80000100800 */
[----:B------:R0:W-:Y:S04]  /*df90*/  STL [R1], R168 ;  /* 0x000000a801007387 */ /* 0x0001e80000100800 */
[----:B0-----:R-:W3:Y:S04]  /*dfa0*/  LDL R168, [R1+0x804] ;  /* 0x0008040001a87983 */ /* 0x001ee80000100800 */
[----:B----4-:R-:W-:Y:S04]  /*dfb0*/  STL [R1+0xd80], R191 ;  /* 0x000d80bf01007387 */ /* 0x010fe80000100800 */
[----:B------:R-:W4:Y:S04]  /*dfc0*/  LDL R167, [R1+0x7fc] ;  /* 0x0007fc0001a77983 */ /* 0x000f280000100800 */
[----:B------:R-:W4:Y:S01]  /*dfd0*/  LDL R166, [R1+0x800] ;  /* 0x0008000001a67983 */ /* 0x000f220000100800 */
[----:B------:R-:W-:Y:S01]  /*dfe0*/  PRMT R2, RZ, 0x7610, R2 ;  /* 0x00007610ff027816 */ /* 0x000fe20000000002 */
[----:B-1----:R-:W-:-:S02]  /*dff0*/  @P1 IMAD.MOV.U32 R155, RZ, RZ, R161 ;  /* 0x000000ffff9b1224 */ /* 0x002fc400078e00a1 */
[----:B--2---:R0:W-:Y:S04]  /*e000*/  STL [R1+0xd88], R0 ;  /* 0x000d880001007387 */ /* 0x0041e80000100800 */
[----:B------:R-:W2:Y:S01]  /*e010*/  LDL R162, [R1+0x7f4] ;  /* 0x0007f40001a27983 */ /* 0x000ea20000100800 */
[----:B---3--:R-:W-:-:S03]  /*e020*/  @P1 IMAD.MOV.U32 R154, RZ, RZ, R160 ;  /* 0x000000ffff9a1224 */ /* 0x008fc600078e00a0 */
[----:B------:R-:W3:Y:S04]  /*e030*/  LDL R160, [R1+0x7f8] ;  /* 0x0007f80001a07983 */ /* 0x000ee80000100800 */
[----:B------:R1:W3:Y:S01]  /*e040*/  @P1 LDG.E.U16 R2, desc[UR60][R154.64] ;  /* 0x0000003c9a021981 */ /* 0x0002e2000c1e1500 */
[C---:B------:R-:W-:Y:S02]  /*e050*/  ISETP.GT.AND P2, PT, R152.reuse, 0x3e, PT ;  /* 0x0000003e9800780c */ /* 0x040fe40003f44270 */
[----:B------:R-:W-:Y:S02]  /*e060*/  ISETP.GT.AND P0, PT, R152, 0x3f, PT ;  /* 0x0000003f9800780c */ /* 0x000fe40003f04270 */
[----:B------:R-:W-:Y:S02]  /*e070*/  PRMT R171, RZ, 0x7610, R171 ;  /* 0x00007610ffab7816 */ /* 0x000fe400000000ab */
[----:B------:R-:W-:-:S07]  /*e080*/  PRMT R170, RZ, 0x7610, R170 ;  /* 0x00007610ffaa7816 */ /* 0x000fce00000000aa */
[----:B-1----:R-:W-:Y:S02]  /*e090*/  @P2 IMAD.MOV.U32 R154, RZ, RZ, R156 ;  /* 0x000000ffff9a2224 */ /* 0x002fe400078e009c */
[----:B------:R-:W-:-:S05]  /*e0a0*/  @P2 IMAD.MOV.U32 R155, RZ, RZ, R159 ;  /* 0x000000ffff9b2224 */ /* 0x000fca00078e009f */
[----:B------:R1:W3:Y:S01]  /*e0b0*/  @P2 LDG.E.U16 R171, desc[UR60][R154.64] ;  /* 0x0000003c9aab2981 */ /* 0x0002e2000c1e1500 */
[----:B------:R-:W-:Y:S01]  /*e0c0*/  PRMT R188, RZ, 0x7610, R188 ;  /* 0x00007610ffbc7816 */ /* 0x000fe200000000bc */
[----:B-1----:R-:W-:Y:S02]  /*e0d0*/  @P2 IMAD.MOV.U32 R154, RZ, RZ, R164 ;  /* 0x000000ffff9a2224 */ /* 0x002fe400078e00a4 */
[----:B------:R-:W-:-:S05]  /*e0e0*/  @P2 IMAD.MOV.U32 R155, RZ, RZ, R168 ;  /* 0x000000ffff9b2224 */ /* 0x000fca00078e00a8 */
[----:B------:R4:W3:Y:S02]  /*e0f0*/  @P2 LDG.E.U16 R170, desc[UR60][R154.64] ;  /* 0x0000003c9aaa2981 */ /* 0x0008e4000c1e1500 */
[----:B----4-:R-:W-:Y:S02]  /*e100*/  @P0 IMAD.MOV.U32 R155, RZ, RZ, R167 ;  /* 0x000000ffff9b0224 */ /* 0x010fe400078e00a7 */
[----:B------:R-:W-:-:S05]  /*e110*/  @P0 IMAD.MOV.U32 R154, RZ, RZ, R166 ;  /* 0x000000ffff9a0224 */ /* 0x000fca00078e00a6 */
[----:B------:R2:W4:Y:S01]  /*e120*/  @P0 LDG.E.U16 R188, desc[UR60][R154.64] ;  /* 0x0000003c9abc0981 */ /* 0x000522000c1e1500 */
[----:B------:R-:W-:Y:S01]  /*e130*/  PRMT R189, RZ, 0x7610, R189 ;  /* 0x00007610ffbd7816 */ /* 0x000fe200000000bd */
[----:B--2---:R-:W-:Y:S02]  /*e140*/  @P0 IMAD.MOV.U32 R155, RZ, RZ, R162 ;  /* 0x000000ffff9b0224 */ /* 0x004fe400078e00a2 */
[----:B---3--:R-:W-:Y:S01]  /*e150*/  @P0 IMAD.MOV.U32 R154, RZ, RZ, R160 ;  /* 0x000000ffff9a0224 */ /* 0x008fe200078e00a0 */
[----:B------:R-:W-:Y:S04]  /*e160*/  STL [R1+0xd8c], R2 ;  /* 0x000d8c0201007387 */ /* 0x000fe80000100800 */
[----:B------:R-:W2:Y:S04]  /*e170*/  LDL R159, [R1+0x7ec] ;  /* 0x0007ec00019f7983 */ /* 0x000ea80000100800 */
[----:B------:R-:W3:Y:S04]  /*e180*/  LDL R156, [R1+0x7f0] ;  /* 0x0007f000019c7983 */ /* 0x000ee80000100800 */
[----:B------:R2:W3:Y:S04]  /*e190*/  @P0 LDG.E.U16 R189, desc[UR60][R154.64] ;  /* 0x0000003c9abd0981 */ /* 0x0004e8000c1e1500 */
[----:B------:R-:W3:Y:S04]  /*e1a0*/  LDL R163, [R1+0x7e4] ;  /* 0x0007e40001a37983 */ /* 0x000ee80000100800 */
[----:B------:R-:W3:Y:S04]  /*e1b0*/  LDL R161, [R1+0x7e8] ;  /* 0x0007e80001a17983 */ /* 0x000ee80000100800 */
[----:B------:R-:W-:Y:S04]  /*e1c0*/  STL [R1+0x4], R173 ;  /* 0x000004ad01007387 */ /* 0x000fe80000100800 */
[----:B------:R-:W3:Y:S04]  /*e1d0*/  LDL R168, [R1+0x7dc] ;  /* 0x0007dc0001a87983 */ /* 0x000ee80000100800 */
[----:B------:R-:W3:Y:S04]  /*e1e0*/  LDL R164, [R1+0x7e0] ;  /* 0x0007e00001a47983 */ /* 0x000ee80000100800 */
[----:B------:R-:W3:Y:S04]  /*e1f0*/  LDL R167, [R1+0x7d4] ;  /* 0x0007d40001a77983 */ /* 0x000ee80000100800 */
[----:B------:R-:W3:Y:S04]  /*e200*/  LDL R166, [R1+0x7d8] ;  /* 0x0007d80001a67983 */ /* 0x000ee80000100800 */
[----:B----4-:R-:W-:Y:S04]  /*e210*/  STL [R1+0xd14], R188 ;  /* 0x000d14bc01007387 */ /* 0x010fe80000100800 */
[----:B------:R-:W4:Y:S04]  /*e220*/  LDL R162, [R1+0x7cc] ;  /* 0x0007cc0001a27983 */ /* 0x000f280000100800 */
[----:B------:R-:W4:Y:S01]  /*e230*/  LDL R160, [R1+0x7d0] ;  /* 0x0007d00001a07983 */ /* 0x000f220000100800 */
[----:B------:R-:W-:-:S02]  /*e240*/  ISETP.GT.AND P1, PT, R152, 0x40, PT ;  /* 0x000000409800780c */ /* 0x000fc40003f24270 */
[----:B0-----:R-:W-:-:S11]  /*e250*/  PRMT R0, RZ, 0x7610, R0 ;  /* 0x00007610ff007816 */ /* 0x001fd60000000000 */
[----:B--2---:R-:W-:Y:S02]  /*e260*/  @P1 IMAD.MOV.U32 R155, RZ, RZ, R159 ;  /* 0x000000ffff9b1224 */ /* 0x004fe400078e009f */
[----:B---3--:R-:W-:Y:S01]  /*e270*/  @P1 IMAD.MOV.U32 R154, RZ, RZ, R156 ;  /* 0x000000ffff9a1224 */ /* 0x008fe200078e009c */
[----:B------:R-:W-:Y:S04]  /*e280*/  STL [R1+0xd18], R189 ;  /* 0x000d18bd01007387 */ /* 0x000fe80000100800 */
[----:B------:R-:W2:Y:S04]  /*e290*/  LDL R159, [R1+0x7c4] ;  /* 0x0007c400019f7983 */ /* 0x000ea80000100800 */
[----:B------:R-:W3:Y:S04]  /*e2a0*/  LDL R156, [R1+0x7c8] ;  /* 0x0007c800019c7983 */ /* 0x000ee80000100800 */
[----:B------:R0:W3:Y:S02]  /*e2b0*/  @P1 LDG.E.U16 R0, desc[UR60][R154.64] ;  /* 0x0000003c9a001981 */ /* 0x0000e4000c1e1500 */
[----:B0-----:R-:W-:-:S02]  /*e2c0*/  @P1 IMAD.MOV.U32 R155, RZ, RZ, R163 ;  /* 0x000000ffff9b1224 */ /* 0x001fc400078e00a3 */
[----:B------:R-:W3:Y:S01]  /*e2d0*/  LDL R163, [R1+0x7bc] ;  /* 0x0007bc0001a37983 */ /* 0x000ee20000100800 */
[C---:B------:R-:W-:Y:S02]  /*e2e0*/  ISETP.GT.AND P2, PT, R152.reuse, 0x41, PT ;  /* 0x000000419800780c */ /* 0x040fe40003f44270 */
[----:B------:R-:W-:Y:S02]  /*e2f0*/  PRMT R20, RZ, 0x7610, R20 ;  /* 0x00007610ff147816 */ /* 0x000fe40000000014 */
[----:B------:R-:W-:Y:S02]  /*e300*/  @P1 MOV R154, R161 ;  /* 0x000000a1009a1202 */ /* 0x000fe40000000f00 */
[----:B------:R-:W3:Y:S01]  /*e310*/  LDL R161, [R1+0x7c0] ;  /* 0x0007c00001a17983 */ /* 0x000ee20000100800 */
[----:B------:R-:W-:Y:S02]  /*e320*/  ISETP.GT.AND P0, PT, R152, 0x42, PT ;  /* 0x000000429800780c */ /* 0x000fe40003f04270 */
[----:B------:R-:W-:Y:S01]  /*e330*/  PRMT R191, RZ, 0x7610, R191 ;  /* 0x00007610ffbf7816 */ /* 0x000fe200000000bf */
[----:B------:R0:W3:Y:S04]  /*e340*/  @P1 LDG.E.U16 R20, desc[UR60][R154.64] ;  /* 0x0000003c9a141981 */ /* 0x0000e8000c1e1500 */
[----:B------:R-:W-:Y:S04]  /*e350*/  STL [R1+0x1a8], R171 ;  /* 0x0001a8ab01007387 */ /* 0x000fe80000100800 */
[----:B------:R1:W-:Y:S01]  /*e360*/  STL [R1+0x1a4], R170 ;  /* 0x0001a4aa01007387 */ /* 0x0003e20000100800 */
[----:B0-----:R-:W-:-:S02]  /*e370*/  @P2 IMAD.MOV.U32 R154, RZ, RZ, R164 ;  /* 0x000000ffff9a2224 */ /* 0x001fc400078e00a4 */
[----:B------:R-:W-:Y:S01]  /*e380*/  @P2 IMAD.MOV.U32 R155, RZ, RZ, R168 ;  /* 0x000000ffff9b2224 */ /* 0x000fe200078e00a8 */
[----:B------:R-:W3:Y:S01]  /*e390*/  LDL R164, [R1+0x7b8] ;  /* 0x0007b80001a47983 */ /* 0x000ee20000100800 */
[----:B------:R-:W-:-:S03]  /*e3a0*/  PRMT R19, RZ, 0x7610, R19 ;  /* 0x00007610ff137816 */ /* 0x000fc60000000013 */
[----:B------:R0:W3:Y:S04]  /*e3b0*/  @P2 LDG.E.U16 R191, desc[UR60][R154.64] ;  /* 0x0000003c9abf2981 */ /* 0x0000e8000c1e1500 */
[----:B-1----:R-:W3:Y:S04]  /*e3c0*/  LDL R170, [R1+0x7b4] ;  /* 0x0007b40001aa7983 */ /* 0x002ee80000100800 */
[----:B------:R-:W3:Y:S01]  /*e3d0*/  LDL R168, [R1+0x7ac] ;  /* 0x0007ac0001a87983 */ /* 0x000ee20000100800 */
[----:B0-----:R-:W-:Y:S02]  /*e3e0*/  @P2 IMAD.MOV.U32 R154, RZ, RZ, R166 ;  /* 0x000000ffff9a2224 */ /* 0x001fe400078e00a6 */
[----:B------:R-:W-:Y:S01]  /*e3f0*/  @P2 IMAD.MOV.U32 R155, RZ, RZ, R167 ;  /* 0x000000ffff9b2224 */ /* 0x000fe200078e00a7 */
[----:B------:R-:W-:Y:S01]  /*e400*/  ISETP.GT.AND P1, PT, R152, 0x43, PT ;  /* 0x000000439800780c */ /* 0x000fe20003f24270 */
[----:B------:R-:W3:Y:S04]  /*e410*/  LDL R167, [R1+0x7b0] ;  /* 0x0007b00001a77983 */ /* 0x000ee80000100800 */
[----:B------:R4:W3:Y:S01]  /*e420*/  @P2 LDG.E.U16 R19, desc[UR60][R154.64] ;  /* 0x0000003c9a132981 */ /* 0x0008e2000c1e1500 */
[----:B------:R-:W-:-:S02]  /*e430*/  PRMT R18, RZ, 0x7610, R18 ;  /* 0x00007610ff127816 */ /* 0x000fc40000000012 */
[----:B------:R-:W-:Y:S01]  /*e440*/  PRMT R189, RZ, 0x7610, R189 ;  /* 0x00007610ffbd7816 */ /* 0x000fe200000000bd */
[----:B------:R-:W3:Y:S01]  /*e450*/  LDL R166, [R1+0x79c] ;  /* 0x00079c0001a67983 */ /* 0x000ee20000100800 */
[----:B----4-:R-:W-:-:S03]  /*e460*/  @P0 IMAD.MOV.U32 R155, RZ, RZ, R162 ;  /* 0x000000ffff9b0224 */ /* 0x010fc600078e00a2 */
[----:B------:R-:W4:Y:S01]  /*e470*/  LDL R162, [R1+0x7a4] ;  /* 0x0007a40001a27983 */ /* 0x000f220000100800 */
[----:B------:R-:W-:-:S03]  /*e480*/  @P0 IMAD.MOV.U32 R154, RZ, RZ, R160 ;  /* 0x000000ffff9a0224 */ /* 0x000fc600078e00a0 */
[----:B------:R-:W4:Y:S04]  /*e490*/  LDL R160, [R1+0x7a8] ;  /* 0x0007a80001a07983 */ /* 0x000f280000100800 */
[----:B------:R2:W4:Y:S02]  /*e4a0*/  @P0 LDG.E.U16 R18, desc[UR60][R154.64] ;  /* 0x0000003c9a120981 */ /* 0x000524000c1e1500 */
[----:B--2---:R-:W-:Y:S02]  /*e4b0*/  @P0 IMAD.MOV.U32 R155, RZ, RZ, R159 ;  /* 0x000000ffff9b0224 */ /* 0x004fe400078e009f */
[----:B------:R-:W2:Y:S01]  /*e4c0*/  LDL R159, [R1+0x7a0] ;  /* 0x0007a000019f7983 */ /* 0x000ea20000100800 */
[----:B---3--:R-:W-:Y:S01]  /*e4d0*/  @P0 IMAD.MOV.U32 R154, RZ, RZ, R156 ;  /* 0x000000ffff9a0224 */ /* 0x008fe200078e009c */
[----:B------:R-:W-:-:S02]  /*e4e0*/  ISETP.GT.AND P2, PT, R152, 0x44, PT ;  /* 0x000000449800780c */ /* 0x000fc40003f44270 */
[----:B------:R-:W3:Y:S04]  /*e4f0*/  LDL R156, [R1+0x798] ;  /* 0x00079800019c7983 */ /* 0x000ee80000100800 */
[----:B------:R0:W3:Y:S02]  /*e500*/  @P0 LDG.E.U16 R189, desc[UR60][R154.64] ;  /* 0x0000003c9abd0981 */ /* 0x0000e4000c1e1500 */
[----:B0-----:R-:W-:Y:S02]  /*e510*/  @P1 IMAD.MOV.U32 R155, RZ, RZ, R163 ;  /* 0x000000ffff9b1224 */ /* 0x001fe400078e00a3 */
[----:B------:R-:W3:Y:S01]  /*e520*/  LDL R163, [R1+0x794] ;  /* 0x0007940001a37983 */ /* 0x000ee20000100800 */
[----:B------:R-:W-:Y:S01]  /*e530*/  PRMT R188, RZ, 0x7610, R188 ;  /* 0x00007610ffbc7816 */ /* 0x000fe200000000bc */
[----:B------:R-:W-:Y:S01]  /*e540*/  @P1 IMAD.MOV.U32 R154, RZ, RZ, R161 ;  /* 0x000000ffff9a1224 */ /* 0x000fe200078e00a1 */
[----:B------:R-:W-:Y:S01]  /*e550*/  PRMT R17, RZ, 0x7610, R17 ;  /* 0x00007610ff117816 */ /* 0x000fe20000000011 */
[----:B------:R-:W3:Y:S04]  /*e560*/  LDL R161, [R1+0x790] ;  /* 0x0007900001a17983 */ /* 0x000ee80000100800 */
[----:B------:R0:W3:Y:S01]  /*e570*/  @P1 LDG.E.U16 R188, desc[UR60][R154.64] ;  /* 0x0000003c9abc1981 */ /* 0x0000e2000c1e1500 */
[----:B------:R-:W-:Y:S01]  /*e580*/  PRMT R190, RZ, 0x7610, R190 ;  /* 0x00007610ffbe7816 */ /* 0x000fe200000000be */
[----:B0-----:R-:W-:-:S02]  /*e590*/  @P1 IMAD.MOV.U32 R154, RZ, RZ, R164 ;  /* 0x000000ffff9a1224 */ /* 0x001fc400078e00a4 */
[----:B------:R-:W3:Y:S01]  /*e5a0*/  LDL R164, [R1+0x78c] ;  /* 0x00078c0001a47983 */ /* 0x000ee20000100800 */
[----:B------:R-:W-:-:S05]  /*e5b0*/  @P1 IMAD.MOV.U32 R155, RZ, RZ, R170 ;  /* 0x000000ffff9b1224 */ /* 0x000fca00078e00aa */
[----:B------:R0:W3:Y:S02]  /*e5c0*/  @P1 LDG.E.U16 R17, desc[UR60][R154.64] ;  /* 0x0000003c9a111981 */ /* 0x0000e4000c1e1500 */
[----:B0-----:R-:W-:Y:S02]  /*e5d0*/  @P2 IMAD.MOV.U32 R154, RZ, RZ, R167 ;  /* 0x000000ffff9a2224 */ /* 0x001fe400078e00a7 */
[----:B------:R-:W-:Y:S01]  /*e5e0*/  @P2 IMAD.MOV.U32 R155, RZ, RZ, R168 ;  /* 0x000000ffff9b2224 */ /* 0x000fe200078e00a8 */
[----:B------:R-:W3:Y:S04]  /*e5f0*/  LDL R167, [R1+0x788] ;  /* 0x0007880001a77983 */ /* 0x000ee80000100800 */
[----:B------:R-:W3:Y:S04]  /*e600*/  LDL R168, [R1+0x784] ;  /* 0x0007840001a87983 */ /* 0x000ee80000100800 */
[----:B------:R4:W3:Y:S02]  /*e610*/  @P2 LDG.E.U16 R190, desc[UR60][R154.64] ;  /* 0x0000003c9abe2981 */ /* 0x0008e4000c1e1500 */
[----:B----4-:R-:W-:-:S02]  /*e620*/  @P2 IMAD.MOV.U32 R155, RZ, RZ, R162 ;  /* 0x000000ffff9b2224 */ /* 0x010fc400078e00a2 */
[----:B------:R-:W4:Y:S01]  /*e630*/  LDL R162, [R1+0x77c] ;  /* 0x00077c0001a27983 */ /* 0x000f220000100800 */
[----:B------:R-:W-:-:S03]  /*e640*/  @P2 IMAD.MOV.U32 R154, RZ, RZ, R160 ;  /* 0x000000ffff9a2224 */ /* 0x000fc600078e00a0 */
[----:B------:R-:W4:Y:S01]  /*e650*/  LDL R160, [R1+0x780] ;  /* 0x0007800001a07983 */ /* 0x000f220000100800 */
[----:B------:R-:W-:Y:S02]  /*e660*/  ISETP.GT.AND P0, PT, R152, 0x45, PT ;  /* 0x000000459800780c */ /* 0x000fe40003f04270 */
[----:B------:R-:W-:Y:S02]  /*e670*/  PRMT R16, RZ, 0x7610, R16 ;  /* 0x00007610ff107816 */ /* 0x000fe40000000010 */
[----:B------:R-:W-:-:S04]  /*e680*/  PRMT R3, RZ, 0x7610, R3 ;  /* 0x00007610ff037816 */ /* 0x000fc80000000003 */
[----:B------:R0:W4:Y:S05]  /*e690*/  @P2 LDG.E.U16 R16, desc[UR60][R154.64] ;  /* 0x0000003c9a102981 */ /* 0x00012a000c1e1500 */
[----:B0-----:R-:W-:Y:S02]  /*e6a0*/  @P0 IMAD.MOV.U32 R155, RZ, RZ, R166 ;  /* 0x000000ffff9b0224 */ /* 0x001fe400078e00a6 */
[----:B--2---:R-:W-:Y:S01]  /*e6b0*/  @P0 IMAD.MOV.U32 R154, RZ, RZ, R159 ;  /* 0x000000ffff9a0224 */ /* 0x004fe200078e009f */
[----:B------:R-:W-:Y:S01]  /*e6c0*/  ISETP.GT.AND P1, PT, R152, 0x46, PT ;  /* 0x000000469800780c */ /* 0x000fe20003f24270 */
[----:B------:R-:W2:Y:S04]  /*e6d0*/  LDL R159, [R1+0x778] ;  /* 0x00077800019f7983 */ /* 0x000ea80000100800 */
[----:B------:R3:W2:Y:S01]  /*e6e0*/  @P0 LDG.E.U16 R3, desc[UR60][R154.64] ;  /* 0x0000003c9a030981 */ /* 0x0006a2000c1e1500 */
[----:B------:R-:W-:-:S02]  /*e6f0*/  PRMT R15, RZ, 0x7610, R15 ;  /* 0x00007610ff0f7816 */ /* 0x000fc4000000000f */
[----:B------:R-:W-:Y:S01]  /*e700*/  ISETP.GT.AND P2, PT, R152, 0x47, PT ;  /* 0x000000479800780c */ /* 0x000fe20003f44270 */
[----:B------:R-:W2:Y:S01]  /*e710*/  LDL R166, [R1+0x764] ;  /* 0x0007640001a67983 */ /* 0x000ea20000100800 */
[----:B---3--:R-:W-:-:S03]  /*e720*/  @P0 IMAD.MOV.U32 R155, RZ, RZ, R163 ;  /* 0x000000ffff9b0224 */ /* 0x008fc600078e00a3 */
[----:B------:R-:W3:Y:S01]  /*e730*/  LDL R163, [R1+0x774] ;  /* 0x0007740001a37983 */ /* 0x000ee20000100800 */
[----:B------:R-:W-:Y:S01]  /*e740*/  @P0 IMAD.MOV.U32 R154, RZ, RZ, R156 ;  /* 0x000000ffff9a0224 */ /* 0x000fe200078e009c */
[----:B------:R-:W-:Y:S02]  /*e750*/  PRMT R169, RZ, 0x7610, R169 ;  /* 0x00007610ffa97816 */ /* 0x000fe400000000a9 */
[----:B------:R-:W-:Y:S01]  /*e760*/  PRMT R165, RZ, 0x7610, R165 ;  /* 0x00007610ffa57816 */ /* 0x000fe200000000a5 */
[----:B------:R-:W3:Y:S04]  /*e770*/  LDL R156, [R1+0x770] ;  /* 0x00077000019c7983 */ /* 0x000ee80000100800 */
[----:B------:R0:W3:Y:S02]  /*e780*/  @P0 LDG.E.U16 R15, desc[UR60][R154.64] ;  /* 0x0000003c9a0f0981 */ /* 0x0000e4000c1e1500 */
[----:B0-----:R-:W-:Y:S01]  /*e790*/  @P1 IMAD.MOV.U32 R154, RZ, RZ, R161 ;  /* 0x000000ffff9a1224 */ /* 0x001fe200078e00a1 */
[----:B------:R-:W-:Y:S01]  /*e7a0*/  PRMT R195, RZ, 0x7610, R195 ;  /* 0x00007610ffc37816 */ /* 0x000fe200000000c3 */
[----:B------:R-:W3:Y:S01]  /*e7b0*/  LDL R161, [R1+0x76c] ;  /* 0x00076c0001a17983 */ /* 0x000ee20000100800 */
[----:B------:R-:W-:Y:S01]  /*e7c0*/  @P1 IMAD.MOV.U32 R155, RZ, RZ, R164 ;  /* 0x000000ffff9b1224 */ /* 0x000fe200078e00a4 */
[----:B------:R-:W-:-:S02]  /*e7d0*/  PRMT R23, RZ, 0x7610, R23 ;  /* 0x00007610ff177816 */ /* 0x000fc40000000017 */
[----:B------:R-:W3:Y:S04]  /*e7e0*/  LDL R164, [R1+0x768] ;  /* 0x0007680001a47983 */ /* 0x000ee80000100800 */
[----:B------:R0:W3:Y:S02]  /*e7f0*/  @P1 LDG.E.U16 R169, desc[UR60][R154.64] ;  /* 0x0000003c9aa91981 */ /* 0x0000e4000c1e1500 */
[----:B0-----:R-:W-:Y:S02]  /*e800*/  @P1 IMAD.MOV.U32 R154, RZ, RZ, R167 ;  /* 0x000000ffff9a1224 */ /* 0x001fe400078e00a7 */
[----:B------:R-:W3:Y:S01]  /*e810*/  LDL R167, [R1+0x760] ;  /* 0x0007600001a77983 */ /* 0x000ee20000100800 */
[----:B------:R-:W-:-:S03]  /*e820*/  @P1 IMAD.MOV.U32 R155, RZ, RZ, R168 ;  /* 0x000000ffff9b1224 */ /* 0x000fc600078e00a8 */
[----:B------:R-:W3:Y:S04]  /*e830*/  LDL R168, [R1+0x75c] ;  /* 0x00075c0001a87983 */ /* 0x000ee80000100800 */
[----:B------:R4:W3:Y:S02]  /*e840*/  @P1 LDG.E.U16 R165, desc[UR60][R154.64] ;  /* 0x0000003c9aa51981 */ /* 0x0008e4000c1e1500 */
[----:B----4-:R-:W-:Y:S02]  /*e850*/  @P2 IMAD.MOV.U32 R155, RZ, RZ, R162 ;  /* 0x000000ffff9b2224 */ /* 0x010fe400078e00a2 */
[----:B------:R-:W-:-:S05]  /*e860*/  @P2 IMAD.MOV.U32 R154, RZ, RZ, R160 ;  /* 0x000000ffff9a2224 */ /* 0x000fca00078e00a0 */
[----:B------:R2:W4:Y:S02]  /*e870*/  @P2 LDG.E.U16 R195, desc[UR60][R154.64] ;  /* 0x0000003c9ac32981 */ /* 0x000524000c1e1500 */
[----:B--2---:R-:W-:Y:S02]  /*e880*/  @P2 IMAD.MOV.U32 R154, RZ, RZ, R159 ;  /* 0x000000ffff9a2224 */ /* 0x004fe400078e009f */
[----:B---3--:R-:W-:-:S05]  /*e890*/  @P2 IMAD.MOV.U32 R155, RZ, RZ, R163 ;  /* 0x000000ffff9b2224 */ /* 0x008fca00078e00a3 */
[----:B------:R0:W2:Y:S04]  /*e8a0*/  @P2 LDG.E.U16 R23, desc[UR60][R154.64] ;  /* 0x0000003c9a172981 */ /* 0x0000a8000c1e1500 */
[----:B------:R1:W-:Y:S04]  /*e8b0*/  STL [R1+0x178], R165 ;  /* 0x000178a501007387 */ /* 0x0003e80000100800 */
[----:B------:R-:W3:Y:S04]  /*e8c0*/  LDL R162, [R1+0x758] ;  /* 0x0007580001a27983 */ /* 0x000ee80000100800 */
[----:B------:R-:W3:Y:S04]  /*e8d0*/  LDL R160, [R1+0x750] ;  /* 0x0007500001a07983 */ /* 0x000ee80000100800 */
[----:B-1----:R-:W3:Y:S04]  /*e8e0*/  LDL R165, [R1+0x754] ;  /* 0x0007540001a57983 */ /* 0x002ee80000100800 */
[----:B----4-:R-:W-:Y:S04]  /*e8f0*/  STL [R1+0xd1c], R195 ;  /* 0x000d1cc301007387 */ /* 0x010fe80000100800 */
[----:B------:R-:W4:Y:S01]  /*e900*/  LDL R163, [R1+0x74c] ;  /* 0x00074c0001a37983 */ /* 0x000f220000100800 */
[----:B------:R-:W-:-:S02]  /*e910*/  ISETP.GT.AND P0, PT, R152, 0x48, PT ;  /* 0x000000489800780c */ /* 0x000fc40003f04270 */
[----:B------:R-:W-:Y:S01]  /*e920*/  PRMT R252, RZ, 0x7610, R252 ;  /* 0x00007610fffc7816 */ /* 0x000fe200000000fc */
[----:B------:R-:W4:Y:S01]  /*e930*/  LDL R159, [R1+0x748] ;  /* 0x00074800019f7983 */ /* 0x000f220000100800 */
[----:B------:R-:W-:-:S09]  /*e940*/  ISETP.GT.AND P1, PT, R152, 0x49, PT ;  /* 0x000000499800780c */ /* 0x000fd20003f24270 */
[----:B0-----:R-:W-:Y:S02]  /*e950*/  @P0 IMAD.MOV.U32 R154, RZ, RZ, R156 ;  /* 0x000000ffff9a0224 */ /* 0x001fe400078e009c */
[----:B------:R-:W-:-:S05]  /*e960*/  @P0 IMAD.MOV.U32 R155, RZ, RZ, R161 ;  /* 0x000000ffff9b0224 */ /* 0x000fca00078e00a1 */
[----:B------:R0:W4:Y:S01]  /*e970*/  @P0 LDG.E.U16 R252, desc[UR60][R154.64] ;  /* 0x0000003c9afc0981 */ /* 0x000122000c1e1500 */
[----:B------:R-:W-:Y:S01]  /*e980*/  PRMT R251, RZ, 0x7610, R251 ;  /* 0x00007610fffb7816 */ /* 0x000fe200000000fb */
[----:B0-----:R-:W-:Y:S02]  /*e990*/  @P0 IMAD.MOV.U32 R155, RZ, RZ, R166 ;  /* 0x000000ffff9b0224 */ /* 0x001fe400078e00a6 */
[----:B------:R-:W-:-:S05]  /*e9a0*/  @P0 IMAD.MOV.U32 R154, RZ, RZ, R164 ;  /* 0x000000ffff9a0224 */ /* 0x000fca00078e00a4 */
[----:B------:R0:W4:Y:S04]  /*e9b0*/  @P0 LDG.E.U16 R251, desc[UR60][R154.64] ;  /* 0x0000003c9afb0981 */ /* 0x000128000c1e1500 */
[----:B--2---:R-:W-:Y:S04]  /*e9c0*/  STL [R1+0xd20], R23 ;  /* 0x000d201701007387 */ /* 0x004fe80000100800 */
[----:B------:R-:W2:Y:S04]  /*e9d0*/  LDL R161, [R1+0x744] ;  /* 0x0007440001a17983 */ /* 0x000ea80000100800 */
[----:B------:R-:W2:Y:S04]  /*e9e0*/  LDL R156, [R1+0x740] ;  /* 0x00074000019c7983 */ /* 0x000ea80000100800 */
[----:B------:R-:W2:Y:S04]  /*e9f0*/  LDL R166, [R1+0x73c] ;  /* 0x00073c0001a67983 */ /* 0x000ea80000100800 */
[----:B------:R-:W2:Y:S04]  /*ea00*/  LDL R164, [R1+0x738] ;  /* 0x0007380001a47983 */ /* 0x000ea80000100800 */
[----:B------:R1:W-:Y:S01]  /*ea10*/  STL [R1+0x180], R169 ;  /* 0x000180a901007387 */ /* 0x0003e20000100800 */
[----:B0-----:R-:W-:-:S03]  /*ea20*/  @P1 IMAD.MOV.U32 R154, RZ, RZ, R167 ;  /* 0x000000ffff9a1224 */ /* 0x001fc600078e00a7 */
[----:B------:R-:W2:Y:S04]  /*ea30*/  LDL R167, [R1+0x730] ;  /* 0x0007300001a77983 */ /* 0x000ea80000100800 */
[----:B-1----:R-:W2:Y:S01]  /*ea40*/  LDL R169, [R1+0x734] ;  /* 0x0007340001a97983 */ /* 0x002ea20000100800 */
[----:B------:R-:W-:Y:S01]  /*ea50*/  ISETP.GT.AND P2, PT, R152, 0x4a, PT ;  /* 0x0000004a9800780c */ /* 0x000fe20003f44270 */
[----:B------:R-:W-:Y:S01]  /*ea60*/  @P1 IMAD.MOV.U32 R155, RZ, RZ, R168 ;  /* 0x000000ffff9b1224 */ /* 0x000fe200078e00a8 */
[----:B------:R-:W-:Y:S01]  /*ea70*/  PRMT R249, RZ, 0x7610, R249 ;  /* 0x00007610fff97816 */ /* 0x000fe200000000f9 */
[----:B------:R-:W2:Y:S01]  /*ea80*/  LDL R168, [R1+0x72c] ;  /* 0x00072c0001a87983 */ /* 0x000ea20000100800 */
[----:B------:R-:W-:-:S04]  /*ea90*/  PRMT R246, RZ, 0x7610, R246 ;  /* 0x00007610fff67816 */ /* 0x000fc800000000f6 */
[----:B------:R3:W2:Y:S02]  /*eaa0*/  @P1 LDG.E.U16 R249, desc[UR60][R154.64] ;  /* 0x0000003c9af91981 */ /* 0x0006a4000c1e1500 */
[----:B---3--:R-:W-:Y:S02]  /*eab0*/  @P1 IMAD.MOV.U32 R154, RZ, RZ, R162 ;  /* 0x000000ffff9a1224 */ /* 0x008fe400078e00a2 */
[----:B------:R-:W3:Y:S01]  /*eac0*/  LDL R162, [R1+0x728] ;  /* 0x0007280001a27983 */ /* 0x000ee20000100800 */
[----:B------:R-:W-:-:S03]  /*ead0*/  @P1 IMAD.MOV.U32 R155, RZ, RZ, R165 ;  /* 0x000000ffff9b1224 */ /* 0x000fc600078e00a5 */
[----:B------:R-:W3:Y:S04]  /*eae0*/  LDL R165, [R1+0x724] ;  /* 0x0007240001a57983 */ /* 0x000ee80000100800 */
[----:B------:R0:W3:Y:S02]  /*eaf0*/  @P1 LDG.E.U16 R246, desc[UR60][R154.64] ;  /* 0x0000003c9af61981 */ /* 0x0000e4000c1e1500 */
[----:B0-----:R-:W-:Y:S02]  /*eb00*/  @P2 IMAD.MOV.U32 R154, RZ, RZ, R160 ;  /* 0x000000ffff9a2224 */ /* 0x001fe400078e00a0 */
[----:B------:R-:W3:Y:S01]  /*eb10*/  LDL R160, [R1+0x720] ;  /* 0x0007200001a07983 */ /* 0x000ee20000100800 */
[----:B----4-:R-:W-:-:S03]  /*eb20*/  @P2 IMAD.MOV.U32 R155, RZ, RZ, R163 ;  /* 0x000000ffff9b2224 */ /* 0x010fc600078e00a3 */
[----:B------:R-:W4:Y:S01]  /*eb30*/  LDL R163, [R1+0x71c] ;  /* 0x00071c0001a37983 */ /* 0x000f220000100800 */
[----:B------:R-:W-:Y:S02]  /*eb40*/  ISETP.GT.AND P0, PT, R152, 0x4b, PT ;  /* 0x0000004b9800780c */ /* 0x000fe40003f04270 */
[----:B------:R-:W-:Y:S02]  /*eb50*/  PRMT R245, RZ, 0x7610, R245 ;  /* 0x00007610fff57816 */ /* 0x000fe400000000f5 */
[----:B------:R-:W-:-:S04]  /*eb60*/  PRMT R243, RZ, 0x7610, R243 ;  /* 0x00007610fff37816 */ /* 0x000fc800000000f3 */
[----:B------:R0:W4:Y:S01]  /*eb70*/  @P2 LDG.E.U16 R245, desc[UR60][R154.64] ;  /* 0x0000003c9af52981 */ /* 0x000122000c1e1500 */
[----:B------:R-:W-:Y:S02]  /*eb80*/  ISETP.GT.AND P1, PT, R152, 0x4c, PT ;  /* 0x0000004c9800780c */ /* 0x000fe40003f24270 */
[----:B------:R-:W-:Y:S01]  /*eb90*/  PRMT R242, RZ, 0x7610, R242 ;  /* 0x00007610fff27816 */ /* 0x000fe200000000f2 */
[----:B0-----:R-:W-:Y:S02]  /*eba0*/  @P2 IMAD.MOV.U32 R154, RZ, RZ, R159 ;  /* 0x000000ffff9a2224 */ /* 0x001fe400078e009f */
[----:B------:R-:W4:Y:S01]  /*ebb0*/  LDL R159, [R1+0x718] ;  /* 0x00071800019f7983 */ /* 0x000f220000100800 */
[----:B------:R-:W-:Y:S02]  /*ebc0*/  PRMT R241, RZ, 0x7610, R241 ;  /* 0x00007610fff17816 */ /* 0x000fe400000000f1 */
[----:B------:R-:W-:Y:S01]  /*ebd0*/  PRMT R239, RZ, 0x7610, R239 ;  /* 0x00007610ffef7816 */ /* 0x000fe200000000ef */
[----:B--2---:R-:W-:-:S02]  /*ebe0*/  @P2 IMAD.MOV.U32 R155, RZ, RZ, R161 ;  /* 0x000000ffff9b2224 */ /* 0x004fc400078e00a1 */
[----:B------:R-:W2:Y:S04]  /*ebf0*/  LDL R161, [R1+0x714] ;  /* 0x0007140001a17983 */ /* 0x000ea80000100800 */
[----:B------:R0:W2:Y:S02]  /*ec00*/  @P2 LDG.E.U16 R243, desc[UR60][R154.64] ;  /* 0x0000003c9af32981 */ /* 0x0000a4000c1e1500 */
[----:B0-----:R-:W-:Y:S02]  /*ec10*/  @P0 IMAD.MOV.U32 R154, RZ, RZ, R156 ;  /* 0x000000ffff9a0224 */ /* 0x001fe400078e009c */
[----:B------:R-:W-:Y:S01]  /*ec20*/  @P0 IMAD.MOV.U32 R155, RZ, RZ, R166 ;  /* 0x000000ffff9b0224 */ /* 0x000fe200078e00a6 */
[----:B------:R-:W2:Y:S04]  /*ec30*/  LDL R156, [R1+0x710] ;  /* 0x00071000019c7983 */ /* 0x000ea80000100800 */
[----:B------:R0:W2:Y:S04]  /*ec40*/  @P0 LDG.E.U16 R242, desc[UR60][R154.64] ;  /* 0x0000003c9af20981 */ /* 0x0000a8000c1e1500 */
[----:B------:R-:W2:Y:S01]  /*ec50*/  LDL R166, [R1+0x70c] ;  /* 0x00070c0001a67983 */ /* 0x000ea20000100800 */
[----:B0-----:R-:W-:-:S02]  /*ec60*/  @P0 IMAD.MOV.U32 R154, RZ, RZ, R164 ;  /* 0x000000ffff9a0224 */ /* 0x001fc400078e00a4 */
[----:B------:R-:W-:Y:S01]  /*ec70*/  @P0 IMAD.MOV.U32 R155, RZ, RZ, R169 ;  /* 0x000000ffff9b0224 */ /* 0x000fe200078e00a9 */
[----:B------:R-:W2:Y:S04]  /*ec80*/  LDL R164, [R1+0x708] ;  /* 0x0007080001a47983 */ /* 0x000ea80000100800 */
[----:B------:R0:W2:Y:S01]  /*ec90*/  @P0 LDG.E.U16 R241, desc[UR60][R154.64] ;  /* 0x0000003c9af10981 */ /* 0x0000a2000c1e1500 */
[----:B------:R-:W-:Y:S01]  /*eca0*/  ISETP.GT.AND P2, PT, R152, 0x4d, PT ;  /* 0x0000004d9800780c */ /* 0x000fe20003f44270 */
[----:B0-----:R-:W-:Y:S02]  /*ecb0*/  @P1 IMAD.MOV.U32 R154, RZ, RZ, R167 ;  /* 0x000000ffff9a1224 */ /* 0x001fe400078e00a7 */
[----:B------:R-:W2:Y:S01]  /*ecc0*/  LDL R167, [R1+0x704] ;  /* 0x0007040001a77983 */ /* 0x000ea20000100800 */
[----:B------:R-:W-:Y:S01]  /*ecd0*/  @P1 IMAD.MOV.U32 R155, RZ, RZ, R168 ;  /* 0x000000ffff9b1224 */ /* 0x000fe200078e00a8 */
[----:B------:R-:W-:-:S04]  /*ece0*/  PRMT R237, RZ, 0x7610, R237 ;  /* 0x00007610ffed7816 */ /* 0x000fc800000000ed */
[----:B------:R3:W2:Y:S02]  /*ecf0*/  @P1 LDG.E.U16 R239, desc[UR60][R154.64] ;  /* 0x0000003c9aef1981 */ /* 0x0006a4000c1e1500 */
[----:B---3--:R-:W-:Y:S02]  /*ed00*/  @P1 IMAD.MOV.U32 R154, RZ, RZ, R162 ;  /* 0x000000ffff9a1224 */ /* 0x008fe400078e00a2 */
[----:B------:R-:W-:Y:S01]  /*ed10*/  @P1 IMAD.MOV.U32 R155, RZ, RZ, R165 ;  /* 0x000000ffff9b1224 */ /* 0x000fe200078e00a5 */
[----:B------:R-:W3:Y:S04]  /*ed20*/  LDL R162, [R1+0x700] ;  /* 0x0007000001a27983 */ /* 0x000ee80000100800 */
[----:B------:R-:W3:Y:S04]  /*ed30*/  LDL R165, [R1+0x6fc] ;  /* 0x0006fc0001a57983 */ /* 0x000ee80000100800 */
[----:B------:R0:W3:Y:S02]  /*ed40*/  @P1 LDG.E.U16 R237, desc[UR60][R154.64] ;  /* 0x0000003c9aed1981 */ /* 0x0000e4000c1e1500 */
[----:B0-----:R-:W-:-:S02]  /*ed50*/  @P2 IMAD.MOV.U32 R154, RZ, RZ, R160 ;  /* 0x000000ffff9a2224 */ /* 0x001fc400078e00a0 */
[----:B------:R-:W3:Y:S01]  /*ed60*/  LDL R160, [R1+0x6f8] ;  /* 0x0006f80001a07983 */ /* 0x000ee20000100800 */
[----:B----4-:R-:W-:-:S03]  /*ed70*/  @P2 IMAD.MOV.U32 R155, RZ, RZ, R163 ;  /* 0x000000ffff9b2224 */ /* 0x010fc600078e00a3 */
[----:B------:R-:W4:Y:S01]  /*ed80*/  LDL R163, [R1+0x6f4] ;  /* 0x0006f40001a37983 */ /* 0x000f220000100800 */
[----:B------:R-:W-:Y:S02]  /*ed90*/  ISETP.GT.AND P0, PT, R152, 0x4e, PT ;  /* 0x0000004e9800780c */ /* 0x000fe40003f04270 */
[----:B------:R-:W-:Y:S02]  /*eda0*/  PRMT R236, RZ, 0x7610, R236 ;  /* 0x00007610ffec7816 */ /* 0x000fe400000000ec */
[----:B------:R-:W-:-:S04]  /*edb0*/  PRMT R235, RZ, 0x7610, R235 ;  /* 0x00007610ffeb7816 */ /* 0x000fc800000000eb */
[----:B------:R0:W4:Y:S01]  /*edc0*/  @P2 LDG.E.U16 R236, desc[UR60][R154.64] ;  /* 0x0000003c9aec2981 */ /* 0x000122000c1e1500 */
[----:B------:R-:W-:Y:S01]  /*edd0*/  PRMT R23, RZ, 0x7610, R23 ;  /* 0x00007610ff177816 */ /* 0x000fe20000000017 */
[----:B0-----:R-:W-:Y:S01]  /*ede0*/  @P2 IMAD.MOV.U32 R154, RZ, RZ, R159 ;  /* 0x000000ffff9a2224 */ /* 0x001fe200078e009f */
[----:B------:R-:W-:Y:S01]  /*edf0*/  PRMT R158, RZ, 0x7610, R158 ;  /* 0x00007610ff9e7816 */ /* 0x000fe2000000009e */
[----:B------:R-:W4:Y:S01]  /*ee00*/  LDL R159, [R1+0x6f0] ;  /* 0x0006f000019f7983 */ /* 0x000f220000100800 */
[----:B------:R-:W-:Y:S02]  /*ee10*/  ISETP.GT.AND P1, PT, R152, 0x4f, PT ;  /* 0x0000004f9800780c */ /* 0x000fe40003f24270 */
[----:B------:R-:W-:Y:S01]  /*ee20*/  PRMT R4, RZ, 0x7610, R4 ;  /* 0x00007610ff047816 */ /* 0x000fe20000000004 */
[----:B--2---:R-:W-:Y:S01]  /*ee30*/  @P2 IMAD.MOV.U32 R155, RZ, RZ, R161 ;  /* 0x000000ffff9b2224 */ /* 0x004fe200078e00a1 */
[----:B------:R-:W-:Y:S01]  /*ee40*/  PRMT R21, RZ, 0x7610, R21 ;  /* 0x00007610ff157816 */ /* 0x000fe20000000015 */
[----:B------:R-:W2:Y:S04]  /*ee50*/  LDL R161, [R1+0x6ec] ;  /* 0x0006ec0001a17983 */ /* 0x000ea80000100800 */
[----:B------:R0:W2:Y:S02]  /*ee60*/  @P2 LDG.E.U16 R235, desc[UR60][R154.64] ;  /* 0x0000003c9aeb2981 */ /* 0x0000a4000c1e1500 */
[----:B0-----:R-:W-:-:S02]  /*ee70*/  @P0 IMAD.MOV.U32 R154, RZ, RZ, R156 ;  /* 0x000000ffff9a0224 */ /* 0x001fc400078e009c */
[----:B------:R-:W2:Y:S01]  /*ee80*/  LDL R156, [R1+0x6e8] ;  /* 0x0006e800019c7983 */ /* 0x000ea20000100800 */
[----:B------:R-:W-:-:S03]  /*ee90*/  @P0 IMAD.MOV.U32 R155, RZ, RZ, R166 ;  /* 0x000000ffff9b0224 */ /* 0x000fc600078e00a6 */
[----:B------:R-:W2:Y:S04]  /*eea0*/  LDL R166, [R1+0x6e4] ;  /* 0x0006e40001a67983 */ /* 0x000ea80000100800 */
[----:B------:R0:W2:Y:S02]  /*eeb0*/  @P0 LDG.E.U16 R23, desc[UR60][R154.64] ;  /* 0x0000003c9a170981 */ /* 0x0000a4000c1e1500 */
[----:B0-----:R-:W-:Y:S02]  /*eec0*/  @P0 IMAD.MOV.U32 R154, RZ, RZ, R164 ;  /* 0x000000ffff9a0224 */ /* 0x001fe400078e00a4 */
        /* <DEDUP_REMOVED lines=8> */
[----:B------:R-:W-:Y:S02]  /*ef50*/  ISETP.GT.AND P2, PT, R152, 0x50, PT ;  /* 0x000000509800780c */ /* 0x000fe40003f44270 */
[----:B------:R-:W-:-:S11]  /*ef60*/  PRMT R233, RZ, 0x7610, R233 ;  /* 0x00007610ffe97816 */ /* 0x000fd600000000e9 */
[----:B0-----:R-:W-:Y:S02]  /*ef70*/  @P2 IMAD.MOV.U32 R154, RZ, RZ, R159 ;  /* 0x000000ffff9a2224 */ /* 0x001fe400078e009f */
[----:B--2---:R-:W-:-:S05]  /*ef80*/  @P2 IMAD.MOV.U32 R155, RZ, RZ, R161 ;  /* 0x000000ffff9b2224 */ /* 0x004fca00078e00a1 */
[----:B------:R0:W2:Y:S04]  /*ef90*/  @P2 LDG.E.U16 R233, desc[UR60][R154.64] ;  /* 0x0000003c9ae92981 */ /* 0x0000a8000c1e1500 */
[----:B------:R1:W-:Y:S04]  /*efa0*/  STL [R1+0x138], R23 ;  /* 0x0001381701007387 */ /* 0x0003e80000100800 */
[----:B------:R-:W2:Y:S04]  /*efb0*/  LDL R167, [R1+0x6dc] ;  /* 0x0006dc0001a77983 */ /* 0x000ea80000100800 */
[----:B------:R-:W2:Y:S04]  /*efc0*/  LDL R164, [R1+0x6d4] ;  /* 0x0006d40001a47983 */ /* 0x000ea80000100800 */
[----:B-1----:R-:W2:Y:S04]  /*efd0*/  LDL R23, [R1+0x6e0] ;  /* 0x0006e00001177983 */ /* 0x002ea80000100800 */
[----:B------:R1:W-:Y:S04]  /*efe0*/  STL [R1+0x12c], R158 ;  /* 0x00012c9e01007387 */ /* 0x0003e80000100800 */
[----:B------:R-:W2:Y:S04]  /*eff0*/  LDL R165, [R1+0x6cc] ;  /* 0x0006cc0001a57983 */ /* 0x000ea80000100800 */
[----:B------:R-:W2:Y:S04]  /*f000*/  LDL R162, [R1+0x6d0] ;  /* 0x0006d00001a27983 */ /* 0x000ea80000100800 */
[----:B-1----:R-:W2:Y:S04]  /*f010*/  LDL R158, [R1+0x6d8] ;  /* 0x0006d800019e7983 */ /* 0x002ea80000100800 */
[----:B---3--:R-:W-:Y:S04]  /*f020*/  STL [R1+0xd28], R4 ;  /* 0x000d280401007387 */ /* 0x008fe80000100800 */
[----:B------:R-:W3:Y:S04]  /*f030*/  LDL R163, [R1+0x6c4] ;  /* 0x0006c40001a37983 */ /* 0x000ee80000100800 */
[----:B------:R-:W3:Y:S01]  /*f040*/  LDL R160, [R1+0x6c8] ;  /* 0x0006c80001a07983 */ /* 0x000ee20000100800 */
[----:B0-----:R-:W-:-:S02]  /*f050*/  @P2 IMAD.MOV.U32 R154, RZ, RZ, R156 ;  /* 0x000000ffff9a2224 */ /* 0x001fc400078e009c */
[----:B------:R-:W-:Y:S01]  /*f060*/  @P2 IMAD.MOV.U32 R155, RZ, RZ, R166 ;  /* 0x000000ffff9b2224 */ /* 0x000fe200078e00a6 */
[----:B----4-:R-:W-:Y:S04]  /*f070*/  STL [R1+0xd2c], R21 ;  /* 0x000d2c1501007387 */ /* 0x010fe80000100800 */
[----:B------:R-:W4:Y:S04]  /*f080*/  LDL R161, [R1+0x6bc] ;  /* 0x0006bc0001a17983 */ /* 0x000f280000100800 */
[----:B------:R-:W4:Y:S04]  /*f090*/  LDL R159, [R1+0x6c0] ;  /* 0x0006c000019f7983 */ /* 0x000f280000100800 */
[----:B------:R-:W4:Y:S04]  /*f0a0*/  LDL R166, [R1+0x6b4] ;  /* 0x0006b40001a67983 */ /* 0x000f280000100800 */
[----:B------:R-:W4:Y:S01]  /*f0b0*/  LDL R156, [R1+0x6b8] ;  /* 0x0006b800019c7983 */ /* 0x000f220000100800 */
[----:B------:R-:W-:-:S02]  /*f0c0*/  ISETP.GT.AND P0, PT, R152, 0x51, PT ;  /* 0x000000519800780c */ /* 0x000fc40003f04270 */
[----:B------:R-:W-:Y:S02]  /*f0d0*/  PRMT R232, RZ, 0x7610, R232 ;  /* 0x00007610ffe87816 */ /* 0x000fe400000000e8 */
[C---:B------:R-:W-:Y:S02]  /*f0e0*/  ISETP.GT.AND P1, PT, R152.reuse, 0x52, PT ;  /* 0x000000529800780c */ /* 0x040fe40003f24270 */
[----:B------:R-:W-:Y:S02]  /*f0f0*/  PRMT R230, RZ, 0x7610, R230 ;  /* 0x00007610ffe67816 */ /* 0x000fe400000000e6 */
[----:B------:R2:W4:Y:S01]  /*f100*/  @P2 LDG.E.U16 R232, desc[UR60][R154.64] ;  /* 0x0000003c9ae82981 */ /* 0x000522000c1e1500 */
[----:B------:R-:W-:Y:S02]  /*f110*/  PRMT R229, RZ, 0x7610, R229 ;  /* 0x00007610ffe57816 */ /* 0x000fe400000000e5 */
[----:B------:R-:W-:Y:S02]  /*f120*/  ISETP.GT.AND P2, PT, R152, 0x53, PT ;  /* 0x000000539800780c */ /* 0x000fe40003f44270 */
[----:B------:R-:W-:-:S02]  /*f130*/  PRMT R227, RZ, 0x7610, R227 ;  /* 0x00007610ffe37816 */ /* 0x000fc400000000e3 */
[----:B------:R-:W-:Y:S02]  /*f140*/  PRMT R226, RZ, 0x7610, R226 ;  /* 0x00007610ffe27816 */ /* 0x000fe400000000e2 */
[----:B------:R-:W-:Y:S01]  /*f150*/  PRMT R225, RZ, 0x7610, R225 ;  /* 0x00007610ffe17816 */ /* 0x000fe200000000e1 */
[----:B--2---:R-:W-:Y:S02]  /*f160*/  @P0 IMAD.MOV.U32 R155, RZ, RZ, R167 ;  /* 0x000000ffff9b0224 */ /* 0x004fe400078e00a7 */
[----:B------:R-:W2:Y:S01]  /*f170*/  LDL R167, [R1+0x6ac] ;  /* 0x0006ac0001a77983 */ /* 0x000ea20000100800 */
[----:B------:R-:W-:-:S03]  /*f180*/  @P0 IMAD.MOV.U32 R154, RZ, RZ, R23 ;  /* 0x000000ffff9a0224 */ /* 0x000fc600078e0017 */
[----:B------:R-:W2:Y:S04]  /*f190*/  LDL R23, [R1+0x6b0] ;  /* 0x0006b00001177983 */ /* 0x000ea80000100800 */
[----:B------:R0:W2:Y:S02]  /*f1a0*/  @P0 LDG.E.U16 R230, desc[UR60][R154.64] ;  /* 0x0000003c9ae60981 */ /* 0x0000a4000c1e1500 */
[----:B0-----:R-:W-:Y:S02]  /*f1b0*/  @P0 IMAD.MOV.U32 R155, RZ, RZ, R164 ;  /* 0x000000ffff9b0224 */ /* 0x001fe400078e00a4 */
[----:B------:R-:W2:Y:S01]  /*f1c0*/  LDL R164, [R1+0x6a4] ;  /* 0x0006a40001a47983 */ /* 0x000ea20000100800 */
[----:B------:R-:W-:-:S03]  /*f1d0*/  @P0 IMAD.MOV.U32 R154, RZ, RZ, R158 ;  /* 0x000000ffff9a0224 */ /* 0x000fc600078e009e */
[----:B------:R-:W2:Y:S04]  /*f1e0*/  LDL R158, [R1+0x6a8] ;  /* 0x0006a800019e7983 */ /* 0x000ea80000100800 */
[----:B------:R0:W2:Y:S02]  /*f1f0*/  @P0 LDG.E.U16 R229, desc[UR60][R154.64] ;  /* 0x0000003c9ae50981 */ /* 0x0000a4000c1e1500 */
[----:B0-----:R-:W-:Y:S02]  /*f200*/  @P1 IMAD.MOV.U32 R155, RZ, RZ, R165 ;  /* 0x000000ffff9b1224 */ /* 0x001fe400078e00a5 */
[----:B------:R-:W-:Y:S01]  /*f210*/  @P1 IMAD.MOV.U32 R154, RZ, RZ, R162 ;  /* 0x000000ffff9a1224 */ /* 0x000fe200078e00a2 */
[----:B------:R-:W2:Y:S04]  /*f220*/  LDL R165, [R1+0x69c] ;  /* 0x00069c0001a57983 */ /* 0x000ea80000100800 */
[----:B------:R-:W2:Y:S04]  /*f230*/  LDL R162, [R1+0x6a0] ;  /* 0x0006a00001a27983 */ /* 0x000ea80000100800 */
[----:B------:R3:W2:Y:S02]  /*f240*/  @P1 LDG.E.U16 R227, desc[UR60][R154.64] ;  /* 0x0000003c9ae31981 */ /* 0x0006a4000c1e1500 */
[----:B---3--:R-:W-:-:S02]  /*f250*/  @P1 IMAD.MOV.U32 R154, RZ, RZ, R160 ;  /* 0x000000ffff9a1224 */ /* 0x008fc400078e00a0 */
[----:B------:R-:W-:Y:S01]  /*f260*/  @P1 IMAD.MOV.U32 R155, RZ, RZ, R163 ;  /* 0x000000ffff9b1224 */ /* 0x000fe200078e00a3 */
[----:B------:R-:W3:Y:S04]  /*f270*/  LDL R160, [R1+0x698] ;  /* 0x0006980001a07983 */ /* 0x000ee80000100800 */
[----:B------:R-:W3:Y:S04]  /*f280*/  LDL R163, [R1+0x694] ;  /* 0x0006940001a37983 */ /* 0x000ee80000100800 */
[----:B------:R4:W3:Y:S02]  /*f290*/  @P1 LDG.E.U16 R226, desc[UR60][R154.64] ;  /* 0x0000003c9ae21981 */ /* 0x0008e4000c1e1500 */
[----:B----4-:R-:W-:-:S02]  /*f2a0*/  @P2 IMAD.MOV.U32 R155, RZ, RZ, R161 ;  /* 0x000000ffff9b2224 */ /* 0x010fc400078e00a1 */
[----:B------:R-:W4:Y:S01]  /*f2b0*/  LDL R161, [R1+0x68c] ;  /* 0x00068c0001a17983 */ /* 0x000f220000100800 */
[----:B------:R-:W-:-:S03]  /*f2c0*/  @P2 IMAD.MOV.U32 R154, RZ, RZ, R159 ;  /* 0x000000ffff9a2224 */ /* 0x000fc600078e009f */
[----:B------:R-:W4:Y:S04]  /*f2d0*/  LDL R159, [R1+0x690] ;  /* 0x00069000019f7983 */ /* 0x000f280000100800 */
[----:B------:R0:W4:Y:S02]  /*f2e0*/  @P2 LDG.E.U16 R225, desc[UR60][R154.64] ;  /* 0x0000003c9ae12981 */ /* 0x000124000c1e1500 */
[----:B0-----:R-:W-:Y:S02]  /*f2f0*/  @P2 IMAD.MOV.U32 R154, RZ, RZ, R156 ;  /* 0x000000ffff9a2224 */ /* 0x001fe400078e009c */
[----:B------:R-:W-:Y:S01]  /*f300*/  @P2 IMAD.MOV.U32 R155, RZ, RZ, R166 ;  /* 0x000000ffff9b2224 */ /* 0x000fe200078e00a6 */
        /* <DEDUP_REMOVED lines=13> */
[----:B------:R-:W-:Y:S02]  /*f3e0*/  @P0 IMAD.MOV.U32 R154, RZ, RZ, R23 ;  /* 0x000000ffff9a0224 */ /* 0x000fe400078e0017 */
[----:B------:R-:W2:Y:S04]  /*f3f0*/  LDL R23, [R1+0x680] ;  /* 0x0006800001177983 */ /* 0x000ea80000100800 */
[----:B------:R0:W2:Y:S02]  /*f400*/  @P0 LDG.E.U16 R223, desc[UR60][R154.64] ;  /* 0x0000003c9adf0981 */ /* 0x0000a4000c1e1500 */
[----:B0-----:R-:W-:-:S02]  /*f410*/  @P0 IMAD.MOV.U32 R155, RZ, RZ, R164 ;  /* 0x000000ffff9b0224 */ /* 0x001fc400078e00a4 */
[----:B------:R-:W2:Y:S01]  /*f420*/  LDL R164, [R1+0x678] ;  /* 0x0006780001a47983 */ /* 0x000ea20000100800 */
[----:B------:R-:W-:-:S03]  /*f430*/  @P0 IMAD.MOV.U32 R154, RZ, RZ, R158 ;  /* 0x000000ffff9a0224 */ /* 0x000fc600078e009e */
[----:B------:R-:W2:Y:S04]  /*f440*/  LDL R158, [R1+0x67c] ;  /* 0x00067c00019e7983 */ /* 0x000ea80000100800 */
[----:B------:R0:W2:Y:S02]  /*f450*/  @P0 LDG.E.U16 R221, desc[UR60][R154.64] ;  /* 0x0000003c9add0981 */ /* 0x0000a4000c1e1500 */
[----:B0-----:R-:W-:Y:S02]  /*f460*/  @P1 MOV R155, R165 ;  /* 0x000000a5009b1202 */ /* 0x001fe40000000f00 */
[----:B------:R-:W2:Y:S01]  /*f470*/  LDL R165, [R1+0x674] ;  /* 0x0006740001a57983 */ /* 0x000ea20000100800 */
[----:B------:R-:W-:Y:S01]  /*f480*/  @P1 IMAD.MOV.U32 R154, RZ, RZ, R162 ;  /* 0x000000ffff9a1224 */ /* 0x000fe200078e00a2 */
[----:B------:R-:W-:-:S02]  /*f490*/  PRMT R2, RZ, 0x7610, R2 ;  /* 0x00007610ff027816 */ /* 0x000fc40000000002 */
[----:B------:R-:W2:Y:S04]  /*f4a0*/  LDL R162, [R1+0x670] ;  /* 0x0006700001a27983 */ /* 0x000ea80000100800 */
[----:B------:R3:W2:Y:S02]  /*f4b0*/  @P1 LDG.E.U16 R219, desc[UR60][R154.64] ;  /* 0x0000003c9adb1981 */ /* 0x0006a4000c1e1500 */
[----:B---3--:R-:W-:Y:S01]  /*f4c0*/  @P1 IMAD.MOV.U32 R154, RZ, RZ, R160 ;  /* 0x000000ffff9a1224 */ /* 0x008fe200078e00a0 */
[----:B------:R-:W-:Y:S01]  /*f4d0*/  ISETP.GT.AND P0, PT, R152, 0x57, PT ;  /* 0x000000579800780c */ /* 0x000fe20003f04270 */
[----:B------:R-:W3:Y:S01]  /*f4e0*/  LDL R160, [R1+0x668] ;  /* 0x0006680001a07983 */ /* 0x000ee20000100800 */
[----:B------:R-:W-:Y:S01]  /*f4f0*/  @P1 IMAD.MOV.U32 R155, RZ, RZ, R163 ;  /* 0x000000ffff9b1224 */ /* 0x000fe200078e00a3 */
[----:B------:R-:W-:-:S02]  /*f500*/  PRMT R13, RZ, 0x7610, R13 ;  /* 0x00007610ff0d7816 */ /* 0x000fc4000000000d */
[----:B------:R-:W3:Y:S04]  /*f510*/  LDL R163, [R1+0x66c] ;  /* 0x00066c0001a37983 */ /* 0x000ee80000100800 */
[----:B------:R4:W3:Y:S02]  /*f520*/  @P1 LDG.E.U16 R217, desc[UR60][R154.64] ;  /* 0x0000003c9ad91981 */ /* 0x0008e4000c1e1500 */
[----:B----4-:R-:W-:Y:S01]  /*f530*/  @P2 IMAD.MOV.U32 R155, RZ, RZ, R161 ;  /* 0x000000ffff9b2224 */ /* 0x010fe200078e00a1 */
[----:B------:R-:W-:Y:S01]  /*f540*/  PRMT R12, RZ, 0x7610, R12 ;  /* 0x00007610ff0c7816 */ /* 0x000fe2000000000c */
[----:B------:R-:W4:Y:S01]  /*f550*/  LDL R161, [R1+0x664] ;  /* 0x0006640001a17983 */ /* 0x000f220000100800 */
[----:B------:R-:W-:-:S03]  /*f560*/  @P2 IMAD.MOV.U32 R154, RZ, RZ, R159 ;  /* 0x000000ffff9a2224 */ /* 0x000fc600078e009f */
[----:B------:R-:W4:Y:S04]  /*f570*/  LDL R159, [R1+0x65c] ;  /* 0x00065c00019f7983 */ /* 0x000f280000100800 */
[----:B------:R0:W3:Y:S02]  /*f580*/  @P2 LDG.E.U16 R157, desc[UR60][R154.64] ;  /* 0x0000003c9a9d2981 */ /* 0x0000e4000c1e1500 */
[----:B0-----:R-:W-:Y:S02]  /*f590*/  @P2 IMAD.MOV.U32 R154, RZ, RZ, R156 ;  /* 0x000000ffff9a2224 */ /* 0x001fe400078e009c */
[----:B------:R-:W-:-:S05]  /*f5a0*/  @P2 IMAD.MOV.U32 R155, RZ, RZ, R166 ;  /* 0x000000ffff9b2224 */ /* 0x000fca00078e00a6 */
[----:B------:R2:W4:Y:S02]  /*f5b0*/  @P2 LDG.E.U16 R2, desc[UR60][R154.64] ;  /* 0x0000003c9a022981 */ /* 0x000524000c1e1500 */
[----:B--2---:R-:W-:Y:S02]  /*f5c0*/  @P0 IMAD.MOV.U32 R154, RZ, RZ, R23 ;  /* 0x000000ffff9a0224 */ /* 0x004fe400078e0017 */
[----:B------:R-:W-:-:S05]  /*f5d0*/  @P0 IMAD.MOV.U32 R155, RZ, RZ, R158 ;  /* 0x000000ffff9b0224 */ /* 0x000fca00078e009e */
[----:B------:R0:W2:Y:S02]  /*f5e0*/  @P0 LDG.E.U16 R13, desc[UR60][R154.64] ;  /* 0x0000003c9a0d0981 */ /* 0x0000a4000c1e1500 */
[----:B0-----:R-:W-:Y:S02]  /*f5f0*/  @P0 IMAD.MOV.U32 R154, RZ, RZ, R164 ;  /* 0x000000ffff9a0224 */ /* 0x001fe400078e00a4 */
[----:B------:R-:W-:-:S05]  /*f600*/  @P0 IMAD.MOV.U32 R155, RZ, RZ, R165 ;  /* 0x000000ffff9b0224 */ /* 0x000fca00078e00a5 */
[----:B------:R0:W2:Y:S04]  /*f610*/  @P0 LDG.E.U16 R12, desc[UR60][R154.64] ;  /* 0x0000003c9a0c0981 */ /* 0x0000a8000c1e1500 */
[----:B---3--:R1:W-:Y:S04]  /*f620*/  STL [R1+0xec], R157 ;  /* 0x0000ec9d01007387 */ /* 0x0083e80000100800 */
[----:B------:R-:W3:Y:S04]  /*f630*/  LDL R156, [R1+0x654] ;  /* 0x00065400019c7983 */ /* 0x000ee80000100800 */
[----:B-1----:R-:W3:Y:S04]  /*f640*/  LDL R157, [R1+0x660] ;  /* 0x00066000019d7983 */ /* 0x002ee80000100800 */
[----:B----4-:R1:W-:Y:S01]  /*f650*/  STL [R1+0xdc], R2 ;  /* 0x0000dc0201007387 */ /* 0x0103e20000100800 */
[----:B------:R-:W-:-:S03]  /*f660*/  ISETP.GT.AND P1, PT, R152, 0x58, PT ;  /* 0x000000589800780c */ /* 0x000fc60003f24270 */
[----:B------:R-:W4:Y:S04]  /*f670*/  LDL R158, [R1+0x64c] ;  /* 0x00064c00019e7983 */ /* 0x000f280000100800 */
[----:B------:R-:W4:Y:S04]  /*f680*/  LDL R23, [R1+0x650] ;  /* 0x0006500001177983 */ /* 0x000f280000100800 */
[----:B-1----:R-:W4:Y:S01]  /*f690*/  LDL R2, [R1+0x658] ;  /* 0x0006580001027983 */ /* 0x002f220000100800 */
[----:B------:R-:W-:Y:S01]  /*f6a0*/  ISETP.GT.AND P2, PT, R152, 0x59, PT ;  /* 0x000000599800780c */ /* 0x000fe20003f44270 */
[----:B0-----:R-:W-:Y:S01]  /*f6b0*/  @P1 IMAD.MOV.U32 R155, RZ, RZ, R163 ;  /* 0x000000ffff9b1224 */ /* 0x001fe200078e00a3 */
[----:B------:R-:W-:Y:S01]  /*f6c0*/  PRMT R215, RZ, 0x7610, R215 ;  /* 0x00007610ffd77816 */ /* 0x000fe200000000d7 */
[----:B------:R-:W-:Y:S01]  /*f6d0*/  @P1 IMAD.MOV.U32 R154, RZ, RZ, R162 ;  /* 0x000000ffff9a1224 */ /* 0x000fe200078e00a2 */
[----:B------:R-:W-:-:S04]  /*f6e0*/  PRMT R213, RZ, 0x7610, R213 ;  /* 0x00007610ffd57816 */ /* 0x000fc800000000d5 */
[----:B------:R0:W4:Y:S01]  /*f6f0*/  @P1 LDG.E.U16 R215, desc[UR60][R154.64] ;  /* 0x0000003c9ad71981 */ /* 0x000122000c1e1500 */
[----:B------:R-:W-:Y:S01]  /*f700*/  PRMT R211, RZ, 0x7610, R211 ;  /* 0x00007610ffd37816 */ /* 0x000fe200000000d3 */
[----:B0-----:R-:W-:Y:S02]  /*f710*/  @P1 IMAD.MOV.U32 R154, RZ, RZ, R160 ;  /* 0x000000ffff9a1224 */ /* 0x001fe400078e00a0 */
[----:B------:R-:W-:-:S05]  /*f720*/  @P1 IMAD.MOV.U32 R155, RZ, RZ, R161 ;  /* 0x000000ffff9b1224 */ /* 0x000fca00078e00a1 */
[----:B------:R0:W4:Y:S02]  /*f730*/  @P1 LDG.E.U16 R213, desc[UR60][R154.64] ;  /* 0x0000003c9ad51981 */ /* 0x000124000c1e1500 */
[----:B0-----:R-:W-:Y:S02]  /*f740*/  @P2 IMAD.MOV.U32 R155, RZ, RZ, R159 ;  /* 0x000000ffff9b2224 */ /* 0x001fe400078e009f */
[----:B--2---:R-:W-:Y:S04]  /*f750*/  STL [R1+0xd30], R13 ;  /* 0x000d300d01007387 */ /* 0x004fe80000100800 */
[----:B------:R-:W2:Y:S04]  /*f760*/  LDL R167, [R1+0x644] ;  /* 0x0006440001a77983 */ /* 0x000ea80000100800 */
[----:B------:R-:W2:Y:S04]  /*f770*/  LDL R166, [R1+0x648] ;  /* 0x0006480001a67983 */ /* 0x000ea80000100800 */
[----:B------:R0:W-:Y:S04]  /*f780*/  STL [R1+0xd34], R12 ;  /* 0x000d340c01007387 */ /* 0x0001e80000100800 */
[----:B------:R-:W2:Y:S04]  /*f790*/  LDL R164, [R1+0x63c] ;  /* 0x00063c0001a47983 */ /* 0x000ea80000100800 */
[----:B------:R-:W2:Y:S04]  /*f7a0*/  LDL R163, [R1+0x640] ;  /* 0x0006400001a37983 */ /* 0x000ea80000100800 */
[----:B------:R-:W2:Y:S04]  /*f7b0*/  LDL R161, [R1+0x634] ;  /* 0x0006340001a17983 */ /* 0x000ea80000100800 */
[----:B------:R-:W2:Y:S04]  /*f7c0*/  LDL R160, [R1+0x638] ;  /* 0x0006380001a07983 */ /* 0x000ea80000100800 */
[----:B------:R-:W2:Y:S01]  /*f7d0*/  LDL R162, [R1+0x62c] ;  /* 0x00062c0001a27983 */ /* 0x000ea20000100800 */
[----:B---3--:R-:W-:Y:S01]  /*f7e0*/  @P2 IMAD.MOV.U32 R154, RZ, RZ, R157 ;  /* 0x000000ffff9a2224 */ /* 0x008fe200078e009d */
[----:B------:R-:W-:-:S02]  /*f7f0*/  ISETP.GT.AND P0, PT, R152, 0x5a, PT ;  /* 0x0000005a9800780c */ /* 0x000fc40003f04270 */
[----:B------:R-:W3:Y:S04]  /*f800*/  LDL R157, [R1+0x630] ;  /* 0x00063000019d7983 */ /* 0x000ee80000100800 */
[----:B------:R1:W3:Y:S01]  /*f810*/  @P2 LDG.E.U16 R211, desc[UR60][R154.64] ;  /* 0x0000003c9ad32981 */ /* 0x0002e2000c1e1500 */
[----:B------:R-:W-:Y:S02]  /*f820*/  PRMT R209, RZ, 0x7610, R209 ;  /* 0x00007610ffd17816 */ /* 0x000fe400000000d1 */
[----:B------:R-:W-:Y:S01]  /*f830*/  ISETP.GT.AND P1, PT, R152, 0x5b, PT ;  /* 0x0000005b9800780c */ /* 0x000fe20003f24270 */
[----:B------:R-:W3:Y:S01]  /*f840*/  LDL R159, [R1+0x620] ;  /* 0x00062000019f7983 */ /* 0x000ee20000100800 */
[----:B------:R-:W-:-:S03]  /*f850*/  PRMT R207, RZ, 0x7610, R207 ;  /* 0x00007610ffcf7816 */ /* 0x000fc600000000cf */
[----:B------:R-:W3:Y:S01]  /*f860*/  LDL R165, [R1+0x61c] ;  /* 0x00061c0001a57983 */ /* 0x000ee20000100800 */
[----:B-1----:R-:W-:-:S03]  /*f870*/  @P2 IMAD.MOV.U32 R155, RZ, RZ, R156 ;  /* 0x000000ffff9b2224 */ /* 0x002fc600078e009c */
[----:B------:R-:W3:Y:S01]  /*f880*/  LDL R156, [R1+0x624] ;  /* 0x00062400019c7983 */ /* 0x000ee20000100800 */
[----:B----4-:R-:W-:-:S03]  /*f890*/  @P2 IMAD.MOV.U32 R154, RZ, RZ, R2 ;  /* 0x000000ffff9a2224 */ /* 0x010fc600078e0002 */
[----:B------:R-:W4:Y:S04]  /*f8a0*/  LDL R2, [R1+0x628] ;  /* 0x0006280001027983 */ /* 0x000f280000100800 */
[----:B------:R1:W4:Y:S01]  /*f8b0*/  @P2 LDG.E.U16 R209, desc[UR60][R154.64] ;  /* 0x0000003c9ad12981 */ /* 0x000322000c1e1500 */
[----:B------:R-:W-:Y:S01]  /*f8c0*/  PRMT R205, RZ, 0x7610, R205 ;  /* 0x00007610ffcd7816 */ /* 0x000fe200000000cd */
[----:B-1----:R-:W-:Y:S02]  /*f8d0*/  @P0 IMAD.MOV.U32 R154, RZ, RZ, R23 ;  /* 0x000000ffff9a0224 */ /* 0x002fe400078e0017 */
[----:B------:R-:W-:Y:S01]  /*f8e0*/  @P0 IMAD.MOV.U32 R155, RZ, RZ, R158 ;  /* 0x000000ffff9b0224 */ /* 0x000fe200078e009e */
[----:B------:R-:W4:Y:S04]  /*f8f0*/  LDL R23, [R1+0x618] ;  /* 0x0006180001177983 */ /* 0x000f280000100800 */
[----:B------:R2:W4:Y:S04]  /*f900*/  @P0 LDG.E.U16 R207, desc[UR60][R154.64] ;  /* 0x0000003c9acf0981 */ /* 0x000528000c1e1500 */
[----:B------:R-:W4:Y:S01]  /*f910*/  LDL R158, [R1+0x614] ;  /* 0x00061400019e7983 */ /* 0x000f220000100800 */
[----:B------:R-:W-:-:S02]  /*f920*/  ISETP.GT.AND P2, PT, R152, 0x5c, PT ;  /* 0x0000005c9800780c */ /* 0x000fc40003f44270 */
[----:B------:R-:W-:Y:S02]  /*f930*/  PRMT R203, RZ, 0x7610, R203 ;  /* 0x00007610ffcb7816 */ /* 0x000fe400000000cb */
[----:B------:R-:W-:Y:S02]  /*f940*/  PRMT R201, RZ, 0x7610, R201 ;  /* 0x00007610ffc97816 */ /* 0x000fe400000000c9 */
[----:B------:R-:W-:Y:S01]  /*f950*/  PRMT R199, RZ, 0x7610, R199 ;  /* 0x00007610ffc77816 */ /* 0x000fe200000000c7 */
[----:B--2---:R-:W-:Y:S02]  /*f960*/  @P0 IMAD.MOV.U32 R155, RZ, RZ, R167 ;  /* 0x000000ffff9b0224 */ /* 0x004fe400078e00a7 */
[----:B------:R-:W-:-:S05]  /*f970*/  @P0 IMAD.MOV.U32 R154, RZ, RZ, R166 ;  /* 0x000000ffff9a0224 */ /* 0x000fca00078e00a6 */
[----:B------:R1:W2:Y:S02]  /*f980*/  @P0 LDG.E.U16 R205, desc[UR60][R154.64] ;  /* 0x0000003c9acd0981 */ /* 0x0002a4000c1e1500 */
[----:B-1----:R-:W-:Y:S02]  /*f990*/  @P1 IMAD.MOV.U32 R155, RZ, RZ, R164 ;  /* 0x000000ffff9b1224 */ /* 0x002fe400078e00a4 */
[----:B------:R-:W-:Y:S01]  /*f9a0*/  @P1 IMAD.MOV.U32 R154, RZ, RZ, R163 ;  /* 0x000000ffff9a1224 */ /* 0x000fe200078e00a3 */
[----:B------:R-:W2:Y:S04]  /*f9b0*/  LDL R164, [R1+0x60c] ;  /* 0x00060c0001a47983 */ /* 0x000ea80000100800 */
[----:B------:R-:W2:Y:S04]  /*f9c0*/  LDL R163, [R1+0x610] ;  /* 0x0006100001a37983 */ /* 0x000ea80000100800 */
[----:B------:R1:W2:Y:S02]  /*f9d0*/  @P1 LDG.E.U16 R203, desc[UR60][R154.64] ;  /* 0x0000003c9acb1981 */ /* 0x0002a4000c1e1500 */
[----:B-1----:R-:W-:-:S02]  /*f9e0*/  @P1 IMAD.MOV.U32 R154, RZ, RZ, R160 ;  /* 0x000000ffff9a1224 */ /* 0x002fc400078e00a0 */
[----:B------:R-:W-:Y:S01]  /*f9f0*/  @P1 IMAD.MOV.U32 R155, RZ, RZ, R161 ;  /* 0x000000ffff9b1224 */ /* 0x000fe200078e00a1 */
[----:B------:R-:W2:Y:S04]  /*fa00*/  LDL R160, [R1+0x608] ;  /* 0x0006080001a07983 */ /* 0x000ea80000100800 */
[----:B------:R-:W2:Y:S04]  /*fa10*/  LDL R161, [R1+0x604] ;  /* 0x0006040001a17983 */ /* 0x000ea80000100800 */
[----:B------:R1:W2:Y:S02]  /*fa20*/  @P1 LDG.E.U16 R201, desc[UR60][R154.64] ;  /* 0x0000003c9ac91981 */ /* 0x0002a4000c1e1500 */
[----:B-1----:R-:W-:-:S02]  /*fa30*/  @P2 IMAD.MOV.U32 R155, RZ, RZ, R162 ;  /* 0x000000ffff9b2224 */ /* 0x002fc400078e00a2 */
[----:B------:R-:W2:Y:S01]  /*fa40*/  LDL R162, [R1+0x5fc] ;  /* 0x0005fc0001a27983 */ /* 0x000ea20000100800 */
[----:B---3--:R-:W-:-:S03]  /*fa50*/  @P2 IMAD.MOV.U32 R154, RZ, RZ, R157 ;  /* 0x000000ffff9a2224 */ /* 0x008fc600078e009d */
[----:B------:R-:W3:Y:S04]  /*fa60*/  LDL R157, [R1+0x600] ;  /* 0x00060000019d7983 */ /* 0x000ee80000100800 */
[----:B------:R1:W3:Y:S02]  /*fa70*/  @P2 LDG.E.U16 R199, desc[UR60][R154.64] ;  /* 0x0000003c9ac72981 */ /* 0x0002e4000c1e1500 */
[----:B-1----:R-:W-:Y:S02]  /*fa80*/  @P2 IMAD.MOV.U32 R155, RZ, RZ, R156 ;  /* 0x000000ffff9b2224 */ /* 0x002fe400078e009c */
[----:B------:R-:W3:Y:S01]  /*fa90*/  LDL R156, [R1+0x5f4] ;  /* 0x0005f400019c7983 */ /* 0x000ee20000100800 */
[----:B----4-:R-:W-:-:S03]  /*faa0*/  @P2 IMAD.MOV.U32 R154, RZ, RZ, R2 ;  /* 0x000000ffff9a2224 */ /* 0x010fc600078e0002 */
[----:B------:R-:W4:Y:S01]  /*fab0*/  LDL R2, [R1+0x5f8] ;  /* 0x0005f80001027983 */ /* 0x000f220000100800 */
[C---:B------:R-:W-:Y:S02]  /*fac0*/  ISETP.GT.AND P0, PT, R152.reuse, 0x5d, PT ;  /* 0x0000005d9800780c */ /* 0x040fe40003f04270 */
[----:B------:R-:W-:Y:S02]  /*fad0*/  PRMT R197, RZ, 0x7610, R197 ;  /* 0x00007610ffc57816 */ /* 0x000fe400000000c5 */
[----:B------:R-:W-:Y:S02]  /*fae0*/  ISETP.GT.AND P1, PT, R152, 0x5e, PT ;  /* 0x0000005e9800780c */ /* 0x000fe40003f24270 */
[----:B------:R-:W-:Y:S02]  /*faf0*/  PRMT R187, RZ, 0x7610, R187 ;  /* 0x00007610ffbb7816 */ /* 0x000fe400000000bb */
[----:B------:R1:W4:Y:S01]  /*fb00*/  @P2 LDG.E.U16 R197, desc[UR60][R154.64] ;  /* 0x0000003c9ac52981 */ /* 0x000322000c1e1500 */
[----:B------:R-:W-:-:S04]  /*fb10*/  PRMT R153, RZ, 0x7610, R153 ;  /* 0x00007610ff997816 */ /* 0x000fc80000000099 */
[----:B-1----:R-:W-:Y:S02]  /*fb20*/  @P0 IMAD.MOV.U32 R154, RZ, RZ, R159 ;  /* 0x000000ffff9a0224 */ /* 0x002fe400078e009f */
[----:B------:R-:W-:Y:S01]  /*fb30*/  @P0 IMAD.MOV.U32 R155, RZ, RZ, R165 ;  /* 0x000000ffff9b0224 */ /* 0x000fe200078e00a5 */
[----:B------:R-:W-:Y:S01]  /*fb40*/  PRMT R22, RZ, 0x7610, R22 ;  /* 0x00007610ff167816 */ /* 0x000fe20000000016 */
[----:B------:R-:W4:Y:S04]  /*fb50*/  LDL R159, [R1+0x5f0] ;  /* 0x0005f000019f7983 */ /* 0x000f280000100800 */
[----:B------:R1:W4:Y:S01]  /*fb60*/  @P0 LDG.E.U16 R187, desc[UR60][R154.64] ;  /* 0x0000003c9abb0981 */ /* 0x000322000c1e1500 */
[----:B------:R-:W-:Y:S02]  /*fb70*/  ISETP.GT.AND P2, PT, R152, 0x5f, PT ;  /* 0x0000005f9800780c */ /* 0x000fe40003f44270 */
[----:B0-----:R-:W-:Y:S01]  /*fb80*/  PRMT R12, RZ, 0x7610, R12 ;  /* 0x00007610ff0c7816 */ /* 0x001fe2000000000c */
[----:B------:R-:W4:Y:S01]  /*fb90*/  LDL R165, [R1+0x5ec] ;  /* 0x0005ec0001a57983 */ /* 0x000f220000100800 */
[----:B-1----:R-:W-:-:S02]  /*fba0*/  @P0 IMAD.MOV.U32 R154, RZ, RZ, R23 ;  /* 0x000000ffff9a0224 */ /* 0x002fc400078e0017 */
[----:B------:R-:W-:Y:S01]  /*fbb0*/  @P0 IMAD.MOV.U32 R155, RZ, RZ, R158 ;  /* 0x000000ffff9b0224 */ /* 0x000fe200078e009e */
[----:B------:R-:W-:Y:S01]  /*fbc0*/  PRMT R11, RZ, 0x7610, R11 ;  /* 0x00007610ff0b7816 */ /* 0x000fe2000000000b */
[----:B------:R-:W4:Y:S04]  /*fbd0*/  LDL R158, [R1+0x5e4] ;  /* 0x0005e400019e7983 */ /* 0x000f280000100800 */
[----:B------:R2:W4:Y:S01]  /*fbe0*/  @P0 LDG.E.U16 R153, desc[UR60][R154.64] ;  /* 0x0000003c9a990981 */ /* 0x000522000c1e1500 */
[----:B------:R-:W-:-:S03]  /*fbf0*/  PRMT R10, RZ, 0x7610, R10 ;  /* 0x00007610ff0a7816 */ /* 0x000fc6000000000a */
[----:B------:R-:W4:Y:S01]  /*fc00*/  LDL R23, [R1+0x5e8] ;  /* 0x0005e80001177983 */ /* 0x000f220000100800 */
[----:B--2---:R-:W-:-:S03]  /*fc10*/  @P1 IMAD.MOV.U32 R155, RZ, RZ, R164 ;  /* 0x000000ffff9b1224 */ /* 0x004fc600078e00a4 */
[----:B------:R-:W2:Y:S01]  /*fc20*/  LDL R164, [R1+0x5dc] ;  /* 0x0005dc0001a47983 */ /* 0x000ea20000100800 */
[----:B------:R-:W-:-:S05]  /*fc30*/  @P1 IMAD.MOV.U32 R154, RZ, RZ, R163 ;  /* 0x000000ffff9a1224 */ /* 0x000fca00078e00a3 */
[----:B------:R0:W2:Y:S02]  /*fc40*/  @P1 LDG.E.U16 R22, desc[UR60][R154.64] ;  /* 0x0000003c9a161981 */ /* 0x0000a4000c1e1500 */
[----:B0-----:R-:W-:Y:S02]  /*fc50*/  @P1 IMAD.MOV.U32 R154, RZ, RZ, R160 ;  /* 0x000000ffff9a1224 */ /* 0x001fe400078e00a0 */
[----:B------:R-:W-:-:S05]  /*fc60*/  @P1 IMAD.MOV.U32 R155, RZ, RZ, R161 ;  /* 0x000000ffff9b1224 */ /* 0x000fca00078e00a1 */
[----:B------:R0:W2:Y:S02]  /*fc70*/  @P1 LDG.E.U16 R12, desc[UR60][R154.64] ;  /* 0x0000003c9a0c1981 */ /* 0x0000a4000c1e1500 */
[----:B0-----:R-:W-:Y:S02]  /*fc80*/  @P2 IMAD.MOV.U32 R155, RZ, RZ, R162 ;  /* 0x000000ffff9b2224 */ /* 0x001fe400078e00a2 */
[----:B---3--:R-:W-:-:S05]  /*fc90*/  @P2 IMAD.MOV.U32 R154, RZ, RZ, R157 ;  /* 0x000000ffff9a2224 */ /* 0x008fca00078e009d */
[----:B------:R-:W3:Y:S01]  /*fca0*/  @P2 LDG.E.U16 R11, desc[UR60][R154.64] ;  /* 0x0000003c9a0b2981 */ /* 0x000ee2000c1e1500 */
[----:B------:R-:W-:Y:S02]  /*fcb0*/  @P2 IMAD.MOV.U32 R157, RZ, RZ, R156 ;  /* 0x000000ffff9d2224 */ /* 0x000fe400078e009c */
[----:B----4-:R-:W-:-:S05]  /*fcc0*/  @P2 IMAD.MOV.U32 R156, RZ, RZ, R2 ;  /* 0x000000ffff9c2224 */ /* 0x010fca00078e0002 */
[----:B------:R0:W4:Y:S01]  /*fcd0*/  @P2 LDG.E.U16 R10, desc[UR60][R156.64] ;  /* 0x0000003c9c0a2981 */ /* 0x000122000c1e1500 */
[----:B------:R-:W-:-:S13]  /*fce0*/  ISETP.GT.AND P0, PT, R152, 0x60, PT ;  /* 0x000000609800780c */ /* 0x000fda0003f04270 */
[----:B0-----:R-:W-:Y:S02]  /*fcf0*/  @P0 IMAD.MOV.U32 R156, RZ, RZ, R159 ;  /* 0x000000ffff9c0224 */ /* 0x001fe400078e009f */
[----:B------:R-:W-:Y:S02]  /*fd00*/  @P0 IMAD.MOV.U32 R159, RZ, RZ, R158 ;  /* 0x000000ffff9f0224 */ /* 0x000fe400078e009e */
[----:B------:R-:W-:Y:S01]  /*fd10*/  @P0 IMAD.MOV.U32 R158, RZ, RZ, R23 ;  /* 0x000000ffff9e0224 */ /* 0x000fe200078e0017 */
[----:B--2---:R0:W-:Y:S04]  /*fd20*/  STL [R1+0xa8], R22 ;  /* 0x0000a81601007387 */ /* 0x0041e80000100800 */
[----:B------:R-:W2:Y:S04]  /*fd30*/  LDL R161, [R1+0x5d4] ;  /* 0x0005d40001a17983 */ /* 0x000ea80000100800 */
[----:B------:R-:W2:Y:S04]  /*fd40*/  LDL R160, [R1+0x5d8] ;  /* 0x0005d80001a07983 */ /* 0x000ea80000100800 */
[----:B0-----:R-:W2:Y:S04]  /*fd50*/  LDL R22, [R1+0x5e0] ;  /* 0x0005e00001167983 */ /* 0x001ea80000100800 */
[----:B------:R0:W-:Y:S04]  /*fd60*/  STL [R1+0xd38], R12 ;  /* 0x000d380c01007387 */ /* 0x0001e80000100800 */
[----:B------:R-:W2:Y:S04]  /*fd70*/  LDL R167, [R1+0x5cc] ;  /* 0x0005cc0001a77983 */ /* 0x000ea80000100800 */
[----:B------:R-:W2:Y:S04]  /*fd80*/  LDL R166, [R1+0x5d0] ;  /* 0x0005d00001a67983 */ /* 0x000ea80000100800 */
[----:B---3--:R-:W-:Y:S04]  /*fd90*/  STL [R1+0xd3c], R11 ;  /* 0x000d3c0b01007387 */ /* 0x008fe80000100800 */
[----:B------:R-:W3:Y:S04]  /*fda0*/  LDL R163, [R1+0x5c4] ;  /* 0x0005c40001a37983 */ /* 0x000ee80000100800 */
[----:B------:R-:W3:Y:S04]  /*fdb0*/  LDL R162, [R1+0x5c8] ;  /* 0x0005c80001a27983 */ /* 0x000ee80000100800 */
[----:B------:R-:W3:Y:S04]  /*fdc0*/  LDL R2, [R1+0x5c0] ;  /* 0x0005c00001027983 */ /* 0x000ee80000100800 */
[----:B----4-:R1:W-:Y:S04]  /*fdd0*/  STL [R1+0xd40], R10 ;  /* 0x000d400a01007387 */ /* 0x0103e80000100800 */
[----:B0-----:R-:W4:Y:S04]  /*fde0*/  LDL R12, [R1+0x5bc] ;  /* 0x0005bc00010c7983 */ /* 0x001f280000100800 */
[----:B------:R-:W4:Y:S01]  /*fdf0*/  LDL R23, [R1+0x5b8] ;  /* 0x0005b80001177983 */ /* 0x000f220000100800 */
[----:B------:R-:W-:Y:S01]  /*fe00*/  ISETP.GT.AND P1, PT, R152, 0x61, PT ;  /* 0x000000619800780c */ /* 0x000fe20003f24270 */
[----:B------:R-:W-:Y:S01]  /*fe10*/  @P0 IMAD.MOV.U32 R157, RZ, RZ, R165 ;  /* 0x000000ffff9d0224 */ /* 0x000fe200078e00a5 */
[----:B------:R-:W-:Y:S01]  /*fe20*/  PRMT R154, RZ, 0x7610, R154 ;  /* 0x00007610ff9a7816 */ /* 0x000fe2000000009a */
[----:B------:R-:W4:Y:S01]  /*fe30*/  LDL R165, [R1+0x5b4] ;  /* 0x0005b40001a57983 */ /* 0x000f220000100800 */
[----:B------:R-:W-:-:S02]  /*fe40*/  PRMT R155, RZ, 0x7610, R155 ;  /* 0x00007610ff9b7816 */ /* 0x000fc4000000009b */
[----:B------:R-:W-:Y:S01]  /*fe50*/  ISETP.GT.AND P2, PT, R152, 0x62, PT ;  /* 0x000000629800780c */ /* 0x000fe20003f44270 */
[----:B-1----:R-:W4:Y:S04]  /*fe60*/  LDL R10, [R1+0x5a8] ;  /* 0x0005a800010a7983 */ /* 0x002f280000100800 */
[----:B------:R0:W4:Y:S04]  /*fe70*/  @P0 LDG.E.U16 R154, desc[UR60][R156.64] ;  /* 0x0000003c9c9a0981 */ /* 0x000128000c1e1500 */
[----:B------:R1:W4:Y:S04]  /*fe80*/  @P0 LDG.E.U16 R155, desc[UR60][R158.64] ;  /* 0x0000003c9e9b0981 */ /* 0x000328000c1e1500 */
[----:B------:R-:W4:Y:S01]  /*fe90*/  LDL R11, [R1+0x5a4] ;  /* 0x0005a400010b7983 */ /* 0x000f220000100800 */
[----:B0-----:R-:W-:-:S02]  /*fea0*/  PRMT R156, RZ, 0x7610, R156 ;  /* 0x00007610ff9c7816 */ /* 0x001fc4000000009c */
[----:B------:R-:W-:Y:S01]  /*feb0*/  PRMT R157, RZ, 0x7610, R157 ;  /* 0x00007610ff9d7816 */ /* 0x000fe2000000009d */
[----:B------:R-:W4:Y:S01]  /*fec0*/  LDL R169, [R1+0x58c] ;  /* 0x00058c0001a97983 */ /* 0x000f220000100800 */
[----:B-1----:R-:W-:-:S03]  /*fed0*/  @P1 IMAD.MOV.U32 R159, RZ, RZ, R164 ;  /* 0x000000ffff9f1224 */ /* 0x002fc600078e00a4 */
[----:B------:R-:W4:Y:S01]  /*fee0*/  LDL R164, [R1+0x5ac] ;  /* 0x0005ac0001a47983 */ /* 0x000f220000100800 */
[----:B------:R-:W-:Y:S02]  /*fef0*/  ISETP.GT.AND P0, PT, R152, 0x63, PT ;  /* 0x000000639800780c */ /* 0x000fe40003f04270 */
[----:B------:R-:W-:Y:S01]  /*ff00*/  PRMT R13, RZ, 0x7610, R13 ;  /* 0x00007610ff0d7816 */ /* 0x000fe2000000000d */
[----:B------:R-:W4:Y:S04]  /*ff10*/  LDL R168, [R1+0x56c] ;  /* 0x00056c0001a87983 */ /* 0x000f280000100800 */
[----:B------:R-:W4:Y:S04]  /*ff20*/  LDL R171, [R1+0x55c] ;  /* 0x00055c0001ab7983 */ /* 0x000f280000100800 */
[----:B------:R-:W4:Y:S04]  /*ff30*/  LDL R170, [R1+0x560] ;  /* 0x0005600001aa7983 */ /* 0x000f280000100800 */
[----:B------:R-:W4:Y:S04]  /*ff40*/  LDL R172, [R1+0x54c] ;  /* 0x00054c0001ac7983 */ /* 0x000f280000100800 */
[----:B--2---:R0:W2:Y:S01]  /*ff50*/  @P1 LDG.E.U16 R157, desc[UR60][R160.64] ;  /* 0x0000003ca09d1981 */ /* 0x0040a2000c1e1500 */
[----:B------:R-:W-:-:S03]  /*ff60*/  @P1 IMAD.MOV.U32 R158, RZ, RZ, R22 ;  /* 0x000000ffff9e1224 */ /* 0x000fc600078e0016 */
[----:B------:R-:W2:Y:S04]  /*ff70*/  LDL R22, [R1+0x5b0] ;  /* 0x0005b00001167983 */ /* 0x000ea80000100800 */
[----:B------:R1:W2:Y:S01]  /*ff80*/  @P1 LDG.E.U16 R156, desc[UR60][R158.64] ;  /* 0x0000003c9e9c1981 */ /* 0x0002a2000c1e1500 */
[----:B0-----:R-:W-:-:S03]  /*ff90*/  @P2 IMAD.MOV.U32 R161, RZ, RZ, R167 ;  /* 0x000000ffffa12224 */ /* 0x001fc600078e00a7 */
[----:B------:R-:W2:Y:S01]  /*ffa0*/  LDL R167, [R1+0x59c] ;  /* 0x00059c0001a77983 */ /* 0x000ea20000100800 */
[----:B-1----:R-:W-:Y:S01]  /*ffb0*/  PRMT R158, RZ, 0x7610, R158 ;  /* 0x00007610ff9e7816 */ /* 0x002fe2000000009e */
[----:B------:R-:W-:Y:S01]  /*ffc0*/  @P2 IMAD.MOV.U32 R160, RZ, RZ, R166 ;  /* 0x000000ffffa02224 */ /* 0x000fe200078e00a6 */
[----:B------:R-:W-:Y:S01]  /*ffd0*/  PRMT R159, RZ, 0x7610, R159 ;  /* 0x00007610ff9f7816 */ /* 0x000fe2000000009f */
[----:B------:R-:W2:Y:S04]  /*ffe0*/  LDL R166, [R1+0x5a0] ;  /* 0x0005a00001a67983 */ /* 0x000ea80000100800 */
[----:B------:R3:W2:Y:S02]  /*fff0*/  @P2 LDG.E.U16 R158, desc[UR60][R160.64] ;  /* 0x0000003ca09e2981 */ /* 0x0006a4000c1e1500 */
[----:B---3--:R-:W-:-:S02]  /*10000*/  @P2 IMAD.MOV.U32 R161, RZ, RZ, R163 ;  /* 0x000000ffffa12224 */ /* 0x008fc400078e00a3 */
[----:B------:R-:W-:-:S05]  /*10010*/  @P2 IMAD.MOV.U32 R160, RZ, RZ, R162 ;  /* 0x000000ffffa02224 */ /* 0x000fca00078e00a2 */
[----:B------:R0:W3:Y:S01]  /*10020*/  @P2 LDG.E.U16 R159, desc[UR60][R160.64] ;  /* 0x0000003ca09f2981 */ /* 0x0000e2000c1e1500 */
[----:B------:R-:W-:-:S03]  /*10030*/  @P0 IMAD.MOV.U32 R162, RZ, RZ, R2 ;  /* 0x000000ffffa20224 */ /* 0x000fc600078e0002 */
[----:B------:R-:W3:Y:S01]  /*10040*/  LDL R2, [R1+0x598] ;  /* 0x0005980001027983 */ /* 0x000ee20000100800 */
[----:B0-----:R-:W-:Y:S01]  /*10050*/  PRMT R160, RZ, 0x7610, R160 ;  /* 0x00007610ffa07816 */ /* 0x001fe200000000a0 */
[----:B----4-:R-:W-:Y:S02]  /*10060*/  @P0 IMAD.MOV.U32 R163, RZ, RZ, R12 ;  /* 0x000000ffffa30224 */ /* 0x010fe400078e000c */
[----:B------:R-:W4:Y:S04]  /*10070*/  LDL R12, [R1+0x594] ;  /* 0x00059400010c7983 */ /* 0x000f280000100800 */
[----:B------:R0:W4:Y:S02]  /*10080*/  @P0 LDG.E.U16 R160, desc[UR60][R162.64] ;  /* 0x0000003ca2a00981 */ /* 0x000124000c1e1500 */
[----:B0-----:R-:W-:-:S02]  /*10090*/  @P0 IMAD.MOV.U32 R162, RZ, RZ, R23 ;  /* 0x000000ffffa20224 */ /* 0x001fc400078e0017 */
[----:B------:R-:W4:Y:S01]  /*100a0*/  LDL R23, [R1+0x590] ;  /* 0x0005900001177983 */ /* 0x000f220000100800 */
[----:B------:R-:W-:Y:S01]  /*100b0*/  ISETP.GT.AND P1, PT, R152, 0x64, PT ;  /* 0x000000649800780c */ /* 0x000fe20003f24270 */
[----:B------:R-:W-:Y:S01]  /*100c0*/  @P0 IMAD.MOV.U32 R163, RZ, RZ, R165 ;  /* 0x000000ffffa30224 */ /* 0x000fe200078e00a5 */
[----:B------:R-:W-:-:S06]  /*100d0*/  PRMT R161, RZ, 0x7610, R161 ;  /* 0x00007610ffa17816 */ /* 0x000fcc00000000a1 */
[----:B------:R0:W4:Y:S05]  /*100e0*/  @P0 LDG.E.U16 R161, desc[UR60][R162.64] ;  /* 0x0000003ca2a10981 */ /* 0x00012a000c1e1500 */
[----:B------:R-:W-:Y:S01]  /*100f0*/  @P1 IMAD.MOV.U32 R165, RZ, RZ, R164 ;  /* 0x000000ffffa51224 */ /* 0x000fe200078e00a4 */
[----:B0-----:R-:W-:Y:S02]  /*10100*/  PRMT R162, RZ, 0x7610, R162 ;  /* 0x00007610ffa27816 */ /* 0x001fe400000000a2 */
[----:B------:R-:W-:Y:S02]  /*10110*/  ISETP.GT.AND P2, PT, R152, 0x65, PT ;  /* 0x000000659800780c */ /* 0x000fe40003f44270 */
[----:B------:R-:W-:-:S02]  /*10120*/  PRMT R163, RZ, 0x7610, R163 ;  /* 0x00007610ffa37816 */ /* 0x000fc400000000a3 */
[----:B------:R-:W-:Y:S01]  /*10130*/  ISETP.GT.AND P0, PT, R152, 0x66, PT ;  /* 0x000000669800780c */ /* 0x000fe20003f04270 */
[----:B--2---:R-:W-:Y:S02]  /*10140*/  @P1 IMAD.MOV.U32 R164, RZ, RZ, R22 ;  /* 0x000000ffffa41224 */ /* 0x004fe400078e0016 */
[----:B------:R-:W2:Y:S04]  /*10150*/  LDL R22, [R1+0x570] ;  /* 0x0005700001167983 */ /* 0x000ea80000100800 */
[----:B------:R0:W2:Y:S02]  /*10160*/  @P1 LDG.E.U16 R162, desc[UR60][R164.64] ;  /* 0x0000003ca4a21981 */ /* 0x0000a4000c1e1500 */
[----:B0-----:R-:W-:Y:S02]  /*10170*/  @P1 IMAD.MOV.U32 R164, RZ, RZ, R10 ;  /* 0x000000ffffa41224 */ /* 0x001fe400078e000a */
[----:B------:R-:W-:Y:S01]  /*10180*/  @P1 IMAD.MOV.U32 R165, RZ, RZ, R11 ;  /* 0x000000ffffa51224 */ /* 0x000fe200078e000b */
[----:B------:R-:W2:Y:S04]  /*10190*/  LDL R10, [R1+0x568] ;  /* 0x00056800010a7983 */ /* 0x000ea80000100800 */
[----:B------:R0:W2:Y:S04]  /*101a0*/  @P1 LDG.E.U16 R163, desc[UR60][R164.64] ;  /* 0x0000003ca4a31981 */ /* 0x0000a8000c1e1500 */
[----:B------:R-:W2:Y:S01]  /*101b0*/  LDL R11, [R1+0x564] ;  /* 0x00056400010b7983 */ /* 0x000ea20000100800 */
[----:B0-----:R-:W-:-:S02]  /*101c0*/  PRMT R164, RZ, 0x7610, R164 ;  /* 0x00007610ffa47816 */ /* 0x001fc400000000a4 */
[----:B------:R-:W-:-:S04]  /*101d0*/  PRMT R165, RZ, 0x7610, R165 ;  /* 0x00007610ffa57816 */ /* 0x000fc800000000a5 */
[----:B------:R3:W2:Y:S02]  /*101e0*/  @P2 LDG.E.U16 R164, desc[UR60][R166.64] ;  /* 0x0000003ca6a42981 */ /* 0x0006a4000c1e1500 */
[----:B---3--:R-:W-:Y:S01]  /*101f0*/  @P2 IMAD.MOV.U32 R166, RZ, RZ, R2 ;  /* 0x000000ffffa62224 */ /* 0x008fe200078e0002 */
[----:B------:R-:W-:Y:S01]  /*10200*/  ISETP.GT.AND P1, PT, R152, 0x68, PT ;  /* 0x000000689800780c */ /* 0x000fe20003f24270 */
[----:B------:R-:W3:Y:S01]  /*10210*/  LDL R2, [R1+0x558] ;  /* 0x0005580001027983 */ /* 0x000ee20000100800 */
[----:B----4-:R-:W-:-:S03]  /*10220*/  @P2 IMAD.MOV.U32 R167, RZ, RZ, R12 ;  /* 0x000000ffffa72224 */ /* 0x010fc600078e000c */
[----:B------:R-:W4:Y:S04]  /*10230*/  LDL R12, [R1+0x554] ;  /* 0x00055400010c7983 */ /* 0x000f280000100800 */
[----:B------:R0:W4:Y:S02]  /*10240*/  @P2 LDG.E.U16 R165, desc[UR60][R166.64] ;  /* 0x0000003ca6a52981 */ /* 0x000124000c1e1500 */
[----:B0-----:R-:W-:Y:S02]  /*10250*/  @P0 IMAD.MOV.U32 R166, RZ, RZ, R23 ;  /* 0x000000ffffa60224 */ /* 0x001fe400078e0017 */
[----:B------:R-:W-:Y:S01]  /*10260*/  @P0 IMAD.MOV.U32 R167, RZ, RZ, R169 ;  /* 0x000000ffffa70224 */ /* 0x000fe200078e00a9 */
[----:B------:R-:W4:Y:S04]  /*10270*/  LDL R23, [R1+0x550] ;  /* 0x0005500001177983 */ /* 0x000f280000100800 */
[----:B------:R0:W3:Y:S01]  /*10280*/  @P0 LDG.E.U16 R13, desc[UR60][R166.64] ;  /* 0x0000003ca60d0981 */ /* 0x0000e2000c1e1500 */
[----:B------:R-:W-:Y:S01]  /*10290*/  @P1 IMAD.MOV.U32 R169, RZ, RZ, R168 ;  /* 0x000000ffffa91224 */ /* 0x000fe200078e00a8 */
[----:B0-----:R-:W-:Y:S01]  /*102a0*/  PRMT R166, RZ, 0x7610, R166 ;  /* 0x00007610ffa67816 */ /* 0x001fe200000000a6 */
[----:B--2---:R-:W-:-:S05]  /*102b0*/  @P1 IMAD.MOV.U32 R168, RZ, RZ, R22 ;  /* 0x000000ffffa81224 */ /* 0x004fca00078e0016 */
[----:B------:R0:W2:Y:S02]  /*102c0*/  @P1 LDG.E.U16 R166, desc[UR60][R168.64] ;  /* 0x0000003ca8a61981 */ /* 0x0000a4000c1e1500 */
[----:B0-----:R-:W-:Y:S02]  /*102d0*/  @P1 IMAD.MOV.U32 R168, RZ, RZ, R10 ;  /* 0x000000ffffa81224 */ /* 0x001fe400078e000a */
[----:B------:R-:W-:Y:S01]  /*102e0*/  @P1 IMAD.MOV.U32 R169, RZ, RZ, R11 ;  /* 0x000000ffffa91224 */ /* 0x000fe200078e000b */
[----:B---3--:R0:W-:Y:S04]  /*102f0*/  STL [R1+0xd44], R13 ;  /* 0x000d440d01007387 */ /* 0x0081e80000100800 */
[----:B------:R-:W3:Y:S04]  /*10300*/  LDL R11, [R1+0x53c] ;  /* 0x00053c00010b7983 */ /* 0x000ee80000100800 */
[----:B------:R-:W2:Y:S01]  /*10310*/  LDL R10, [R1+0x540] ;  /* 0x00054000010a7983 */ /* 0x000ea20000100800 */
[----:B------:R-:W-:-:S02]  /*10320*/  ISETP.GT.AND P2, PT, R152, 0x69, PT ;  /* 0x000000699800780c */ /* 0x000fc40003f44270 */
[----:B------:R-:W-:Y:S01]  /*10330*/  PRMT R167, RZ, 0x7610, R167 ;  /* 0x00007610ffa77816 */ /* 0x000fe200000000a7 */
[----:B------:R-:W2:Y:S04]  /*10340*/  LDL R22, [R1+0x544] ;  /* 0x0005440001167983 */ /* 0x000ea80000100800 */
[----:B0-----:R-:W2:Y:S04]  /*10350*/  LDL R13, [R1+0x548] ;  /* 0x00054800010d7983 */ /* 0x001ea80000100800 */
[----:B------:R0:W2:Y:S01]  /*10360*/  @P1 LDG.E.U16 R167, desc[UR60][R168.64] ;  /* 0x0000003ca8a71981 */ /* 0x0000a2000c1e1500 */
[----:B------:R-:W-:-:S03]  /*10370*/  ISETP.GT.AND P1, PT, R152, 0x6a, PT ;  /* 0x0000006a9800780c */ /* 0x000fc60003f24270 */
[----:B------:R-:W2:Y:S04]  /*10380*/  LDL R176, [R1+0x52c] ;  /* 0x00052c0001b07983 */ /* 0x000ea80000100800 */
[----:B------:R-:W2:Y:S01]  /*10390*/  LDL R180, [R1+0x46c] ;  /* 0x00046c0001b47983 */ /* 0x000ea20000100800 */
[----:B0-----:R-:W-:Y:S02]  /*103a0*/  PRMT R168, RZ, 0x7610, R168 ;  /* 0x00007610ffa87816 */ /* 0x001fe400000000a8 */
[----:B------:R-:W-:Y:S01]  /*103b0*/  PRMT R169, RZ, 0x7610, R169 ;  /* 0x00007610ffa97816 */ /* 0x000fe200000000a9 */
[----:B------:R-:W2:Y:S04]  /*103c0*/  LDL R184, [R1+0x4d4] ;  /* 0x0004d40001b87983 */ /* 0x000ea80000100800 */
[----:B------:R0:W2:Y:S01]  /*103d0*/  @P2 LDG.E.U16 R168, desc[UR60][R170.64] ;  /* 0x0000003caaa82981 */ /* 0x0000a2000c1e1500 */
[----:B------:R-:W-:-:S03]  /*103e0*/  ISETP.GT.AND P3, PT, R152, 0x78, PT ;  /* 0x000000789800780c */ /* 0x000fc60003f64270 */
[----:B------:R-:W2:Y:S01]  /*103f0*/  LDL R195, [R1+0x4c4] ;  /* 0x0004c40001c37983 */ /* 0x000ea20000100800 */
[----:B0-----:R-:W-:Y:S02]  /*10400*/  @P2 IMAD.MOV.U32 R170, RZ, RZ, R2 ;  /* 0x000000ffffaa2224 */ /* 0x001fe400078e0002 */
[----:B----4-:R-:W-:Y:S01]  /*10410*/  @P2 IMAD.MOV.U32 R171, RZ, RZ, R12 ;  /* 0x000000ffffab2224 */ /* 0x010fe200078e000c */
[----:B------:R-:W4:Y:S04]  /*10420*/  LDL R2, [R1+0x538] ;  /* 0x0005380001027983 */ /* 0x000f280000100800 */
[----:B------:R0:W4:Y:S01]  /*10430*/  @P2 LDG.E.U16 R169, desc[UR60][R170.64] ;  /* 0x0000003caaa92981 */ /* 0x000122000c1e1500 */
[----:B------:R-:W-:-:S03]  /*10440*/  ISETP.GT.AND P2, PT, R152, 0x6b, PT ;  /* 0x0000006b9800780c */ /* 0x000fc60003f44270 */
[----:B------:R-:W4:Y:S01]  /*10450*/  LDL R12, [R1+0x534] ;  /* 0x00053400010c7983 */ /* 0x000f220000100800 */
[----:B------:R-:W-:Y:S02]  /*10460*/  @P1 IMAD.MOV.U32 R173, RZ, RZ, R172 ;  /* 0x000000ffffad1224 */ /* 0x000fe400078e00ac */
[----:B------:R-:W-:Y:S02]  /*10470*/  @P1 IMAD.MOV.U32 R172, RZ, RZ, R23 ;  /* 0x000000ffffac1224 */ /* 0x000fe400078e0017 */
[----:B------:R-:W4:Y:S05]  /*10480*/  LDL R23, [R1+0x530] ;  /* 0x0005300001177983 */ /* 0x000f2a0000100800 */
[----:B---3--:R-:W-:-:S02]  /*10490*/  @P2 IMAD.MOV.U32 R175, RZ, RZ, R11 ;  /* 0x000000ffffaf2224 */ /* 0x008fc400078e000b */
[----:B------:R-:W3:Y:S01]  /*104a0*/  LDL R11, [R1+0x524] ;  /* 0x00052400010b7983 */ /* 0x000ee20000100800 */
[----:B--2---:R-:W-:-:S03]  /*104b0*/  @P2 IMAD.MOV.U32 R174, RZ, RZ, R10 ;  /* 0x000000ffffae2224 */ /* 0x004fc600078e000a */
[----:B------:R-:W2:Y:S01]  /*104c0*/  LDL R10, [R1+0x528] ;  /* 0x00052800010a7983 */ /* 0x000ea20000100800 */
[----:B0-----:R-:W-:Y:S02]  /*104d0*/  PRMT R170, RZ, 0x7610, R170 ;  /* 0x00007610ffaa7816 */ /* 0x001fe400000000aa */
[----:B------:R-:W-:-:S04]  /*104e0*/  PRMT R171, RZ, 0x7610, R171 ;  /* 0x00007610ffab7816 */ /* 0x000fc800000000ab */
[----:B------:R0:W2:Y:S02]  /*104f0*/  @P1 LDG.E.U16 R170, desc[UR60][R172.64] ;  /* 0x0000003cacaa1981 */ /* 0x0000a4000c1e1500 */
[----:B0-----:R-:W-:Y:S02]  /*10500*/  @P1 IMAD.MOV.U32 R172, RZ, RZ, R13 ;  /* 0x000000ffffac1224 */ /* 0x001fe400078e000d */
[----:B------:R-:W-:Y:S01]  /*10510*/  @P1 IMAD.MOV.U32 R173, RZ, RZ, R22 ;  /* 0x000000ffffad1224 */ /* 0x000fe200078e0016 */
[----:B------:R-:W2:Y:S04]  /*10520*/  LDL R13, [R1+0x4f0] ;  /* 0x0004f000010d7983 */ /* 0x000ea80000100800 */
[----:B------:R-:W2:Y:S04]  /*10530*/  LDL R22, [R1+0x4ec] ;  /* 0x0004ec0001167983 */ /* 0x000ea80000100800 */
[----:B------:R0:W2:Y:S01]  /*10540*/  @P1 LDG.E.U16 R171, desc[UR60][R172.64] ;  /* 0x0000003cacab1981 */ /* 0x0000a2000c1e1500 */
[----:B------:R-:W-:-:S02]  /*10550*/  ISETP.GT.AND P1, PT, R152, 0x6c, PT ;  /* 0x0000006c9800780c */ /* 0x000fc40003f24270 */
[----:B0-----:R-:W-:-:S06]  /*10560*/  PRMT R172, RZ, 0x7610, R172 ;  /* 0x00007610ffac7816 */ /* 0x001fcc00000000ac */
[----:B------:R4:W2:Y:S01]  /*10570*/  @P2 LDG.E.U16 R172, desc[UR60][R174.64] ;  /* 0x0000003caeac2981 */ /* 0x0008a2000c1e1500 */
[----:B------:R-:W-:Y:S01]  /*10580*/  PRMT R173, RZ, 0x7610, R173 ;  /* 0x00007610ffad7816 */ /* 0x000fe200000000ad */
[----:B----4-:R-:W-:Y:S02]  /*10590*/  @P2 IMAD.MOV.U32 R174, RZ, RZ, R2 ;  /* 0x000000ffffae2224 */ /* 0x010fe400078e0002 */
[----:B------:R-:W4:Y:S01]  /*105a0*/  LDL R2, [R1+0x4e8] ;  /* 0x0004e80001027983 */ /* 0x000f220000100800 */
[----:B------:R-:W-:-:S03]  /*105b0*/  @P2 IMAD.MOV.U32 R175, RZ, RZ, R12 ;  /* 0x000000ffffaf2224 */ /* 0x000fc600078e000c */
[----:B------:R-:W4:Y:S01]  /*105c0*/  LDL R12, [R1+0x4e4] ;  /* 0x0004e400010c7983 */ /* 0x000f220000100800 */
[----:B------:R-:W-:-:S03]  /*105d0*/  @P1 IMAD.MOV.U32 R177, RZ, RZ, R176 ;  /* 0x000000ffffb11224 */ /* 0x000fc600078e00b0 */
[----:B------:R0:W4:Y:S01]  /*105e0*/  @P2 LDG.E.U16 R173, desc[UR60][R174.64] ;  /* 0x0000003caead2981 */ /* 0x000122000c1e1500 */
[----:B------:R-:W-:-:S03]  /*105f0*/  @P1 IMAD.MOV.U32 R176, RZ, RZ, R23 ;  /* 0x000000ffffb01224 */ /* 0x000fc600078e0017 */
[----:B------:R-:W4:Y:S01]  /*10600*/  LDL R23, [R1+0x470] ;  /* 0x0004700001177983 */ /* 0x000f220000100800 */
[----:B0-----:R-:W-:-:S06]  /*10610*/  PRMT R174, RZ, 0x7610, R174 ;  /* 0x00007610ffae7816 */ /* 0x001fcc00000000ae */
[----:B------:R3:W4:Y:S02]  /*10620*/  @P1 LDG.E.U16 R174, desc[UR60][R176.64] ;  /* 0x0000003cb0ae1981 */ /* 0x000724000c1e1500 */
[----:B---3--:R-:W-:Y:S02]  /*10630*/  @P1 IMAD.MOV.U32 R177, RZ, RZ, R11 ;  /* 0x000000ffffb11224 */ /* 0x008fe400078e000b */
[----:B------:R-:W3:Y:S01]  /*10640*/  LDL R11, [R1+0x464] ;  /* 0x00046400010b7983 */ /* 0x000ee20000100800 */
[----:B--2---:R-:W-:-:S03]  /*10650*/  @P1 IMAD.MOV.U32 R176, RZ, RZ, R10 ;  /* 0x000000ffffb01224 */ /* 0x004fc600078e000a */
[----:B------:R-:W2:Y:S01]  /*10660*/  LDL R10, [R1+0x468] ;  /* 0x00046800010a7983 */ /* 0x000ea20000100800 */
[----:B------:R-:W-:Y:S02]  /*10670*/  ISETP.GT.AND P2, PT, R152, 0x70, PT ;  /* 0x000000709800780c */ /* 0x000fe40003f44270 */
[----:B------:R-:W-:-:S06]  /*10680*/  PRMT R175, RZ, 0x7610, R175 ;  /* 0x00007610ffaf7816 */ /* 0x000fcc00000000af */
[----:B------:R0:W2:Y:S05]  /*10690*/  @P1 LDG.E.U16 R175, desc[UR60][R176.64] ;  /* 0x0000003cb0af1981 */ /* 0x0000aa000c1e1500 */
[----:B------:R-:W-:Y:S02]  /*106a0*/  @P2 IMAD.MOV.U32 R179, RZ, RZ, R22 ;  /* 0x000000ffffb32224 */ /* 0x000fe400078e0016 */
[----:B------:R-:W2:Y:S01]  /*106b0*/  LDL R22, [R1+0x51c] ;  /* 0x00051c0001167983 */ /* 0x000ea20000100800 */
[----:B0-----:R-:W-:Y:S02]  /*106c0*/  PRMT R176, RZ, 0x7610, R176 ;  /* 0x00007610ffb07816 */ /* 0x001fe400000000b0 */
[----:B------:R-:W-:-:S02]  /*106d0*/  @P2 MOV R178, R13 ;  /* 0x0000000d00b22202 */ /* 0x000fc40000000f00 */
[----:B------:R-:W2:Y:S04]  /*106e0*/  LDL R13, [R1+0x520] ;  /* 0x00052000010d7983 */ /* 0x000ea80000100800 */
[----:B------:R4:W2:Y:S01]  /*106f0*/  @P2 LDG.E.U16 R176, desc[UR60][R178.64] ;  /* 0x0000003cb2b02981 */ /* 0x0008a2000c1e1500 */
[----:B------:R-:W-:Y:S01]  /*10700*/  PRMT R177, RZ, 0x7610, R177 ;  /* 0x00007610ffb17816 */ /* 0x000fe200000000b1 */
[----:B------:R-:W-:Y:S02]  /*10710*/  @P3 IMAD.MOV.U32 R181, RZ, RZ, R180 ;  /* 0x000000ffffb53224 */ /* 0x000fe400078e00b4 */
[----:B----4-:R-:W-:Y:S02]  /*10720*/  @P2 IMAD.MOV.U32 R178, RZ, RZ, R2 ;  /* 0x000000ffffb22224 */ /* 0x010fe400078e0002 */
[----:B------:R-:W4:Y:S01]  /*10730*/  LDL R2, [R1+0x4e0] ;  /* 0x0004e00001027983 */ /* 0x000f220000100800 */
[----:B------:R-:W-:-:S03]  /*10740*/  @P2 IMAD.MOV.U32 R179, RZ, RZ, R12 ;  /* 0x000000ffffb32224 */ /* 0x000fc600078e000c */
[----:B------:R-:W4:Y:S04]  /*10750*/  LDL R12, [R1+0x4dc] ;  /* 0x0004dc00010c7983 */ /* 0x000f280000100800 */
        /* <DEDUP_REMOVED lines=9> */
[C---:B------:R-:W-:Y:S02]  /*107f0*/  ISETP.GT.AND P1, PT, R152.reuse, 0x6d, PT ;  /* 0x0000006d9800780c */ /* 0x040fe40003f24270 */
[----:B------:R-:W-:Y:S02]  /*10800*/  PRMT R179, RZ, 0x7610, R179 ;  /* 0x00007610ffb37816 */ /* 0x000fe400000000b3 */
[----:B------:R-:W-:-:S04]  /*10810*/  ISETP.GT.AND P2, PT, R152, 0x71, PT ;  /* 0x000000719800780c */ /* 0x000fc80003f44270 */
[----:B------:R0:W2:Y:S05]  /*10820*/  @P3 LDG.E.U16 R179, desc[UR60][R180.64] ;  /* 0x0000003cb4b33981 */ /* 0x0000aa000c1e1500 */
[----:B------:R-:W-:Y:S02]  /*10830*/  @P1 IMAD.MOV.U32 R183, RZ, RZ, R22 ;  /* 0x000000ffffb71224 */ /* 0x000fe400078e0016 */
[----:B------:R-:W2:Y:S01]  /*10840*/  LDL R22, [R1+0x454] ;  /* 0x0004540001167983 */ /* 0x000ea20000100800 */
[----:B0-----:R-:W-:Y:S01]  /*10850*/  PRMT R180, RZ, 0x7610, R180 ;  /* 0x00007610ffb47816 */ /* 0x001fe200000000b4 */
[----:B------:R-:W-:Y:S02]  /*10860*/  @P1 IMAD.MOV.U32 R182, RZ, RZ, R13 ;  /* 0x000000ffffb61224 */ /* 0x000fe400078e000d */
[----:B------:R-:W2:Y:S04]  /*10870*/  LDL R13, [R1+0x458] ;  /* 0x00045800010d7983 */ /* 0x000ea80000100800 */
[----:B------:R4:W2:Y:S01]  /*10880*/  @P1 LDG.E.U16 R180, desc[UR60][R182.64] ;  /* 0x0000003cb6b41981 */ /* 0x0008a2000c1e1500 */
[----:B------:R-:W-:-:S02]  /*10890*/  PRMT R181, RZ, 0x7610, R181 ;  /* 0x00007610ffb57816 */ /* 0x000fc400000000b5 */
[----:B------:R-:W-:Y:S01]  /*108a0*/  ISETP.GT.AND P3, PT, R152, 0x79, PT ;  /* 0x000000799800780c */ /* 0x000fe20003f64270 */
        /* <DEDUP_REMOVED lines=14> */
[----:B------:R-:W-:Y:S02]  /*10990*/  PRMT R183, RZ, 0x7610, R183 ;  /* 0x00007610ffb77816 */ /* 0x000fe400000000b7 */
[----:B------:R-:W-:-:S04]  /*109a0*/  ISETP.GT.AND P2, PT, R152, 0x72, PT ;  /* 0x000000729800780c */ /* 0x000fc80003f44270 */
[----:B------:R0:W2:Y:S02]  /*109b0*/  @P3 LDG.E.U16 R183, desc[UR60][R184.64] ;  /* 0x0000003cb8b73981 */ /* 0x0000a4000c1e1500 */
[----:B0-----:R-:W-:Y:S01]  /*109c0*/  PRMT R184, RZ, 0x7610, R184 ;  /* 0x00007610ffb87816 */ /* 0x001fe200000000b8 */
[----:B------:R-:W-:Y:S02]  /*109d0*/  @P3 IMAD.MOV.U32 R193, RZ, RZ, R22 ;  /* 0x000000ffffc13224 */ /* 0x000fe400078e0016 */
[----:B------:R-:W2:Y:S01]  /*109e0*/  LDL R22, [R1+0x444] ;  /* 0x0004440001167983 */ /* 0x000ea20000100800 */
[----:B------:R-:W-:-:S03]  /*109f0*/  @P3 IMAD.MOV.U32 R192, RZ, RZ, R13 ;  /* 0x000000ffffc03224 */ /* 0x000fc600078e000d */
[----:B------:R-:W2:Y:S04]  /*10a00*/  LDL R13, [R1+0x448] ;  /* 0x00044800010d7983 */ /* 0x000ea80000100800 */
[----:B------:R4:W2:Y:S01]  /*10a10*/  @P3 LDG.E.U16 R184, desc[UR60][R192.64] ;  /* 0x0000003cc0b83981 */ /* 0x0008a2000c1e1500 */
[----:B------:R-:W-:Y:S02]  /*10a20*/  PRMT R185, RZ, 0x7610, R185 ;  /* 0x00007610ffb97816 */ /* 0x000fe400000000b9 */
[----:B------:R-:W-:Y:S02]  /*10a30*/  ISETP.GT.AND P3, PT, R152, 0x7a, PT ;  /* 0x0000007a9800780c */ /* 0x000fe40003f64270 */
[----:B------:R-:W-:Y:S01]  /*10a40*/  PRMT R186, RZ, 0x7610, R186 ;  /* 0x00007610ffba7816 */ /* 0x000fe200000000ba */
        /* <DEDUP_REMOVED lines=8> */
[----:B------:R3:W4:Y:S01]  /*10ad0*/  @P2 LDG.E.U16 R186, desc[UR60][R192.64] ;  /* 0x0000003cc0ba2981 */ /* 0x000722000c1e1500 */
[----:B------:R-:W-:-:S03]  /*10ae0*/  PRMT R194, RZ, 0x7610, R194 ;  /* 0x00007610ffc27816 */ /* 0x000fc600000000c2 */
[----:B------:R-:W4:Y:S01]  /*10af0*/  LDL R195, [R1+0x43c] ;  /* 0x00043c0001c37983 */ /* 0x000f220000100800 */
[----:B---3--:R-:W-:-:S03]  /*10b00*/  @P3 IMAD.MOV.U32 R193, RZ, RZ, R11 ;  /* 0x000000ffffc13224 */ /* 0x008fc600078e000b */
[----:B------:R-:W3:Y:S01]  /*10b10*/  LDL R11, [R1+0x4b4] ;  /* 0x0004b400010b7983 */ /* 0x000ee20000100800 */
[----:B--2---:R-:W-:-:S03]  /*10b20*/  @P3 IMAD.MOV.U32 R192, RZ, RZ, R10 ;  /* 0x000000ffffc03224 */ /* 0x004fc600078e000a */
[----:B------:R-:W2:Y:S01]  /*10b30*/  LDL R10, [R1+0x4b8] ;  /* 0x0004b800010a7983 */ /* 0x000ea20000100800 */
[----:B------:R-:W-:-:S03]  /*10b40*/  ISETP.GT.AND P2, PT, R152, 0x73, PT ;  /* 0x000000739800780c */ /* 0x000fc60003f44270 */
[----:B------:R0:W2:Y:S01]  /*10b50*/  @P3 LDG.E.U16 R194, desc[UR60][R192.64] ;  /* 0x0000003cc0c23981 */ /* 0x0000a2000c1e1500 */
[----:B------:R-:W-:Y:S01]  /*10b60*/  PRMT R196, RZ, 0x7610, R196 ;  /* 0x00007610ffc47816 */ /* 0x000fe200000000c4 */
[----:B0-----:R-:W-:Y:S02]  /*10b70*/  @P3 IMAD.MOV.U32 R193, RZ, RZ, R22 ;  /* 0x000000ffffc13224 */ /* 0x001fe400078e0016 */
[----:B------:R-:W2:Y:S01]  /*10b80*/  LDL R22, [R1+0x434] ;  /* 0x0004340001167983 */ /* 0x000ea20000100800 */
[----:B------:R-:W-:-:S03]  /*10b90*/  @P3 IMAD.MOV.U32 R192, RZ, RZ, R13 ;  /* 0x000000ffffc03224 */ /* 0x000fc600078e000d */
[----:B------:R-:W2:Y:S04]  /*10ba0*/  LDL R13, [R1+0x438] ;  /* 0x00043800010d7983 */ /* 0x000ea80000100800 */
[----:B------:R4:W2:Y:S01]  /*10bb0*/  @P3 LDG.E.U16 R196, desc[UR60][R192.64] ;  /* 0x0000003cc0c43981 */ /* 0x0008a2000c1e1500 */
[----:B------:R-:W-:Y:S02]  /*10bc0*/  PRMT R198, RZ, 0x7610, R198 ;  /* 0x00007610ffc67816 */ /* 0x000fe400000000c6 */
[----:B------:R-:W-:Y:S01]  /*10bd0*/  ISETP.GT.AND P3, PT, R152, 0x7b, PT ;  /* 0x0000007b9800780c */ /* 0x000fe20003f64270 */
[----:B----4-:R-:W-:Y:S02]  /*10be0*/  @P2 IMAD.MOV.U32 R192, RZ, RZ, R2 ;  /* 0x000000ffffc02224 */ /* 0x010fe400078e0002 */
[----:B------:R-:W4:Y:S01]  /*10bf0*/  LDL R2, [R1+0x518] ;  /* 0x0005180001027983 */ /* 0x000f220000100800 */
[----:B------:R-:W-:-:S03]  /*10c00*/  @P2 IMAD.MOV.U32 R193, RZ, RZ, R12 ;  /* 0x000000ffffc12224 */ /* 0x000fc600078e000c */
[----:B------:R-:W4:Y:S01]  /*10c10*/  LDL R12, [R1+0x514] ;  /* 0x00051400010c7983 */ /* 0x000f220000100800 */
[----:B------:R-:W-:-:S03]  /*10c20*/  PRMT R200, RZ, 0x7610, R200 ;  /* 0x00007610ffc87816 */ /* 0x000fc600000000c8 */
[----:B------:R3:W4:Y:S02]  /*10c30*/  @P2 LDG.E.U16 R198, desc[UR60][R192.64] ;  /* 0x0000003cc0c62981 */ /* 0x000724000c1e1500 */
[----:B---3--:R-:W-:Y:S02]  /*10c40*/  @P2 IMAD.MOV.U32 R193, RZ, RZ, R11 ;  /* 0x000000ffffc12224 */ /* 0x008fe400078e000b */
[----:B------:R-:W3:Y:S01]  /*10c50*/  LDL R11, [R1+0x4ac] ;  /* 0x0004ac00010b7983 */ /* 0x000ee20000100800 */
[----:B--2---:R-:W-:-:S03]  /*10c60*/  @P2 IMAD.MOV.U32 R192, RZ, RZ, R10 ;  /* 0x000000ffffc02224 */ /* 0x004fc600078e000a */
[----:B------:R-:W2:Y:S04]  /*10c70*/  LDL R10, [R1+0x4b0] ;  /* 0x0004b000010a7983 */ /* 0x000ea80000100800 */
[----:B------:R0:W2:Y:S02]  /*10c80*/  @P2 LDG.E.U16 R200, desc[UR60][R192.64] ;  /* 0x0000003cc0c82981 */ /* 0x0000a4000c1e1500 */
[----:B0-----:R-:W-:Y:S02]  /*10c90*/  @P3 IMAD.MOV.U32 R192, RZ, RZ, R23 ;  /* 0x000000ffffc03224 */ /* 0x001fe400078e0017 */
[----:B------:R-:W2:Y:S01]  /*10ca0*/  LDL R23, [R1+0x4a4] ;  /* 0x0004a40001177983 */ /* 0x000ea20000100800 */
[----:B------:R-:W-:Y:S01]  /*10cb0*/  PRMT R202, RZ, 0x7610, R202 ;  /* 0x00007610ffca7816 */ /* 0x000fe200000000ca */
[----:B------:R-:W-:Y:S01]  /*10cc0*/  @P3 IMAD.MOV.U32 R193, RZ, RZ, R195 ;  /* 0x000000ffffc13224 */ /* 0x000fe200078e00c3 */
[----:B------:R-:W-:Y:S01]  /*10cd0*/  PRMT R204, RZ, 0x7610, R204 ;  /* 0x00007610ffcc7816 */ /* 0x000fe200000000cc */
[----:B------:R-:W2:Y:S04]  /*10ce0*/  LDL R195, [R1+0x42c] ;  /* 0x00042c0001c37983 */ /* 0x000ea80000100800 */
[----:B------:R0:W2:Y:S02]  /*10cf0*/  @P3 LDG.E.U16 R202, desc[UR60][R192.64] ;  /* 0x0000003cc0ca3981 */ /* 0x0000a4000c1e1500 */
[----:B0-----:R-:W-:-:S02]  /*10d00*/  @P3 IMAD.MOV.U32 R193, RZ, RZ, R22 ;  /* 0x000000ffffc13224 */ /* 0x001fc400078e0016 */
[----:B------:R-:W2:Y:S01]  /*10d10*/  LDL R22, [R1+0x4a8] ;  /* 0x0004a80001167983 */ /* 0x000ea20000100800 */
[----:B------:R-:W-:-:S03]  /*10d20*/  @P3 IMAD.MOV.U32 R192, RZ, RZ, R13 ;  /* 0x000000ffffc03224 */ /* 0x000fc600078e000d */
[----:B------:R-:W2:Y:S04]  /*10d30*/  LDL R13, [R1+0x430] ;  /* 0x00043000010d7983 */ /* 0x000ea80000100800 */
[----:B------:R4:W2:Y:S01]  /*10d40*/  @P3 LDG.E.U16 R204, desc[UR60][R192.64] ;  /* 0x0000003cc0cc3981 */ /* 0x0008a2000c1e1500 */
[----:B------:R-:W-:Y:S01]  /*10d50*/  ISETP.GT.AND P2, PT, R152, 0x74, PT ;  /* 0x000000749800780c */ /* 0x000fe20003f44270 */
[----:B----4-:R-:W-:Y:S02]  /*10d60*/  @P1 IMAD.MOV.U32 R192, RZ, RZ, R2 ;  /* 0x000000ffffc01224 */ /* 0x010fe400078e0002 */
[----:B------:R-:W4:Y:S01]  /*10d70*/  LDL R2, [R1+0x428] ;  /* 0x0004280001027983 */ /* 0x000f220000100800 */
[----:B------:R-:W-:-:S03]  /*10d80*/  @P1 IMAD.MOV.U32 R193, RZ, RZ, R12 ;  /* 0x000000ffffc11224 */ /* 0x000fc600078e000c */
[----:B------:R-:W4:Y:S01]  /*10d90*/  LDL R12, [R1+0x424] ;  /* 0x00042400010c7983 */ /* 0x000f220000100800 */
[----:B------:R-:W-:Y:S02]  /*10da0*/  PRMT R206, RZ, 0x7610, R206 ;  /* 0x00007610ffce7816 */ /* 0x000fe400000000ce */
[----:B------:R-:W-:-:S04]  /*10db0*/  PRMT R208, RZ, 0x7610, R208 ;  /* 0x00007610ffd07816 */ /* 0x000fc800000000d0 */
        /* <DEDUP_REMOVED lines=8> */
[----:B------:R-:W-:Y:S02]  /*10e40*/  ISETP.GT.AND P3, PT, R152, 0x7c, PT ;  /* 0x0000007c9800780c */ /* 0x000fe40003f64270 */
[----:B------:R-:W-:-:S02]  /*10e50*/  PRMT R210, RZ, 0x7610, R210 ;  /* 0x00007610ffd27816 */ /* 0x000fc400000000d2 */
[----:B------:R-:W-:Y:S01]  /*10e60*/  PRMT R212, RZ, 0x7610, R212 ;  /* 0x00007610ffd47816 */ /* 0x000fe200000000d4 */
[----:B------:R-:W-:Y:S02]  /*10e70*/  @P2 IMAD.MOV.U32 R192, RZ, RZ, R22 ;  /* 0x000000ffffc02224 */ /* 0x000fe400078e0016 */
[----:B------:R-:W2:Y:S04]  /*10e80*/  LDL R22, [R1+0x498] ;  /* 0x0004980001167983 */ /* 0x000ea80000100800 */
[----:B------:R0:W2:Y:S02]  /*10e90*/  @P2 LDG.E.U16 R210, desc[UR60][R192.64] ;  /* 0x0000003cc0d22981 */ /* 0x0000a4000c1e1500 */
[----:B0-----:R-:W-:Y:S02]  /*10ea0*/  @P3 IMAD.MOV.U32 R192, RZ, RZ, R13 ;  /* 0x000000ffffc03224 */ /* 0x001fe400078e000d */
[----:B------:R-:W-:Y:S01]  /*10eb0*/  @P3 IMAD.MOV.U32 R193, RZ, RZ, R195 ;  /* 0x000000ffffc13224 */ /* 0x000fe200078e00c3 */
[----:B------:R-:W2:Y:S04]  /*10ec0*/  LDL R13, [R1+0x420] ;  /* 0x00042000010d7983 */ /* 0x000ea80000100800 */
[----:B------:R4:W2:Y:S01]  /*10ed0*/  @P3 LDG.E.U16 R212, desc[UR60][R192.64] ;  /* 0x0000003cc0d43981 */ /* 0x0008a2000c1e1500 */
[----:B------:R-:W-:-:S02]  /*10ee0*/  ISETP.GT.AND P1, PT, R152, 0x75, PT ;  /* 0x000000759800780c */ /* 0x000fc40003f24270 */
[----:B------:R-:W-:Y:S01]  /*10ef0*/  PRMT R214, RZ, 0x7610, R214 ;  /* 0x00007610ffd67816 */ /* 0x000fe200000000d6 */
[----:B------:R-:W2:Y:S01]  /*10f00*/  LDL R195, [R1+0x57c] ;  /* 0x00057c0001c37983 */ /* 0x000ea20000100800 */
[----:B----4-:R-:W-:-:S03]  /*10f10*/  @P3 IMAD.MOV.U32 R192, RZ, RZ, R2 ;  /* 0x000000ffffc03224 */ /* 0x010fc600078e0002 */
        /* <DEDUP_REMOVED lines=15> */
[----:B------:R0:W-:Y:S01]  /*11010*/  STL [R1+0xcc8], R5 ;  /* 0x000cc80501007387 */ /* 0x0001e20000100800 */
[----:B------:R-:W-:-:S03]  /*11020*/  @P1 IMAD.MOV.U32 R192, RZ, RZ, R22 ;  /* 0x000000ffffc01224 */ /* 0x000fc600078e0016 */
[----:B------:R-:W2:Y:S04]  /*11030*/  LDL R22, [R1+0x574] ;  /* 0x0005740001167983 */ /* 0x000ea80000100800 */
[----:B------:R1:W2:Y:S02]  /*11040*/  @P1 LDG.E.U16 R218, desc[UR60][R192.64] ;  /* 0x0000003cc0da1981 */ /* 0x0002a4000c1e1500 */
[----:B-1----:R-:W-:Y:S02]  /*11050*/  @P2 IMAD.MOV.U32 R193, RZ, RZ, R5 ;  /* 0x000000ffffc12224 */ /* 0x002fe400078e0005 */
[----:B------:R-:W-:-:S05]  /*11060*/  @P2 IMAD.MOV.U32 R192, RZ, RZ, R13 ;  /* 0x000000ffffc02224 */ /* 0x000fca00078e000d */
[----:B------:R4:W2:Y:S02]  /*11070*/  @P2 LDG.E.U16 R220, desc[UR60][R192.64] ;  /* 0x0000003cc0dc2981 */ /* 0x0008a4000c1e1500 */
[----:B----4-:R-:W-:Y:S02]  /*11080*/  @P2 IMAD.MOV.U32 R192, RZ, RZ, R2 ;  /* 0x000000ffffc02224 */ /* 0x010fe400078e0002 */
[----:B------:R-:W4:Y:S01]  /*11090*/  LDL R2, [R1+0x578] ;  /* 0x0005780001027983 */ /* 0x000f220000100800 */
[----:B------:R-:W-:-:S03]  /*110a0*/  @P2 IMAD.MOV.U32 R193, RZ, RZ, R12 ;  /* 0x000000ffffc12224 */ /* 0x000fc600078e000c */
[----:B0-----:R-:W4:Y:S04]  /*110b0*/  LDL.LU R5, [R1+0x408] ;  /* 0x0004080001057983 */ /* 0x001f280000300800 */
[----:B------:R-:W4:Y:S04]  /*110c0*/  LDL R13, [R1+0x50c] ;  /* 0x00050c00010d7983 */ /* 0x000f280000100800 */
[----:B------:R-:W4:Y:S01]  /*110d0*/  LDL R12, [R1+0x510] ;  /* 0x00051000010c7983 */ /* 0x000f220000100800 */
[----:B------:R-:W-:Y:S02]  /*110e0*/  PRMT R222, RZ, 0x7610, R222 ;  /* 0x00007610ffde7816 */ /* 0x000fe400000000de */
[----:B------:R-:W-:-:S02]  /*110f0*/  ISETP.GT.AND P1, PT, R152, 0x67, PT ;  /* 0x000000679800780c */ /* 0x000fc40003f24270 */
[----:B------:R-:W-:Y:S02]  /*11100*/  PRMT R21, RZ, 0x7610, R21 ;  /* 0x00007610ff157816 */ /* 0x000fe40000000015 */
[----:B------:R3:W4:Y:S01]  /*11110*/  @P2 LDG.E.U16 R222, desc[UR60][R192.64] ;  /* 0x0000003cc0de2981 */ /* 0x000722000c1e1500 */
[----:B------:R-:W-:Y:S01]  /*11120*/  PRMT R9, RZ, 0x7610, R9 ;  /* 0x00007610ff097816 */ /* 0x000fe20000000009 */
[----:B---3--:R-:W-:Y:S02]  /*11130*/  @P0 IMAD.MOV.U32 R193, RZ, RZ, R11 ;  /* 0x000000ffffc10224 */ /* 0x008fe400078e000b */
[----:B------:R-:W3:Y:S01]  /*11140*/  LDL R11, [R1+0x504] ;  /* 0x00050400010b7983 */ /* 0x000ee20000100800 */
[----:B--2---:R-:W-:-:S03]  /*11150*/  @P0 IMAD.MOV.U32 R192, RZ, RZ, R10 ;  /* 0x000000ffffc00224 */ /* 0x004fc600078e000a */
[----:B------:R-:W2:Y:S04]  /*11160*/  LDL R10, [R1+0x508] ;  /* 0x00050800010a7983 */ /* 0x000ea80000100800 */
[----:B------:R0:W2:Y:S02]  /*11170*/  @P0 LDG.E.U16 R21, desc[UR60][R192.64] ;  /* 0x0000003cc0150981 */ /* 0x0000a4000c1e1500 */
[----:B0-----:R-:W-:Y:S02]  /*11180*/  @P1 IMAD.MOV.U32 R192, RZ, RZ, R23 ;  /* 0x000000ffffc01224 */ /* 0x001fe400078e0017 */
[----:B------:R-:W-:-:S05]  /*11190*/  @P1 IMAD.MOV.U32 R193, RZ, RZ, R195 ;  /* 0x000000ffffc11224 */ /* 0x000fca00078e00c3 */
[----:B------:R0:W2:Y:S01]  /*111a0*/  @P1 LDG.E.U16 R9, desc[UR60][R192.64] ;  /* 0x0000003cc0091981 */ /* 0x0000a2000c1e1500 */
[----:B------:R-:W-:Y:S02]  /*111b0*/  ISETP.GT.AND P0, PT, R152, 0x6e, PT ;  /* 0x0000006e9800780c */ /* 0x000fe40003f04270 */
[----:B------:R-:W-:Y:S02]  /*111c0*/  PRMT R8, RZ, 0x7610, R8 ;  /* 0x00007610ff087816 */ /* 0x000fe40000000008 */
[----:B------:R-:W-:Y:S01]  /*111d0*/  PRMT R4, RZ, 0x7610, R4 ;  /* 0x00007610ff047816 */ /* 0x000fe20000000004 */
[----:B0-----:R-:W-:Y:S01]  /*111e0*/  @P1 IMAD.MOV.U32 R193, RZ, RZ, R22 ;  /* 0x000000ffffc11224 */ /* 0x001fe200078e0016 */
[----:B------:R-:W-:Y:S01]  /*111f0*/  PRMT R14, RZ, 0x7610, R14 ;  /* 0x00007610ff0e7816 */ /* 0x000fe2000000000e */
[----:B----4-:R-:W-:-:S05]  /*11200*/  @P1 IMAD.MOV.U32 R192, RZ, RZ, R2 ;  /* 0x000000ffffc01224 */ /* 0x010fca00078e0002 */
[----:B------:R0:W4:Y:S02]  /*11210*/  @P1 LDG.E.U16 R8, desc[UR60][R192.64] ;  /* 0x0000003cc0081981 */ /* 0x000124000c1e1500 */
[----:B0-----:R-:W-:Y:S02]  /*11220*/  @P0 IMAD.MOV.U32 R192, RZ, RZ, R12 ;  /* 0x000000ffffc00224 */ /* 0x001fe400078e000c */
[----:B------:R-:W-:-:S05]  /*11230*/  @P0 IMAD.MOV.U32 R193, RZ, RZ, R13 ;  /* 0x000000ffffc10224 */ /* 0x000fca00078e000d */
[----:B------:R3:W4:Y:S02]  /*11240*/  @P0 LDG.E.U16 R4, desc[UR60][R192.64] ;  /* 0x0000003cc0040981 */ /* 0x000724000c1e1500 */
[----:B---3--:R-:W-:Y:S02]  /*11250*/  @P0 IMAD.MOV.U32 R193, RZ, RZ, R11 ;  /* 0x000000ffffc10224 */ /* 0x008fe400078e000b */
[----:B--2---:R-:W-:Y:S01]  /*11260*/  @P0 IMAD.MOV.U32 R192, RZ, RZ, R10 ;  /* 0x000000ffffc00224 */ /* 0x004fe200078e000a */
[----:B------:R-:W-:Y:S04]  /*11270*/  STL [R1+0xd48], R21 ;  /* 0x000d481501007387 */ /* 0x000fe80000100800 */
[----:B------:R-:W2:Y:S04]  /*11280*/  @P0 LDG.E.U16 R14, desc[UR60][R192.64] ;  /* 0x0000003cc00e0981 */ /* 0x000ea8000c1e1500 */
[----:B------:R0:W-:Y:S04]  /*11290*/  STL [R1+0xd4c], R9 ;  /* 0x000d4c0901007387 */ /* 0x0001e80000100800 */
[----:B------:R-:W3:Y:S04]  /*112a0*/  LDL R2, [R1+0x500] ;  /* 0x0005000001027983 */ /* 0x000ee80000100800 */
[----:B0-----:R-:W3:Y:S01]  /*112b0*/  LDL R9, [R1+0x4fc] ;  /* 0x0004fc0001097983 */ /* 0x001ee20000100800 */
[----:B------:R-:W-:-:S02]  /*112c0*/  ISETP.GT.AND P1, PT, R152, 0x6f, PT ;  /* 0x0000006f9800780c */ /* 0x000fc40003f24270 */
[----:B------:R-:W-:Y:S01]  /*112d0*/  PRMT R7, RZ, 0x7610, R7 ;  /* 0x00007610ff077816 */ /* 0x000fe20000000007 */
[----:B----4-:R0:W-:Y:S04]  /*112e0*/  STL [R1+0xd50], R8 ;  /* 0x000d500801007387 */ /* 0x0101e80000100800 */
[----:B------:R1:W-:Y:S04]  /*112f0*/  STL [R1+0xd54], R4 ;  /* 0x000d540401007387 */ /* 0x0003e80000100800 */
[----:B------:R-:W4:Y:S04]  /*11300*/  LDL R22, [R1+0x4f4] ;  /* 0x0004f40001167983 */ /* 0x000f280000100800 */
[----:B------:R-:W4:Y:S04]  /*11310*/  LDL R21, [R1+0x4f8] ;  /* 0x0004f80001157983 */ /* 0x000f280000100800 */
[----:B------:R-:W4:Y:S04]  /*11320*/  LDL R13, [R1+0x48c] ;  /* 0x00048c00010d7983 */ /* 0x000f280000100800 */
[----:B------:R-:W4:Y:S04]  /*11330*/  LDL R12, [R1+0x490] ;  /* 0x00049000010c7983 */ /* 0x000f280000100800 */
[----:B------:R-:W4:Y:S04]  /*11340*/  LDL R11, [R1+0x484] ;  /* 0x00048400010b7983 */ /* 0x000f280000100800 */
[----:B------:R-:W4:Y:S04]  /*11350*/  LDL R10, [R1+0x488] ;  /* 0x00048800010a7983 */ /* 0x000f280000100800 */
[----:B--2---:R-:W-:Y:S04]  /*11360*/  STL [R1+0xd58], R14 ;  /* 0x000d580e01007387 */ /* 0x004fe80000100800 */
[----:B0-----:R-:W2:Y:S04]  /*11370*/  LDL R8, [R1+0x480] ;  /* 0x0004800001087983 */ /* 0x001ea80000100800 */
[----:B-1----:R-:W2:Y:S01]  /*11380*/  LDL R4, [R1+0x474] ;  /* 0x0004740001047983 */ /* 0x002ea20000100800 */
[----:B---3--:R-:W-:-:S03]  /*11390*/  @P1 IMAD.MOV.U32 R192, RZ, RZ, R2 ;  /* 0x000000ffffc01224 */ /* 0x008fc600078e0002 */
[----:B------:R-:W3:Y:S01]  /*113a0*/  LDL R2, [R1+0x478] ;  /* 0x0004780001027983 */ /* 0x000ee20000100800 */
[----:B------:R-:W-:-:S03]  /*113b0*/  @P1 IMAD.MOV.U32 R193, RZ, RZ, R9 ;  /* 0x000000ffffc11224 */ /* 0x000fc600078e0009 */
[----:B------:R-:W3:Y:S04]  /*113c0*/  LDL R9, [R1+0x47c] ;  /* 0x00047c0001097983 */ /* 0x000ee80000100800 */
[----:B------:R4:W3:Y:S01]  /*113d0*/  @P1 LDG.E.U16 R7, desc[UR60][R192.64] ;  /* 0x0000003cc0071981 */ /* 0x0008e2000c1e1500 */
[----:B------:R-:W-:Y:S02]  /*113e0*/  ISETP.GT.AND P0, PT, R152, 0x76, PT ;  /* 0x000000769800780c */ /* 0x000fe40003f04270 */
[----:B------:R-:W-:Y:S02]  /*113f0*/  PRMT R250, RZ, 0x7610, R250 ;  /* 0x00007610fffa7816 */ /* 0x000fe400000000fa */
[----:B------:R-:W-:Y:S02]  /*11400*/  PRMT R248, RZ, 0x7610, R248 ;  /* 0x00007610fff87816 */ /* 0x000fe400000000f8 */
[----:B------:R-:W-:-:S02]  /*11410*/  PRMT R247, RZ, 0x7610, R247 ;  /* 0x00007610fff77816 */ /* 0x000fc400000000f7 */
[----:B------:R-:W-:Y:S02]  /*11420*/  PRMT R244, RZ, 0x7610, R244 ;  /* 0x00007610fff47816 */ /* 0x000fe400000000f4 */
[----:B------:R-:W-:Y:S01]  /*11430*/  PRMT R240, RZ, 0x7610, R240 ;  /* 0x00007610fff07816 */ /* 0x000fe200000000f0 */
[----:B----4-:R-:W-:Y:S02]  /*11440*/  @P1 IMAD.MOV.U32 R193, RZ, RZ, R22 ;  /* 0x000000ffffc11224 */ /* 0x010fe400078e0016 */
[----:B------:R-:W-:-:S05]  /*11450*/  @P1 IMAD.MOV.U32 R192, RZ, RZ, R21 ;  /* 0x000000ffffc01224 */ /* 0x000fca00078e0015 */
[----:B------:R0:W4:Y:S01]  /*11460*/  @P1 LDG.E.U16 R250, desc[UR60][R192.64] ;  /* 0x0000003cc0fa1981 */ /* 0x000122000c1e1500 */
[----:B------:R-:W-:Y:S01]  /*11470*/  ISETP.GT.AND P1, PT, R152, 0x77, PT ;  /* 0x000000779800780c */ /* 0x000fe20003f24270 */
[----:B0-----:R-:W-:Y:S02]  /*11480*/  @P0 IMAD.MOV.U32 R192, RZ, RZ, R12 ;  /* 0x000000ffffc00224 */ /* 0x001fe400078e000c */
[----:B------:R-:W-:-:S05]  /*11490*/  @P0 IMAD.MOV.U32 R193, RZ, RZ, R13 ;  /* 0x000000ffffc10224 */ /* 0x000fca00078e000d */
[----:B------:R0:W4:Y:S02]  /*114a0*/  @P0 LDG.E.U16 R248, desc[UR60][R192.64] ;  /* 0x0000003cc0f80981 */ /* 0x000124000c1e1500 */
[----:B0-----:R-:W-:Y:S02]  /*114b0*/  @P0 IMAD.MOV.U32 R192, RZ, RZ, R10 ;  /* 0x000000ffffc00224 */ /* 0x001fe400078e000a */
[----:B------:R-:W-:-:S05]  /*114c0*/  @P0 IMAD.MOV.U32 R193, RZ, RZ, R11 ;  /* 0x000000ffffc10224 */ /* 0x000fca00078e000b */
[----:B------:R2:W4:Y:S02]  /*114d0*/  @P0 LDG.E.U16 R247, desc[UR60][R192.64] ;  /* 0x0000003cc0f70981 */ /* 0x000524000c1e1500 */
[----:B--2---:R-:W-:Y:S02]  /*114e0*/  @P1 IMAD.MOV.U32 R192, RZ, RZ, R8 ;  /* 0x000000ffffc01224 */ /* 0x004fe400078e0008 */
[----:B---3--:R-:W-:Y:S01]  /*114f0*/  @P1 IMAD.MOV.U32 R193, RZ, RZ, R9 ;  /* 0x000000ffffc11224 */ /* 0x008fe200078e0009 */
[----:B------:R0:W-:Y:S04]  /*11500*/  STL [R1+0xd5c], R7 ;  /* 0x000d5c0701007387 */ /* 0x0001e80000100800 */
[----:B------:R1:W2:Y:S04]  /*11510*/  @P1 LDG.E.U16 R244, desc[UR60][R192.64] ;  /* 0x0000003cc0f41981 */ /* 0x0002a8000c1e1500 */
[----:B------:R-:W3:Y:S01]  /*11520*/  LDL R22, [R1+0x3f8] ;  /* 0x0003f80001167983 */ /* 0x000ee20000100800 */
[----:B-1----:R-:W-:-:S03]  /*11530*/  @P1 IMAD.MOV.U32 R192, RZ, RZ, R2 ;  /* 0x000000ffffc01224 */ /* 0x002fc600078e0002 */
[----:B------:R-:W4:Y:S01]  /*11540*/  LDL.LU R2, [R1+0x1a0] ;  /* 0x0001a00001027983 */ /* 0x000f220000300800 */
[----:B------:R-:W-:-:S03]  /*11550*/  @P1 IMAD.MOV.U32 R193, RZ, RZ, R4 ;  /* 0x000000ffffc11224 */ /* 0x000fc600078e0004 */
[----:B0-----:R-:W2:Y:S04]  /*11560*/  LDL.LU R7, [R1+0x120] ;  /* 0x0001200001077983 */ /* 0x001ea80000300800 */
[----:B------:R-:W2:Y:S04]  /*11570*/  LDL.LU R14, [R1+0x11c] ;  /* 0x00011c00010e7983 */ /* 0x000ea80000300800 */
        /* <DEDUP_REMOVED lines=10> */
[----:B------:R0:W2:Y:S04]  /*11620*/  @P1 LDG.E.U16 R240, desc[UR60][R192.64] ;  /* 0x0000003cc0f01981 */ /* 0x0000a8000c1e1500 */
[----:B------:R-:W0:Y:S04]  /*11630*/  LDL R192, [R1+0x40c] ;  /* 0x00040c0001c07983 */ /* 0x000e280000100800 */
[----:B------:R-:W0:Y:S01]  /*11640*/  LDL R193, [R1+0x410] ;  /* 0x0004100001c17983 */ /* 0x000e220000100800 */
[----:B------:R-:W-:-:S02]  /*11650*/  ISETP.GT.AND P0, PT, R152, 0x7e, PT ;  /* 0x0000007e9800780c */ /* 0x000fc40003f04270 */
[----:B------:R-:W-:-:S11]  /*11660*/  PRMT R238, RZ, 0x7610, R238 ;  /* 0x00007610ffee7816 */ /* 0x000fd600000000ee */
[----:B0-----:R-:W-:-:S04]  /*11670*/  @P0 LOP3.LUT R193, R193, R192, RZ, 0x3c, !PT ;  /* 0x000000c0c1c10212 */ /* 0x001fc800078e3cff */
[----:B------:R-:W-:-:S04]  /*11680*/  @P0 LOP3.LUT R192, R193, R192, RZ, 0x3c, !PT ;  /* 0x000000c0c1c00212 */ /* 0x000fc800078e3cff */
[----:B------:R-:W-:-:S05]  /*11690*/  @P0 LOP3.LUT R193, R193, R192, RZ, 0x3c, !PT ;  /* 0x000000c0c1c10212 */ /* 0x000fca00078e3cff */
[----:B------:R0:W2:Y:S04]  /*116a0*/  @P0 LDG.E.U16 R238, desc[UR60][R192.64] ;  /* 0x0000003cc0ee0981 */ /* 0x0000a8000c1e1500 */
[----:B------:R-:W3:Y:S01]  /*116b0*/  LDL R193, [R1+0x404] ;  /* 0x0004040001c17983 */ /* 0x000ee20000100800 */
[----:B------:R-:W-:Y:S01]  /*116c0*/  PRMT R234, RZ, 0x7610, R234 ;  /* 0x00007610ffea7816 */ /* 0x000fe200000000ea */
[----:B0-----:R-:W-:Y:S01]  /*116d0*/  @P0 IMAD.MOV.U32 R192, RZ, RZ, R5 ;  /* 0x000000ffffc00224 */ /* 0x001fe200078e0005 */
[----:B------:R-:W-:-:S04]  /*116e0*/  ISETP.GT.AND P1, PT, R152, 0x7f, PT ;  /* 0x0000007f9800780c */ /* 0x000fc80003f24270 */
[----:B---3--:R0:W3:Y:S04]  /*116f0*/  @P0 LDG.E.U16 R234, desc[UR60][R192.64] ;  /* 0x0000003cc0ea0981 */ /* 0x0080e8000c1e1500 */
[----:B------:R-:W0:Y:S01]  /*11700*/  LDL R193, [R1+0x400] ;  /* 0x0004000001c17983 */ /* 0x000e220000100800 */
[----:B------:R-:W-:-:S03]  /*11710*/  PRMT R231, RZ, 0x7610, R231 ;  /* 0x00007610ffe77816 */ /* 0x000fc600000000e7 */
[----:B------:R1:W-:Y:S01]  /*11720*/  STL [R1+0xcc4], R6 ;  /* 0x000cc40601007387 */ /* 0x0003e20000100800 */
[----:B0-----:R-:W-:Y:S02]  /*11730*/  @P1 IMAD.MOV.U32 R192, RZ, RZ, R193 ;  /* 0x000000ffffc01224 */ /* 0x001fe400078e00c1 */
[----:B------:R-:W-:Y:S02]  /*11740*/  @P1 IMAD.MOV.U32 R193, RZ, RZ, R6 ;  /* 0x000000ffffc11224 */ /* 0x000fe400078e0006 */
[----:B-1----:R-:W2:Y:S04]  /*11750*/  LDL.LU R6, [R1+0x15c] ;  /* 0x00015c0001067983 */ /* 0x002ea80000300800 */
[----:B------:R0:W3:Y:S04]  /*11760*/  @P1 LDG.E.U16 R231, desc[UR60][R192.64] ;  /* 0x0000003cc0e71981 */ /* 0x0000e8000c1e1500 */
[----:B------:R-:W4:Y:S01]  /*11770*/  LDL R193, [R1+0x3f4] ;  /* 0x0003f40001c17983 */ /* 0x000f220000100800 */
[----:B0-----:R-:W-:-:S02]  /*11780*/  @P1 IMAD.MOV.U32 R192, RZ, RZ, R22 ;  /* 0x000000ffffc01224 */ /* 0x001fc400078e0016 */
[----:B------:R-:W0:Y:S01]  /*11790*/  S2R R22, SR_TID.X ;  /* 0x0000000000167919 */ /* 0x000e220000002100 */
[----:B------:R-:W-:Y:S02]  /*117a0*/  PRMT R228, RZ, 0x7610, R228 ;  /* 0x00007610ffe47816 */ /* 0x000fe400000000e4 */
[----:B0-----:R-:W-:-:S04]  /*117b0*/  LOP3.LUT R22, R22, 0x7f, RZ, 0xc0, !PT ;  /* 0x0000007f16167812 */ /* 0x001fc800078ec0ff */
[----:B------:R-:W-:Y:S01]  /*117c0*/  ISETP.GE.AND P0, PT, R22, R152, PT ;  /* 0x000000981600720c */ /* 0x000fe20003f06270 */
[----:B----4-:R-:W4:Y:S04]  /*117d0*/  @P1 LDG.E.U16 R228, desc[UR60][R192.64] ;  /* 0x0000003cc0e41981 */ /* 0x010f28000c1e1500 */
[----:B------:R-:W2:Y:S04]  /*117e0*/  LDL.LU R192, [R1+0x19c] ;  /* 0x00019c0001c07983 */ /* 0x000ea80000300800 */
[----:B------:R-:W3:Y:S04]  /*117f0*/  LDL.LU R193, [R1+0x160] ;  /* 0x0001600001c17983 */ /* 0x000ee80000300800 */
[----:B------:R-:W4:Y:S01]  /*11800*/  LDL.LU R22, [R1+0xd90] ;  /* 0x000d900001167983 */ /* 0x000f220000300800 */
[----:B------:R-:W-:Y:S06]  /*11810*/  BAR.SYNC.DEFER_BLOCKING 0x0 ;  /* 0x0000000000007b1d */ /* 0x000fec0000010000 */
[----:B----4-:R0:W-:Y:S04]  /*11820*/  STS.U16 [R22], R2 ;  /* 0x0000000216007388 */ /* 0x0101e80000000400 */
[----:B------:R1:W-:Y:S04]  /*11830*/  STS.U16 [R22+0x2000], R0 ;  /* 0x0020000016007388 */ /* 0x0003e80000000400 */
[----:B------:R4:W-:Y:S04]  /*11840*/  STS.U16 [R22+0xa000], R20 ;  /* 0x00a0001416007388 */ /* 0x0009e80000000400 */
[----:B0-----:R-:W3:Y:S04]  /*11850*/  LDL.LU R2, [R1+0xd8c] ;  /* 0x000d8c0001027983 */ /* 0x001ee80000300800 */
[----:B-1----:R-:W3:Y:S04]  /*11860*/  LDL.LU R0, [R1+0xd88] ;  /* 0x000d880001007983 */ /* 0x002ee80000300800 */
[----:B--2---:R0:W-:Y:S04]  /*11870*/  STS.U16 [R22+0x8000], R192 ;  /* 0x008000c016007388 */ /* 0x0041e80000000400 */
[----:B----4-:R-:W2:Y:S04]  /*11880*/  LDL.LU R20, [R1+0xd84] ;  /* 0x000d840001147983 */ /* 0x010ea80000300800 */
[----:B---3--:R1:W-:Y:S04]  /*11890*/  STS.U16 [R22+0x400], R193 ;  /* 0x000400c116007388 */ /* 0x0083e80000000400 */
[----:B0-----:R-:W3:Y:S04]  /*118a0*/  LDL.LU R192, [R1+0x194] ;  /* 0x0001940001c07983 */ /* 0x001ee80000300800 */
[----:B------:R0:W-:Y:S04]  /*118b0*/  STS.U16 [R22+0x8400], R6 ;  /* 0x0084000616007388 */ /* 0x0001e80000000400 */
[----:B-1----:R-:W4:Y:S04]  /*118c0*/  LDL.LU R193, [R1+0x158] ;  /* 0x0001580001c17983 */ /* 0x002f280000300800 */
[----:B------:R1:W-:Y:S04]  /*118d0*/  STS.U16 [R22+0x800], R7 ;  /* 0x0008000716007388 */ /* 0x0003e80000000400 */
[----:B0-----:R-:W4:Y:S04]  /*118e0*/  LDL.LU R6, [R1+0x154] ;  /* 0x0001540001067983 */ /* 0x001f280000300800 */
        /* <DEDUP_REMOVED lines=24> */
[----:B-1----:R-:W4:Y:S04]  /*11a70*/  LDL.LU R252, [R1+0x198] ;  /* 0x0001980001fc7983 */ /* 0x002f280000300800 */
[----:B------:R-:W-:Y:S04]  /*11a80*/  STS.U16 [R22+0xa400], R251 ;  /* 0x00a400fb16007388 */ /* 0x000fe80000000400 */
        /* <DEDUP_REMOVED lines=12> */
[----:B------:R-:W-:Y:S04]  /*11b50*/  STL [R1+0xc1c], R22 ;  /* 0x000c1c1601007387 */ /* 0x000fe80000100800 */
[----:B--2---:R0:W-:Y:S04]  /*11b60*/  STS.U16 [R20+0x2080], R191 ;  /* 0x002080bf14007388 */ /* 0x0041e80000000400 */
[----:B------:R1:W-:Y:S04]  /*11b70*/  STS.U16 [R20+0xa080], R19 ;  /* 0x00a0801314007388 */ /* 0x0003e80000000400 */
[----:B---3--:R-:W-:Y:S04]  /*11b80*/  STS.U16 [R20+0x8080], R192 ;  /* 0x008080c014007388 */ /* 0x008fe80000000400 */
[----:B0-----:R-:W2:Y:S04]  /*11b90*/  LDL.LU R191, [R1+0xd80] ;  /* 0x000d800001bf7983 */ /* 0x001ea80000300800 */
[----:B-1----:R-:W3:Y:S04]  /*11ba0*/  LDL.LU R19, [R1+0xd7c] ;  /* 0x000d7c0001137983 */ /* 0x002ee80000300800 */
[----:B----4-:R-:W-:Y:S04]  /*11bb0*/  STS.U16 [R20+0x480], R193 ;  /* 0x000480c114007388 */ /* 0x010fe80000000400 */
        /* <DEDUP_REMOVED lines=12> */
[----:B------:R0:W-:Y:S04]  /*11c80*/  STS.U16 [R20+0x80], R252 ;  /* 0x000080fc14007388 */ /* 0x0001e80000000400 */
[----:B0-----:R-:W4:Y:S04]  /*11c90*/  LDL.LU R252, [R1+0x190] ;  /* 0x0001900001fc7983 */ /* 0x001f280000300800 */
[----:B------:R-:W2:Y:S04]  /*11ca0*/  LDL.LU R192, [R1+0x18c] ;  /* 0x00018c0001c07983 */ /* 0x000ea80000300800 */
[----:B------:R-:W4:Y:S04]  /*11cb0*/  LDL.LU R193, [R1+0x150] ;  /* 0x0001500001c17983 */ /* 0x000f280000300800 */
        /* <DEDUP_REMOVED lines=11> */
[----:B------:R0:W-:Y:S04]  /*11d70*/  STS.U16 [R20+0x9c80], R195 ;  /* 0x009c80c314007388 */ /* 0x0001e80000000400 */
[----:B------:R-:W4:Y:S04]  /*11d80*/  LDL.LU R23, [R1+0x10] ;  /* 0x0000100001177983 */ /* 0x000f280000300800 */
[----:B0-----:R-:W4:Y:S04]  /*11d90*/  LDL.LU R195, [R1+0xc] ;  /* 0x00000c0001c37983 */ /* 0x001f280000300800 */
        /* <DEDUP_REMOVED lines=15> */
[----:B---3--:R0:W-:Y:S04]  /*11e90*/  STS.U16 [R19+0x2100], R18 ;  /* 0x0021001213007388 */ /* 0x0081e80000000400 */
[----:B0-----:R-:W3:Y:S04]  /*11ea0*/  LDL.LU R18, [R1+0xd78] ;  /* 0x000d780001127983 */ /* 0x001ee80000300800 */
[----:B------:R-:W-:Y:S04]  /*11eb0*/  STS.U16 [R19+0xa100], R189 ;  /* 0x00a100bd13007388 */ /* 0x000fe80000000400 */
[----:B--2---:R0:W-:Y:S04]  /*11ec0*/  STS.U16 [R19+0x8100], R192 ;  /* 0x008100c013007388 */ /* 0x0041e80000000400 */
[----:B----4-:R1:W-:Y:S04]  /*11ed0*/  STS.U16 [R19+0x500], R193 ;  /* 0x000500c113007388 */ /* 0x0103e80000000400 */
[----:B------:R2:W-:Y:S04]  /*11ee0*/  STS.U16 [R19+0x8500], R6 ;  /* 0x0085000613007388 */ /* 0x0005e80000000400 */
[----:B0-----:R-:W4:Y:S04]  /*11ef0*/  LDL.LU R192, [R1+0x188] ;  /* 0x0001880001c07983 */ /* 0x001f280000300800 */
[----:B-1----:R-:W4:Y:S04]  /*11f00*/  LDL.LU R193, [R1+0x184] ;  /* 0x0001840001c17983 */ /* 0x002f280000300800 */
[----:B------:R0:W-:Y:S04]  /*11f10*/  STS.U16 [R19+0x900], R7 ;  /* 0x0009000713007388 */ /* 0x0001e80000000400 */
[----:B--2---:R-:W2:Y:S04]  /*11f20*/  LDL.LU R6, [R1+0x148] ;  /* 0x0001480001067983 */ /* 0x004ea80000300800 */
        /* <DEDUP_REMOVED lines=23> */
[----:B------:R-:W4:Y:S04]  /*120a0*/  LDL.LU R189, [R1+0x4] ;  /* 0x0000040001bd7983 */ /* 0x000f280000300800 */
        /* <DEDUP_REMOVED lines=16> */
[----:B---3--:R-:W-:Y:S04]  /*121b0*/  STS.U16 [R18+0x2180], R188 ;  /* 0x002180bc12007388 */ /* 0x008fe80000000400 */
[----:B------:R-:W-:Y:S04]  /*121c0*/  STS.U16 [R18+0xa180], R17 ;  /* 0x00a1801112007388 */ /* 0x000fe80000000400 */
[----:B--2---:R0:W-:Y:S04]  /*121d0*/  STS.U16 [R18+0x580], R6 ;  /* 0x0005800612007388 */ /* 0x0041e80000000400 */
[----:B----4-:R1:W-:Y:S04]  /*121e0*/  STS.U16 [R18+0x8580], R7 ;  /* 0x0085800712007388 */ /* 0x0103e80000000400 */
[----:B0-----:R-:W2:Y:S04]  /*121f0*/  LDL.LU R6, [R1+0x17c] ;  /* 0x00017c0001067983 */ /* 0x001ea80000300800 */
[----:B------:R0:W-:Y:S04]  /*12200*/  STS.U16 [R18+0x980], R14 ;  /* 0x0009800e12007388 */ /* 0x0001e80000000400 */
[----:B-1----:R-:W3:Y:S04]  /*12210*/  LDL.LU R7, [R1+0x174] ;  /* 0x0001740001077983 */ /* 0x002ee80000300800 */
[----:B------:R1:W-:Y:S04]  /*12220*/  STS.U16 [R18+0x8980], R4 ;  /* 0x0089800412007388 */ /* 0x0003e80000000400 */
[----:B0-----:R-:W4:Y:S04]  /*12230*/  LDL.LU R14, [R1+0x140] ;  /* 0x00014000010e7983 */ /* 0x001f280000300800 */
[----:B------:R0:W-:Y:S04]  /*12240*/  STS.U16 [R18+0xd80], R8 ;  /* 0x000d800812007388 */ /* 0x0001e80000000400 */
[----:B-1----:R-:W2:Y:S04]  /*12250*/  LDL.LU R4, [R1+0x13c] ;  /* 0x00013c0001047983 */ /* 0x002ea80000300800 */
[----:B------:R1:W-:Y:S04]  /*12260*/  STS.U16 [R18+0x8d80], R9 ;  /* 0x008d800912007388 */ /* 0x0003e80000000400 */
        /* <DEDUP_REMOVED lines=18> */
[----:B------:R-:W4:Y:S04]  /*12390*/  LDL.LU R188, [R1] ;  /* 0x0000000001bc7983 */ /* 0x000f280000300800 */
[----:B------:R-:W2:Y:S04]  /*123a0*/  LDL.LU R17, [R1+0xd74] ;  /* 0x000d740001117983 */ /* 0x000ea80000300800 */
        /* <DEDUP_REMOVED lines=18> */
[----:B---3--:R1:W-:Y:S04]  /*124d0*/  STS.U16 [R17+0xa00], R8 ;  /* 0x000a000811007388 */ /* 0x0083e80000000400 */
[----:B----4-:R2:W-:Y:S04]  /*124e0*/  STS.U16 [R17+0x8a00], R9 ;  /* 0x008a000911007388 */ /* 0x0105e80000000400 */
[----:B0-----:R-:W3:Y:S04]  /*124f0*/  LDL.LU R4, [R1+0x170] ;  /* 0x0001700001047983 */ /* 0x001ee80000300800 */
[----:B-1----:R-:W4:Y:S04]  /*12500*/  LDL.LU R8, [R1+0x16c] ;  /* 0x00016c0001087983 */ /* 0x002f280000300800 */
[----:B------:R0:W-:Y:S04]  /*12510*/  STS.U16 [R17+0xe00], R21 ;  /* 0x000e001511007388 */ /* 0x0001e80000000400 */
[----:B--2---:R-:W2:Y:S04]  /*12520*/  LDL.LU R9, [R1+0x134] ;  /* 0x0001340001097983 */ /* 0x004ea80000300800 */
[----:B------:R1:W-:Y:S04]  /*12530*/  STS.U16 [R17+0x1a00], R195 ;  /* 0x001a00c311007388 */ /* 0x0003e80000000400 */
[----:B0-----:R-:W4:Y:S04]  /*12540*/  LDL.LU R21, [R1+0x130] ;  /* 0x0001300001157983 */ /* 0x001f280000300800 */
[----:B------:R0:W-:Y:S04]  /*12550*/  STS.U16 [R17+0x9a00], R189 ;  /* 0x009a00bd11007388 */ /* 0x0001e80000000400 */
[----:B-1----:R-:W3:Y:S04]  /*12560*/  LDL.LU R195, [R1+0xf8] ;  /* 0x0000f80001c37983 */ /* 0x002ee80000300800 */
[----:B------:R1:W-:Y:S04]  /*12570*/  STS.U16 [R17+0x1e00], R188 ;  /* 0x001e00bc11007388 */ /* 0x0003e80000000400 */
[----:B0-----:R-:W2:Y:S04]  /*12580*/  LDL.LU R189, [R1+0xf4] ;  /* 0x0000f40001bd7983 */ /* 0x001ea80000300800 */
[----:B------:R0:W-:Y:S04]  /*12590*/  STS.U16 [R17+0x9e00], R191 ;  /* 0x009e00bf11007388 */ /* 0x0001e80000000400 */
[----:B-1----:R-:W4:Y:S04]  /*125a0*/  LDL.LU R188, [R1+0xbc] ;  /* 0x0000bc0001bc7983 */ /* 0x002f280000300800 */
[----:B------:R1:W-:Y:S04]  /*125b0*/  STS.U16 [R17+0x2200], R190 ;  /* 0x002200be11007388 */ /* 0x0003e80000000400 */
[----:B0-----:R-:W4:Y:S04]  /*125c0*/  LDL.LU R191, [R1+0xb8] ;  /* 0x0000b80001bf7983 */ /* 0x001f280000300800 */
[----:B------:R0:W-:Y:S04]  /*125d0*/  STS.U16 [R17+0xa200], R16 ;  /* 0x00a2001011007388 */ /* 0x0001e80000000400 */
[----:B-1----:R-:W4:Y:S04]  /*125e0*/  LDL.LU R190, [R1+0x88] ;  /* 0x0000880001be7983 */ /* 0x002f280000300800 */
[----:B0-----:R-:W3:Y:S04]  /*125f0*/  LDL.LU R16, [R1+0xd70] ;  /* 0x000d700001107983 */ /* 0x001ee80000300800 */
[----:B------:R0:W-:Y:S04]  /*12600*/  STS.U16 [R17+0x8e00], R13 ;  /* 0x008e000d11007388 */ /* 0x0001e80000000400 */
[----:B------:R1:W-:Y:S04]  /*12610*/  STS.U16 [R17+0x1200], R10 ;  /* 0x0012000a11007388 */ /* 0x0003e80000000400 */
[----:B------:R1:W-:Y:S04]  /*12620*/  STS.U16 [R17+0x9200], R11 ;  /* 0x0092000b11007388 */ /* 0x0003e80000000400 */
[----:B0-----:R-:W4:Y:S04]  /*12630*/  LDL.LU R13, [R1+0x84] ;  /* 0x00008400010d7983 */ /* 0x001f280000300800 */
[----:B-1----:R-:W4:Y:S04]  /*12640*/  LDL.LU R10, [R1+0x58] ;  /* 0x00005800010a7983 */ /* 0x002f280000300800 */
[----:B------:R0:W-:Y:S04]  /*12650*/  STS.U16 [R17+0x1600], R12 ;  /* 0x0016000c11007388 */ /* 0x0001e80000000400 */
[----:B------:R-:W4:Y:S04]  /*12660*/  LDL.LU R11, [R1+0x54] ;  /* 0x00005400010b7983 */ /* 0x000f280000300800 */
[----:B0-----:R-:W4:Y:S04]  /*12670*/  LDL.LU R12, [R1+0x28] ;  /* 0x00002800010c7983 */ /* 0x001f280000300800 */
[----:B------:R0:W-:Y:S04]  /*12680*/  STS.U16 [R17+0x9600], R23 ;  /* 0x0096001711007388 */ /* 0x0001e80000000400 */
        /* <DEDUP_REMOVED lines=20> */
[----:B--2---:R1:W-:Y:S04]  /*127d0*/  STS.U16 [R16+0x8a80], R189 ;  /* 0x008a80bd10007388 */ /* 0x0043e80000000400 */
[----:B----4-:R2:W-:Y:S04]  /*127e0*/  STS.U16 [R16+0xe80], R188 ;  /* 0x000e80bc10007388 */ /* 0x0105e80000000400 */
[----:B0-----:R-:W3:Y:S04]  /*127f0*/  LDL.LU R195, [R1+0x168] ;  /* 0x0001680001c37983 */ /* 0x001ee80000300800 */
[----:B-1----:R-:W4:Y:S04]  /*12800*/  LDL.LU R189, [R1+0x164] ;  /* 0x0001640001bd7983 */ /* 0x002f280000300800 */
[----:B------:R0:W-:Y:S04]  /*12810*/  STS.U16 [R16+0x8e80], R191 ;  /* 0x008e80bf10007388 */ /* 0x0001e80000000400 */
[----:B--2---:R-:W2:Y:S04]  /*12820*/  LDL.LU R188, [R1+0x128] ;  /* 0x0001280001bc7983 */ /* 0x004ea80000300800 */
[----:B------:R1:W-:Y:S04]  /*12830*/  STS.U16 [R16+0x1280], R190 ;  /* 0x001280be10007388 */ /* 0x0003e80000000400 */
[----:B0-----:R-:W2:Y:S04]  /*12840*/  LDL.LU R191, [R1+0x124] ;  /* 0x0001240001bf7983 */ /* 0x001ea80000300800 */
[----:B------:R0:W-:Y:S04]  /*12850*/  STS.U16 [R16+0x1e80], R0 ;  /* 0x001e800010007388 */ /* 0x0001e80000000400 */
[----:B-1----:R-:W2:Y:S04]  /*12860*/  LDL.LU R190, [R1+0xf0] ;  /* 0x0000f00001be7983 */ /* 0x002ea80000300800 */
[----:B------:R1:W-:Y:S04]  /*12870*/  STS.U16 [R16+0x9e80], R2 ;  /* 0x009e800210007388 */ /* 0x0003e80000000400 */
[----:B0-----:R-:W2:Y:S04]  /*12880*/  LDL.LU R0, [R1+0xd6c] ;  /* 0x000d6c0001007983 */ /* 0x001ea80000300800 */
[----:B------:R0:W-:Y:S04]  /*12890*/  STS.U16 [R16+0x2280], R3 ;  /* 0x0022800310007388 */ /* 0x0001e80000000400 */
[----:B-1----:R-:W2:Y:S04]  /*128a0*/  LDL.LU R2, [R1+0xd68] ;  /* 0x000d680001027983 */ /* 0x002ea80000300800 */
[----:B------:R1:W-:Y:S04]  /*128b0*/  STS.U16 [R16+0xa280], R15 ;  /* 0x00a2800f10007388 */ /* 0x0003e80000000400 */
[----:B0-----:R-:W3:Y:S04]  /*128c0*/  LDL.LU R3, [R1+0xd64] ;  /* 0x000d640001037983 */ /* 0x001ee80000300800 */
[----:B-1----:R-:W3:Y:S04]  /*128d0*/  LDL.LU R15, [R1+0xd60] ;  /* 0x000d6000010f7983 */ /* 0x002ee80000300800 */
[----:B------:R-:W2:Y:S04]  /*128e0*/  LDL.LU R223, [R1+0x1e0] ;  /* 0x0001e00001df7983 */ /* 0x000ea80000300800 */
[----:B------:R-:W-:Y:S04]  /*128f0*/  STL [R1+0xc30], R16 ;  /* 0x000c301001007387 */ /* 0x000fe80000100800 */
[----:B------:R-:W2:Y:S04]  /*12900*/  LDL.LU R230, [R1+0x1e8] ;  /* 0x0001e80001e67983 */ /* 0x000ea80000300800 */
[----:B------:R0:W-:Y:S04]  /*12910*/  STS.U16 [R16+0x9280], R13 ;  /* 0x0092800d10007388 */ /* 0x0001e80000000400 */
[----:B------:R1:W-:Y:S04]  /*12920*/  STS.U16 [R16+0x1a80], R12 ;  /* 0x001a800c10007388 */ /* 0x0003e80000000400 */
[----:B------:R-:W2:Y:S04]  /*12930*/  LDL R158, [R1+0x3ec] ;  /* 0x0003ec00019e7983 */ /* 0x000ea80000100800 */
[----:B0-----:R-:W2:Y:S04]  /*12940*/  LDL R13, [R1+0x364] ;  /* 0x00036400010d7983 */ /* 0x001ea80000100800 */
[----:B-1----:R-:W2:Y:S04]  /*12950*/  LDL R12, [R1+0x370] ;  /* 0x00037000010c7983 */ /* 0x002ea80000100800 */
[----:B------:R0:W-:Y:S04]  /*12960*/  STS.U16 [R16+0x280], R4 ;  /* 0x0002800410007388 */ /* 0x0001e80000000400 */
[----:B------:R1:W-:Y:S04]  /*12970*/  STS.U16 [R16+0x9a80], R23 ;  /* 0x009a801710007388 */ /* 0x0003e80000000400 */
[----:B------:R1:W-:Y:S04]  /*12980*/  STS.U16 [R16+0x8680], R21 ;  /* 0x0086801510007388 */ /* 0x0003e80000000400 */
[----:B0-----:R-:W2:Y:S04]  /*12990*/  LDL R4, [R1+0x2e8] ;  /* 0x0002e80001047983 */ /* 0x001ea80000100800 */
[----:B-1----:R-:W2:Y:S04]  /*129a0*/  LDL R23, [R1+0x3f0] ;  /* 0x0003f00001177983 */ /* 0x002ea80000100800 */
[----:B------:R0:W-:Y:S04]  /*129b0*/  STS.U16 [R16+0x9680], R11 ;  /* 0x0096800b10007388 */ /* 0x0001e80000000400 */
[----:B------:R-:W2:Y:S04]  /*129c0*/  LDL R21, [R1+0x3ac] ;  /* 0x0003ac0001157983 */ /* 0x000ea80000100800 */
[----:B------:R-:W2:Y:S04]  /*129d0*/  LDL R14, [R1+0x3b0] ;  /* 0x0003b000010e7983 */ /* 0x000ea80000100800 */
[----:B0-----:R-:W2:Y:S04]  /*129e0*/  LDL R11, [R1+0x324] ;  /* 0x00032400010b7983 */ /* 0x001ea80000100800 */
[----:B------:R-:W2:Y:S04]  /*129f0*/  LDL R6, [R1+0x2e4] ;  /* 0x0002e40001067983 */ /* 0x000ea80000100800 */
[----:B------:R-:W-:Y:S04]  /*12a00*/  STS.U16 [R16+0x8280], R8 ;  /* 0x0082800810007388 */ /* 0x000fe80000000400 */
[----:B------:R-:W-:Y:S04]  /*12a10*/  STS.U16 [R16+0x680], R9 ;  /* 0x0006800910007388 */ /* 0x000fe80000000400 */
[----:B------:R0:W-:Y:S04]  /*12a20*/  STS.U16 [R16+0x1680], R10 ;  /* 0x0016800a10007388 */ /* 0x0001e80000000400 */
        /* <DEDUP_REMOVED lines=14> */
[----:B0-----:R-:W2:Y:S04]  /*12b10*/  LDL R10, [R1+0x328] ;  /* 0x00032800010a7983 */ /* 0x001ea80000100800 */
[----:B------:R-:W2:Y:S04]  /*12b20*/  LDL R9, [R1+0x2a4] ;  /* 0x0002a40001097983 */ /* 0x000ea80000100800 */
[----:B------:R-:W2:Y:S04]  /*12b30*/  LDL R8, [R1+0x2a8] ;  /* 0x0002a80001087983 */ /* 0x000ea80000100800 */
[----:B------:R-:W2:Y:S04]  /*12b40*/  LDL R7, [R1+0x268] ;  /* 0x0002680001077983 */ /* 0x000ea80000100800 */
[----:B-1----:R-:W2:Y:S04]  /*12b50*/  LDL.LU R16, [R1+0x274] ;  /* 0x0002740001107983 */ /* 0x002ea80000300800 */
[----:B------:R-:W2:Y:S04]  /*12b60*/  LDL.LU R17, [R1+0x248] ;  /* 0x0002480001117983 */ /* 0x000ea80000300800 */
[----:B------:R-:W2:Y:S04]  /*12b70*/  LDL.LU R18, [R1+0x26c] ;  /* 0x00026c0001127983 */ /* 0x000ea80000300800 */
[----:B------:R-:W2:Y:S04]  /*12b80*/  LDL.LU R19, [R1+0x240] ;  /* 0x0002400001137983 */ /* 0x000ea80000300800 */
[----:B------:R-:W2:Y:S04]  /*12b90*/  LDL.LU R20, [R1+0x264] ;  /* 0x0002640001147983 */ /* 0x000ea80000300800 */
[----:B------:R-:W2:Y:S01]  /*12ba0*/  LDL.LU R22, [R1+0x238] ;  /* 0x0002380001167983 */ /* 0x000ea20000300800 */
[----:B------:R-:W-:-:S03]  /*12bb0*/  PRMT R152, RZ, 0x7610, R152 ;  /* 0x00007610ff987816 */ /* 0x000fc60000000098 */
[----:B---3--:R0:W-:Y:S04]  /*12bc0*/  STS.U16 [R15+0x8b00], R3 ;  /* 0x008b00030f007388 */ /* 0x0081e80000000400 */
[----:B------:R-:W-:Y:S04]  /*12bd0*/  STS.U16 [R15+0x300], R195 ;  /* 0x000300c30f007388 */ /* 0x000fe80000000400 */
[----:B----4-:R-:W-:Y:S04]  /*12be0*/  STS.U16 [R15+0x8300], R189 ;  /* 0x008300bd0f007388 */ /* 0x010fe80000000400 */
[----:B--2---:R-:W-:Y:S04]  /*12bf0*/  STS.U16 [R15+0x700], R188 ;  /* 0x000700bc0f007388 */ /* 0x004fe80000000400 */
[----:B------:R-:W-:Y:S04]  /*12c00*/  STS.U16 [R15+0x8700], R191 ;  /* 0x008700bf0f007388 */ /* 0x000fe80000000400 */
[----:B------:R-:W-:Y:S04]  /*12c10*/  STS.U16 [R15+0xb00], R190 ;  /* 0x000b00be0f007388 */ /* 0x000fe80000000400 */
[----:B------:R1:W-:Y:S04]  /*12c20*/  STS.U16 [R15+0xf00], R2 ;  /* 0x000f00020f007388 */ /* 0x0003e80000000400 */
[----:B0-----:R-:W2:Y:S04]  /*12c30*/  LDL.LU R3, [R1+0x25c] ;  /* 0x00025c0001037983 */ /* 0x001ea80000300800 */
[----:B------:R0:W-:Y:S04]  /*12c40*/  STS.U16 [R15+0x8f00], R0 ;  /* 0x008f00000f007388 */ /* 0x0001e80000000400 */
[----:B-1----:R-:W3:Y:S04]  /*12c50*/  LDL.LU R2, [R1+0x230] ;  /* 0x0002300001027983 */ /* 0x002ee80000300800 */
[----:B0-----:R-:W4:Y:S04]  /*12c60*/  LDL.LU R0, [R1+0x254] ;  /* 0x0002540001007983 */ /* 0x001f280000300800 */
[----:B------:R-:W2:Y:S04]  /*12c70*/  LDL.LU R252, [R1+0x224] ;  /* 0x0002240001fc7983 */ /* 0x000ea80000300800 */
[----:B------:R-:W3:Y:S04]  /*12c80*/  LDL.LU R251, [R1+0x24c] ;  /* 0x00024c0001fb7983 */ /* 0x000ee80000300800 */
[----:B------:R-:W4:Y:S04]  /*12c90*/  LDL.LU R249, [R1+0x218] ;  /* 0x0002180001f97983 */ /* 0x000f280000300800 */
[----:B------:R-:W3:Y:S04]  /*12ca0*/  LDL.LU R246, [R1+0x244] ;  /* 0x0002440001f67983 */ /* 0x000ee80000300800 */
[----:B------:R-:W3:Y:S04]  /*12cb0*/  LDL.LU R245, [R1+0x210] ;  /* 0x0002100001f57983 */ /* 0x000ee80000300800 */
[----:B------:R-:W3:Y:S04]  /*12cc0*/  LDL.LU R243, [R1+0x23c] ;  /* 0x00023c0001f37983 */ /* 0x000ee80000300800 */
[----:B------:R-:W3:Y:S04]  /*12cd0*/  LDL.LU R242, [R1+0x208] ;  /* 0x0002080001f27983 */ /* 0x000ee80000300800 */
[----:B------:R-:W3:Y:S04]  /*12ce0*/  LDL.LU R241, [R1+0x234] ;  /* 0x0002340001f17983 */ /* 0x000ee80000300800 */
[----:B------:R-:W3:Y:S04]  /*12cf0*/  LDL.LU R239, [R1+0x200] ;  /* 0x0002000001ef7983 */ /* 0x000ee80000300800 */
[----:B------:R-:W3:Y:S04]  /*12d00*/  LDL.LU R237, [R1+0x22c] ;  /* 0x00022c0001ed7983 */ /* 0x000ee80000300800 */
[----:B------:R-:W3:Y:S04]  /*12d10*/  LDL.LU R236, [R1+0x1f8] ;  /* 0x0001f80001ec7983 */ /* 0x000ee80000300800 */
[----:B------:R-:W4:Y:S01]  /*12d20*/  LDL.LU R235, [R1+0x21c] ;  /* 0x00021c0001eb7983 */ /* 0x000f220000300800 */
[----:B------:R-:W-:-:S03]  /*12d30*/  @!P0 IMAD.MOV.U32 R156, RZ, RZ, R230 ;  /* 0x000000ffff9c8224 */ /* 0x000fc600078e00e6 */
[----:B------:R-:W3:Y:S01]  /*12d40*/  LDL.LU R233, [R1+0x1f0] ;  /* 0x0001f00001e97983 */ /* 0x000ee20000300800 */
[----:B------:R-:W-:-:S03]  /*12d50*/  @!P0 IMAD.MOV.U32 R157, RZ, RZ, R223 ;  /* 0x000000ffff9d8224 */ /* 0x000fc600078e00df */
[----:B------:R-:W3:Y:S04]  /*12d60*/  LDL.LU R232, [R1+0x214] ;  /* 0x0002140001e87983 */ /* 0x000ee80000300800 */
[----:B------:R-:W3:Y:S04]  /*12d70*/  LDL.LU R229, [R1+0x20c] ;  /* 0x00020c0001e57983 */ /* 0x000ee80000300800 */
[----:B------:R-:W3:Y:S04]  /*12d80*/  LDL.LU R227, [R1+0x204] ;  /* 0x0002040001e37983 */ /* 0x000ee80000300800 */
[----:B------:R-:W3:Y:S04]  /*12d90*/  LDL.LU R226, [R1+0x1fc] ;  /* 0x0001fc0001e27983 */ /* 0x000ee80000300800 */
[----:B------:R-:W3:Y:S04]  /*12da0*/  LDL.LU R225, [R1+0x1f4] ;  /* 0x0001f40001e17983 */ /* 0x000ee80000300800 */
[----:B------:R-:W3:Y:S01]  /*12db0*/  LDL.LU R224, [R1+0x1ec] ;  /* 0x0001ec0001e07983 */ /* 0x000ee20000300800 */
[----:B------:R-:W-:-:S03]  /*12dc0*/  @!P0 IMAD.MOV.U32 R159, RZ, RZ, R13 ;  /* 0x000000ffff9f8224 */ /* 0x000fc600078e000d */
[----:B------:R0:W-:Y:S04]  /*12dd0*/  STL [R1+0xc38], R230 ;  /* 0x000c38e601007387 */ /* 0x0001e80000100800 */
[----:B------:R1:W3:Y:S04]  /*12de0*/  @!P0 LDG.E.U16 R152, desc[UR60][R156.64] ;  /* 0x0000003c9c988981 */ /* 0x0002e8000c1e1500 */
[----:B0-----:R-:W3:Y:S04]  /*12df0*/  LDL.LU R230, [R1+0x27c] ;  /* 0x00027c0001e67983 */ /* 0x001ee80000300800 */
[----:B------:R0:W-:Y:S01]  /*12e00*/  STL [R1+0xc34], R223 ;  /* 0x000c34df01007387 */ /* 0x0001e20000100800 */
[----:B-1----:R-:W-:-:S02]  /*12e10*/  @!P0 IMAD.MOV.U32 R157, RZ, RZ, R158 ;  /* 0x000000ffff9d8224 */ /* 0x002fc400078e009e */
[----:B------:R-:W-:Y:S01]  /*12e20*/  @!P0 IMAD.MOV.U32 R158, RZ, RZ, R12 ;  /* 0x000000ffff9e8224 */ /* 0x000fe200078e000c */
[----:B0-----:R-:W3:Y:S04]  /*12e30*/  LDL.LU R223, [R1+0x250] ;  /* 0x0002500001df7983 */ /* 0x001ee80000300800 */
[----:B------:R-:W3:Y:S04]  /*12e40*/  LDL R13, [R1+0x35c] ;  /* 0x00035c00010d7983 */ /* 0x000ee80000100800 */
[----:B------:R-:W3:Y:S01]  /*12e50*/  LDL R12, [R1+0x360] ;  /* 0x00036000010c7983 */ /* 0x000ee20000100800 */
[----:B------:R-:W-:-:S03]  /*12e60*/  @!P0 IMAD.MOV.U32 R160, RZ, RZ, R4 ;  /* 0x000000ffffa08224 */ /* 0x000fc600078e0004 */
[----:B------:R-:W3:Y:S01]  /*12e70*/  LDL R4, [R1+0x320] ;  /* 0x0003200001047983 */ /* 0x000ee20000100800 */
[----:B------:R-:W-:Y:S01]  /*12e80*/  PRMT R153, RZ, 0x7610, R153 ;  /* 0x00007610ff997816 */ /* 0x000fe20000000099 */
[----:B------:R-:W-:Y:S01]  /*12e90*/  @!P0 IMAD.MOV.U32 R156, RZ, RZ, R23 ;  /* 0x000000ffff9c8224 */ /* 0x000fe200078e0017 */
[----:B------:R-:W-:Y:S01]  /*12ea0*/  PRMT R155, RZ, 0x7610, R155 ;  /* 0x00007610ff9b7816 */ /* 0x000fe2000000009b */
[----:B------:R-:W3:Y:S01]  /*12eb0*/  LDL R23, [R1+0x3e4] ;  /* 0x0003e40001177983 */ /* 0x000ee20000100800 */
[----:B------:R-:W-:-:S03]  /*12ec0*/  @!P0 IMAD.MOV.U32 R161, RZ, RZ, R6 ;  /* 0x000000ffffa18224 */ /* 0x000fc600078e0006 */
[----:B------:R0:W3:Y:S04]  /*12ed0*/  @!P0 LDG.E.U16 R153, desc[UR60][R156.64] ;  /* 0x0000003c9c998981 */ /* 0x0000e8000c1e1500 */
[----:B------:R1:W3:Y:S01]  /*12ee0*/  @!P0 LDG.E.U16 R155, desc[UR60][R158.64] ;  /* 0x0000003c9e9b8981 */ /* 0x0002e2000c1e1500 */
[----:B0-----:R-:W-:Y:S01]  /*12ef0*/  @!P0 IMAD.MOV.U32 R156, RZ, RZ, R14 ;  /* 0x000000ffff9c8224 */ /* 0x001fe200078e000e */
[----:B------:R-:W-:Y:S02]  /*12f00*/  @!P0 MOV R157, R21 ;  /* 0x00000015009d8202 */ /* 0x000fe40000000f00 */
[----:B------:R-:W3:Y:S01]  /*12f10*/  LDL R14, [R1+0x3a8] ;  /* 0x0003a800010e7983 */ /* 0x000ee20000100800 */
[----:B-1----:R-:W-:-:S03]  /*12f20*/  @!P0 IMAD.MOV.U32 R159, RZ, RZ, R11 ;  /* 0x000000ffff9f8224 */ /* 0x002fc600078e000b */
[----:B------:R-:W3:Y:S04]  /*12f30*/  LDL R21, [R1+0x3a4] ;  /* 0x0003a40001157983 */ /* 0x000ee80000100800 */
[----:B------:R-:W3:Y:S04]  /*12f40*/  LDL R11, [R1+0x31c] ;  /* 0x00031c00010b7983 */ /* 0x000ee80000100800 */
[----:B------:R-:W3:Y:S01]  /*12f50*/  LDL.LU R6, [R1+0x3e8] ;  /* 0x0003e80001067983 */ /* 0x000ee20000300800 */
[----:B------:R-:W-:Y:S01]  /*12f60*/  PRMT R154, RZ, 0x7610, R154 ;  /* 0x00007610ff9a7816 */ /* 0x000fe2000000009a */
[----:B------:R-:W-:-:S02]  /*12f70*/  @!P0 IMAD.MOV.U32 R158, RZ, RZ, R10 ;  /* 0x000000ffff9e8224 */ /* 0x000fc400078e000a */
[----:B------:R-:W3:Y:S04]  /*12f80*/  LDL R10, [R1+0x2dc] ;  /* 0x0002dc00010a7983 */ /* 0x000ee80000100800 */
[----:B------:R0:W3:Y:S01]  /*12f90*/  @!P0 LDG.E.U16 R154, desc[UR60][R156.64] ;  /* 0x0000003c9c9a8981 */ /* 0x0000e2000c1e1500 */
[----:B------:R-:W-:Y:S02]  /*12fa0*/  @!P0 IMAD.MOV.U32 R162, RZ, RZ, R7 ;  /* 0x000000ffffa28224 */ /* 0x000fe400078e0007 */
[----:B------:R-:W-:Y:S01]  /*12fb0*/  @!P0 IMAD.MOV.U32 R163, RZ, RZ, R20 ;  /* 0x000000ffffa38224 */ /* 0x000fe200078e0014 */
[----:B------:R-:W3:Y:S01]  /*12fc0*/  LDL R7, [R1+0x2a0] ;  /* 0x0002a00001077983 */ /* 0x000ee20000100800 */
[----:B0-----:R-:W-:Y:S02]  /*12fd0*/  PRMT R156, RZ, 0x7610, R156 ;  /* 0x00007610ff9c7816 */ /* 0x001fe4000000009c */
[----:B------:R-:W-:-:S04]  /*12fe0*/  PRMT R157, RZ, 0x7610, R157 ;  /* 0x00007610ff9d7816 */ /* 0x000fc8000000009d */
[----:B------:R0:W3:Y:S04]  /*12ff0*/  @!P0 LDG.E.U16 R156, desc[UR60][R158.64] ;  /* 0x0000003c9e9c8981 */ /* 0x0000e8000c1e1500 */
[----:B------:R1:W3:Y:S01]  /*13000*/  @!P0 LDG.E.U16 R157, desc[UR60][R160.64] ;  /* 0x0000003ca09d8981 */ /* 0x0002e2000c1e1500 */
[----:B0-----:R-:W-:Y:S02]  /*13010*/  PRMT R158, RZ, 0x7610, R158 ;  /* 0x00007610ff9e7816 */ /* 0x001fe4000000009e */
[----:B------:R-:W-:Y:S01]  /*13020*/  PRMT R159, RZ, 0x7610, R159 ;  /* 0x00007610ff9f7816 */ /* 0x000fe2000000009f */
[----:B-1----:R-:W-:Y:S02]  /*13030*/  @!P0 IMAD.MOV.U32 R160, RZ, RZ, R8 ;  /* 0x000000ffffa08224 */ /* 0x002fe400078e0008 */
[----:B------:R-:W-:Y:S01]  /*13040*/  @!P0 IMAD.MOV.U32 R161, RZ, RZ, R9 ;  /* 0x000000ffffa18224 */ /* 0x000fe200078e0009 */
[----:B------:R-:W3:Y:S04]  /*13050*/  LDL R8, [R1+0x29c] ;  /* 0x00029c0001087983 */ /* 0x000ee80000100800 */
[----:B------:R0:W3:Y:S04]  /*13060*/  @!P0 LDG.E.U16 R158, desc[UR60][R160.64] ;  /* 0x0000003ca09e8981 */ /* 0x0000e8000c1e1500 */
[----:B------:R-:W3:Y:S04]  /*13070*/  LDL R9, [R1+0x2e0] ;  /* 0x0002e00001097983 */ /* 0x000ee80000100800 */
[----:B------:R2:W3:Y:S01]  /*13080*/  @!P0 LDG.E.U16 R159, desc[UR60][R162.64] ;  /* 0x0000003ca29f8981 */ /* 0x0004e2000c1e1500 */
[----:B0-----:R-:W-:-:S03]  /*13090*/  PRMT R160, RZ, 0x7610, R160 ;  /* 0x00007610ffa07816 */ /* 0x001fc600000000a0 */
[----:B------:R0:W-:Y:S04]  /*130a0*/  STL [R1+0xc3c], R20 ;  /* 0x000c3c1401007387 */ /* 0x0001e80000100800 */
[----:B0-----:R-:W3:Y:S01]  /*130b0*/  LDL.LU R20, [R1+0x258] ;  /* 0x0002580001147983 */ /* 0x001ee20000300800 */
[----:B--2---:R-:W-:-:S03]  /*130c0*/  @!P0 IMAD.MOV.U32 R162, RZ, RZ, R252 ;  /* 0x000000ffffa28224 */ /* 0x004fc600078e00fc */
[----:B------:R0:W-:Y:S04]  /*130d0*/  STL [R1+0xc44], R252 ;  /* 0x000c44fc01007387 */ /* 0x0001e80000100800 */
[----:B0-----:R-:W2:Y:S01]  /*130e0*/  LDL.LU R252, [R1+0x260] ;  /* 0x0002600001fc7983 */ /* 0x001ea20000300800 */
[----:B----4-:R-:W-:-:S05]  /*130f0*/  @!P0 IMAD.MOV.U32 R163, RZ, RZ, R235 ;  /* 0x000000ffffa38224 */ /* 0x010fca00078e00eb */
[----:B------:R0:W4:Y:S04]  /*13100*/  @!P0 LDG.E.U16 R160, desc[UR60][R162.64] ;  /* 0x0000003ca2a08981 */ /* 0x000128000c1e1500 */
[----:B------:R1:W-:Y:S01]  /*13110*/  STL [R1+0xc40], R235 ;  /* 0x000c40eb01007387 */ /* 0x0003e20000100800 */
[----:B0-----:R-:W-:-:S03]  /*13120*/  PRMT R163, RZ, 0x7610, R163 ;  /* 0x00007610ffa37816 */ /* 0x001fc600000000a3 */
[----:B-1----:R-:W4:Y:S01]  /*13130*/  LDL.LU R235, [R1+0x284] ;  /* 0x0002840001eb7983 */ /* 0x002f220000300800 */
[----:B---3--:R-:W-:Y:S02]  /*13140*/  @!P0 IMAD.MOV.U32 R167, RZ, RZ, R13 ;  /* 0x000000ffffa78224 */ /* 0x008fe400078e000d */
[----:B------:R-:W-:Y:S01]  /*13150*/  @!P0 IMAD.MOV.U32 R166, RZ, RZ, R12 ;  /* 0x000000ffffa68224 */ /* 0x000fe200078e000c */
[----:B------:R-:W-:Y:S01]  /*13160*/  PRMT R161, RZ, 0x7610, R161 ;  /* 0x00007610ffa17816 */ /* 0x000fe200000000a1 */
[----:B------:R-:W3:Y:S04]  /*13170*/  LDL R13, [R1+0x3a0] ;  /* 0x0003a000010d7983 */ /* 0x000ee80000100800 */
[----:B------:R0:W4:Y:S01]  /*13180*/  @!P0 LDG.E.U16 R163, desc[UR60][R166.64] ;  /* 0x0000003ca6a38981 */ /* 0x000122000c1e1500 */
[----:B------:R-:W-:Y:S01]  /*13190*/  @!P0 IMAD.MOV.U32 R165, RZ, RZ, R23 ;  /* 0x000000ffffa58224 */ /* 0x000fe200078e0017 */
[----:B------:R-:W-:-:S02]  /*131a0*/  PRMT R162, RZ, 0x7610, R162 ;  /* 0x00007610ffa27816 */ /* 0x000fc400000000a2 */
[----:B------:R-:W3:Y:S01]  /*131b0*/  LDL R12, [R1+0x354] ;  /* 0x00035400010c7983 */ /* 0x000ee20000100800 */
[----:B0-----:R-:W-:-:S03]  /*131c0*/  @!P0 IMAD.MOV.U32 R166, RZ, RZ, R4 ;  /* 0x000000ffffa68224 */ /* 0x001fc600078e0004 */
[----:B------:R-:W4:Y:S01]  /*131d0*/  LDL R4, [R1+0x3e0] ;  /* 0x0003e00001047983 */ /* 0x000f220000100800 */
[----:B------:R-:W-:-:S05]  /*131e0*/  @!P0 IMAD.MOV.U32 R164, RZ, RZ, R6 ;  /* 0x000000ffffa48224 */ /* 0x000fca00078e0006 */
[----:B------:R0:W3:Y:S02]  /*131f0*/  @!P0 LDG.E.U16 R161, desc[UR60][R164.64] ;  /* 0x0000003ca4a18981 */ /* 0x0000e4000c1e1500 */
[----:B0-----:R-:W-:Y:S02]  /*13200*/  @!P0 IMAD.MOV.U32 R165, RZ, RZ, R21 ;  /* 0x000000ffffa58224 */ /* 0x001fe400078e0015 */
[----:B------:R-:W3:Y:S01]  /*13210*/  LDL R21, [R1+0x3dc] ;  /* 0x0003dc0001157983 */ /* 0x000ee20000100800 */
[----:B------:R-:W-:-:S03]  /*13220*/  @!P0 IMAD.MOV.U32 R164, RZ, RZ, R14 ;  /* 0x000000ffffa48224 */ /* 0x000fc600078e000e */
[----:B------:R-:W3:Y:S01]  /*13230*/  LDL R14, [R1+0x39c] ;  /* 0x00039c00010e7983 */ /* 0x000ee20000100800 */
[----:B------:R-:W-:-:S03]  /*13240*/  @!P0 IMAD.MOV.U32 R167, RZ, RZ, R11 ;  /* 0x000000ffffa78224 */ /* 0x000fc600078e000b */
[----:B------:R-:W3:Y:S01]  /*13250*/  LDL R11, [R1+0x358] ;  /* 0x00035800010b7983 */ /* 0x000ee20000100800 */
[----:B------:R-:W-:-:S03]  /*13260*/  @!P0 IMAD.MOV.U32 R169, RZ, RZ, R10 ;  /* 0x000000ffffa98224 */ /* 0x000fc600078e000a */
[----:B------:R-:W3:Y:S04]  /*13270*/  LDL R10, [R1+0x314] ;  /* 0x00031400010a7983 */ /* 0x000ee80000100800 */
[----:B------:R0:W3:Y:S01]  /*13280*/  @!P0 LDG.E.U16 R162, desc[UR60][R164.64] ;  /* 0x0000003ca4a28981 */ /* 0x0000e2000c1e1500 */
[----:B------:R-:W-:Y:S01]  /*13290*/  @!P0 IMAD.MOV.U32 R171, RZ, RZ, R3 ;  /* 0x000000ffffab8224 */ /* 0x000fe200078e0003 */
[----:B0-----:R-:W-:Y:S02]  /*132a0*/  PRMT R164, RZ, 0x7610, R164 ;  /* 0x00007610ffa47816 */ /* 0x001fe400000000a4 */
[----:B------:R-:W-:Y:S01]  /*132b0*/  PRMT R165, RZ, 0x7610, R165 ;  /* 0x00007610ffa57816 */ /* 0x000fe200000000a5 */
[----:B------:R-:W-:-:S03]  /*132c0*/  @!P0 IMAD.MOV.U32 R168, RZ, RZ, R9 ;  /* 0x000000ffffa88224 */ /* 0x000fc600078e0009 */
[----:B------:R0:W3:Y:S04]  /*132d0*/  @!P0 LDG.E.U16 R164, desc[UR60][R166.64] ;  /* 0x0000003ca6a48981 */ /* 0x0000e8000c1e1500 */
[----:B------:R-:W3:Y:S04]  /*132e0*/  LDL R9, [R1+0x318] ;  /* 0x0003180001097983 */ /* 0x000ee80000100800 */
[----:B------:R1:W3:Y:S01]  /*132f0*/  @!P0 LDG.E.U16 R165, desc[UR60][R168.64] ;  /* 0x0000003ca8a58981 */ /* 0x0002e2000c1e1500 */
[----:B0-----:R-:W-:Y:S01]  /*13300*/  PRMT R167, RZ, 0x7610, R167 ;  /* 0x00007610ffa77816 */ /* 0x001fe200000000a7 */
[----:B-1----:R-:W-:-:S02]  /*13310*/  @!P0 IMAD.MOV.U32 R168, RZ, RZ, R7 ;  /* 0x000000ffffa88224 */ /* 0x002fc400078e0007 */
[----:B------:R-:W-:Y:S01]  /*13320*/  @!P0 IMAD.MOV.U32 R169, RZ, RZ, R8 ;  /* 0x000000ffffa98224 */ /* 0x000fe200078e0008 */
[----:B------:R-:W3:Y:S04]  /*13330*/  LDL R7, [R1+0x2d8] ;  /* 0x0002d80001077983 */ /* 0x000ee80000100800 */
[----:B------:R-:W3:Y:S01]  /*13340*/  LDL R8, [R1+0x2d4] ;  /* 0x0002d40001087983 */ /* 0x000ee20000100800 */
[----:B--2---:R-:W-:-:S03]  /*13350*/  @!P0 IMAD.MOV.U32 R170, RZ, RZ, R252 ;  /* 0x000000ffffaa8224 */ /* 0x004fc600078e00fc */
[----:B------:R0:W-:Y:S04]  /*13360*/  STL [R1+0xc54], R252 ;  /* 0x000c54fc01007387 */ /* 0x0001e80000100800 */
[----:B------:R1:W2:Y:S04]  /*13370*/  @!P0 LDG.E.U16 R167, desc[UR60][R170.64] ;  /* 0x0000003caaa78981 */ /* 0x0002a8000c1e1500 */
[----:B0-----:R-:W2:Y:S04]  /*13380*/  LDL.LU R252, [R1+0x278] ;  /* 0x0002780001fc7983 */ /* 0x001ea80000300800 */
[----:B------:R0:W-:Y:S01]  /*13390*/  STL [R1+0xc48], R3 ;  /* 0x000c480301007387 */ /* 0x0001e20000100800 */
[----:B-1----:R-:W-:-:S02]  /*133a0*/  @!P0 IMAD.MOV.U32 R170, RZ, RZ, R249 ;  /* 0x000000ffffaa8224 */ /* 0x002fc400078e00f9 */
[----:B------:R-:W-:Y:S01]  /*133b0*/  @!P0 IMAD.MOV.U32 R171, RZ, RZ, R232 ;  /* 0x000000ffffab8224 */ /* 0x000fe200078e00e8 */
[----:B0-----:R-:W2:Y:S04]  /*133c0*/  LDL.LU R3, [R1+0x28c] ;  /* 0x00028c0001037983 */ /* 0x001ea80000300800 */
[----:B------:R0:W-:Y:S04]  /*133d0*/  STL [R1+0xc50], R249 ;  /* 0x000c50f901007387 */ /* 0x0001e80000100800 */
[----:B0-----:R-:W2:Y:S04]  /*133e0*/  LDL.LU R249, [R1+0x270] ;  /* 0x0002700001f97983 */ /* 0x001ea80000300800 */
[----:B------:R0:W-:Y:S04]  /*133f0*/  STL [R1+0xc4c], R232 ;  /* 0x000c4ce801007387 */ /* 0x0001e80000100800 */
[----:B0-----:R-:W2:Y:S01]  /*13400*/  LDL.LU R232, [R1+0x294] ;  /* 0x0002940001e87983 */ /* 0x001ea20000300800 */
[----:B----4-:R-:W-:-:S03]  /*13410*/  @!P0 IMAD.MOV.U32 R172, RZ, RZ, R4 ;  /* 0x000000ffffac8224 */ /* 0x010fc600078e0004 */
[----:B------:R-:W4:Y:S01]  /*13420*/  LDL R4, [R1+0x298] ;  /* 0x0002980001047983 */ /* 0x000f220000100800 */
[----:B------:R-:W-:-:S06]  /*13430*/  PRMT R166, RZ, 0x7610, R166 ;  /* 0x00007610ffa67816 */ /* 0x000fcc00000000a6 */
[----:B------:R0:W2:Y:S02]  /*13440*/  @!P0 LDG.E.U16 R166, desc[UR60][R168.64] ;  /* 0x0000003ca8a68981 */ /* 0x0000a4000c1e1500 */
[----:B0-----:R-:W-:Y:S02]  /*13450*/  PRMT R169, RZ, 0x7610, R169 ;  /* 0x00007610ffa97816 */ /* 0x001fe400000000a9 */
[----:B------:R-:W-:Y:S01]  /*13460*/  PRMT R168, RZ, 0x7610, R168 ;  /* 0x00007610ffa87816 */ /* 0x000fe200000000a8 */
[----:B---3--:R-:W-:Y:S02]  /*13470*/  @!P0 IMAD.MOV.U32 R175, RZ, RZ, R12 ;  /* 0x000000ffffaf8224 */ /* 0x008fe400078e000c */
[----:B------:R-:W3:Y:S04]  /*13480*/  LDL R12, [R1+0x398] ;  /* 0x00039800010c7983 */ /* 0x000ee80000100800 */
[----:B------:R0:W3:Y:S01]  /*13490*/  @!P0 LDG.E.U16 R168, desc[UR60][R170.64] ;  /* 0x0000003caaa88981 */ /* 0x0000e2000c1e1500 */
[----:B------:R-:W-:-:S03]  /*134a0*/  @!P0 IMAD.MOV.U32 R173, RZ, RZ, R21 ;  /* 0x000000ffffad8224 */ /* 0x000fc600078e0015 */
[----:B------:R-:W3:Y:S04]  /*134b0*/  LDL R21, [R1+0x3d4] ;  /* 0x0003d40001157983 */ /* 0x000ee80000100800 */
[----:B------:R1:W3:Y:S01]  /*134c0*/  @!P0 LDG.E.U16 R169, desc[UR60][R172.64] ;  /* 0x0000003caca98981 */ /* 0x0002e2000c1e1500 */
[----:B0-----:R-:W-:Y:S01]  /*134d0*/  PRMT R171, RZ, 0x7610, R171 ;  /* 0x00007610ffab7816 */ /* 0x001fe200000000ab */
[----:B------:R-:W-:Y:S02]  /*134e0*/  @!P0 IMAD.MOV.U32 R174, RZ, RZ, R11 ;  /* 0x000000ffffae8224 */ /* 0x000fe400078e000b */
[----:B------:R-:W3:Y:S04]  /*134f0*/  LDL R11, [R1+0x34c] ;  /* 0x00034c00010b7983 */ /* 0x000ee80000100800 */
[----:B------:R0:W3:Y:S01]  /*13500*/  @!P0 LDG.E.U16 R171, desc[UR60][R174.64] ;  /* 0x0000003caeab8981 */ /* 0x0000e2000c1e1500 */
[----:B-1----:R-:W-:-:S03]  /*13510*/  @!P0 IMAD.MOV.U32 R173, RZ, RZ, R14 ;  /* 0x000000ffffad8224 */ /* 0x002fc600078e000e */
[----:B------:R-:W3:Y:S01]  /*13520*/  LDL R14, [R1+0x3d8] ;  /* 0x0003d800010e7983 */ /* 0x000ee20000100800 */
[----:B------:R-:W-:-:S03]  /*13530*/  @!P0 IMAD.MOV.U32 R172, RZ, RZ, R13 ;  /* 0x000000ffffac8224 */ /* 0x000fc600078e000d */
[----:B------:R-:W3:Y:S01]  /*13540*/  LDL R13, [R1+0x394] ;  /* 0x00039400010d7983 */ /* 0x000ee20000100800 */
[----:B0-----:R-:W-:-:S03]  /*13550*/  @!P0 IMAD.MOV.U32 R175, RZ, RZ, R10 ;  /* 0x000000ffffaf8224 */ /* 0x001fc600078e000a */
[----:B------:R-:W3:Y:S01]  /*13560*/  LDL R10, [R1+0x350] ;  /* 0x00035000010a7983 */ /* 0x000ee20000100800 */
[----:B------:R-:W-:-:S06]  /*13570*/  PRMT R170, RZ, 0x7610, R170 ;  /* 0x00007610ffaa7816 */ /* 0x000fcc00000000aa */
[----:B------:R0:W3:Y:S01]  /*13580*/  @!P0 LDG.E.U16 R170, desc[UR60][R172.64] ;  /* 0x0000003cacaa8981 */ /* 0x0000e2000c1e1500 */
[----:B------:R-:W-:-:S03]  /*13590*/  @!P0 IMAD.MOV.U32 R174, RZ, RZ, R9 ;  /* 0x000000ffffae8224 */ /* 0x000fc600078e0009 */
[----:B------:R-:W3:Y:S01]  /*135a0*/  LDL R9, [R1+0x30c] ;  /* 0x00030c0001097983 */ /* 0x000ee20000100800 */
[----:B0-----:R-:W-:Y:S01]  /*135b0*/  PRMT R173, RZ, 0x7610, R173 ;  /* 0x00007610ffad7816 */ /* 0x001fe200000000ad */
[----:B------:R-:W-:Y:S02]  /*135c0*/  @!P0 IMAD.MOV.U32 R176, RZ, RZ, R7 ;  /* 0x000000ffffb08224 */ /* 0x000fe400078e0007 */
[----:B------:R-:W3:Y:S01]  /*135d0*/  LDL R7, [R1+0x2cc] ;  /* 0x0002cc0001077983 */ /* 0x000ee20000100800 */
[----:B------:R-:W-:-:S03]  /*135e0*/  @!P0 IMAD.MOV.U32 R177, RZ, RZ, R8 ;  /* 0x000000ffffb18224 */ /* 0x000fc600078e0008 */
[----:B------:R-:W3:Y:S04]  /*135f0*/  LDL R8, [R1+0x310] ;  /* 0x0003100001087983 */ /* 0x000ee80000100800 */
[----:B------:R4:W3:Y:S02]  /*13600*/  @!P0 LDG.E.U16 R173, desc[UR60][R176.64] ;  /* 0x0000003cb0ad8981 */ /* 0x0008e4000c1e1500 */
[----:B----4-:R-:W-:Y:S02]  /*13610*/  @!P0 IMAD.MOV.U32 R176, RZ, RZ, R4 ;  /* 0x000000ffffb08224 */ /* 0x010fe400078e0004 */
[----:B------:R-:W4:Y:S01]  /*13620*/  LDL R4, [R1+0x2d0] ;  /* 0x0002d00001047983 */ /* 0x000f220000100800 */
[----:B------:R-:W-:Y:S01]  /*13630*/  PRMT R172, RZ, 0x7610, R172 ;  /* 0x00007610ffac7816 */ /* 0x000fe200000000ac */
[----:B--2---:R-:W-:-:S02]  /*13640*/  @!P0 IMAD.MOV.U32 R177, RZ, RZ, R232 ;  /* 0x000000ffffb18224 */ /* 0x004fc400078e00e8 */
[----:B------:R0:W-:Y:S01]  /*13650*/  STL [R1+0xc58], R232 ;  /* 0x000c58e801007387 */ /* 0x0001e20000100800 */
[----:B------:R-:W-:-:S03]  /*13660*/  @!P0 IMAD.MOV.U32 R178, RZ, RZ, R20 ;  /* 0x000000ffffb28224 */ /* 0x000fc600078e0014 */
[----:B------:R1:W2:Y:S01]  /*13670*/  @!P0 LDG.E.U16 R172, desc[UR60][R174.64] ;  /* 0x0000003caeac8981 */ /* 0x0002a2000c1e1500 */
[----:B------:R-:W-:-:S03]  /*13680*/  @!P0 IMAD.MOV.U32 R179, RZ, RZ, R0 ;  /* 0x000000ffffb38224 */ /* 0x000fc600078e0000 */
[----:B0-----:R-:W2:Y:S01]  /*13690*/  LDL.LU R232, [R1+0x280] ;  /* 0x0002800001e87983 */ /* 0x001ea20000300800 */
[----:B-1----:R-:W-:-:S03]  /*136a0*/  PRMT R175, RZ, 0x7610, R175 ;  /* 0x00007610ffaf7816 */ /* 0x002fc600000000af */
[----:B------:R0:W-:Y:S04]  /*136b0*/  STL [R1+0xc60], R20 ;  /* 0x000c601401007387 */ /* 0x0001e80000100800 */
[----:B------:R1:W2:Y:S04]  /*136c0*/  @!P0 LDG.E.U16 R175, desc[UR60][R178.64] ;  /* 0x0000003cb2af8981 */ /* 0x0002a8000c1e1500 */
[----:B0-----:R-:W2:Y:S04]  /*136d0*/  LDL.LU R20, [R1+0x288] ;  /* 0x0002880001147983 */ /* 0x001ea80000300800 */
[----:B------:R0:W-:Y:S01]  /*136e0*/  STL [R1+0xc5c], R0 ;  /* 0x000c5c0001007387 */ /* 0x0001e20000100800 */
[----:B-1----:R-:W-:-:S03]  /*136f0*/  @!P0 IMAD.MOV.U32 R178, RZ, RZ, R245 ;  /* 0x000000ffffb28224 */ /* 0x002fc600078e00f5 */
[----:B0-----:R-:W2:Y:S04]  /*13700*/  LDL.LU R0, [R1+0x2ac] ;  /* 0x0002ac0001007983 */ /* 0x001ea80000300800 */
[----:B------:R0:W-:Y:S04]  /*13710*/  STL [R1+0xc68], R245 ;  /* 0x000c68f501007387 */ /* 0x0001e80000100800 */
[----:B0-----:R-:W2:Y:S01]  /*13720*/  LDL.LU R245, [R1+0x290] ;  /* 0x0002900001f57983 */ /* 0x001ea20000300800 */
[----:B------:R-:W-:Y:S01]  /*13730*/  PRMT R174, RZ, 0x7610, R174 ;  /* 0x00007610ffae7816 */ /* 0x000fe200000000ae */
[----:B---3--:R-:W-:-:S02]  /*13740*/  @!P0 IMAD.MOV.U32 R180, RZ, RZ, R14 ;  /* 0x000000ffffb48224 */ /* 0x008fc400078e000e */
[----:B------:R-:W-:-:S03]  /*13750*/  @!P0 IMAD.MOV.U32 R181, RZ, RZ, R21 ;  /* 0x000000ffffb58224 */ /* 0x000fc600078e0015 */
[----:B------:R0:W3:Y:S01]  /*13760*/  @!P0 LDG.E.U16 R174, desc[UR60][R176.64] ;  /* 0x0000003cb0ae8981 */ /* 0x0000e2000c1e1500 */
[----:B------:R-:W-:-:S03]  /*13770*/  @!P0 IMAD.MOV.U32 R179, RZ, RZ, R229 ;  /* 0x000000ffffb38224 */ /* 0x000fc600078e00e5 */
[----:B------:R1:W-:Y:S01]  /*13780*/  STL [R1+0xc64], R229 ;  /* 0x000c64e501007387 */ /* 0x0003e20000100800 */
[----:B0-----:R-:W-:Y:S02]  /*13790*/  PRMT R177, RZ, 0x7610, R177 ;  /* 0x00007610ffb17816 */ /* 0x001fe400000000b1 */
[----:B------:R-:W-:Y:S01]  /*137a0*/  PRMT R176, RZ, 0x7610, R176 ;  /* 0x00007610ffb07816 */ /* 0x000fe200000000b0 */
[----:B-1----:R-:W3:Y:S04]  /*137b0*/  LDL.LU R229, [R1+0x2b4] ;  /* 0x0002b40001e57983 */ /* 0x002ee80000300800 */
[----:B------:R0:W3:Y:S04]  /*137c0*/  @!P0 LDG.E.U16 R177, desc[UR60][R180.64] ;  /* 0x0000003cb4b18981 */ /* 0x0000e8000c1e1500 */
[----:B------:R-:W3:Y:S01]  /*137d0*/  LDL R14, [R1+0x3cc] ;  /* 0x0003cc00010e7983 */ /* 0x000ee20000100800 */
[----:B------:R-:W-:-:S03]  /*137e0*/  @!P0 IMAD.MOV.U32 R182, RZ, RZ, R10 ;  /* 0x000000ffffb68224 */ /* 0x000fc600078e000a */
[----:B------:R1:W3:Y:S01]  /*137f0*/  @!P0 LDG.E.U16 R176, desc[UR60][R178.64] ;  /* 0x0000003cb2b08981 */ /* 0x0002e2000c1e1500 */
[----:B0-----:R-:W-:-:S03]  /*13800*/  @!P0 IMAD.MOV.U32 R181, RZ, RZ, R13 ;  /* 0x000000ffffb58224 */ /* 0x001fc600078e000d */
[----:B------:R-:W3:Y:S01]  /*13810*/  LDL R13, [R1+0x3d0] ;  /* 0x0003d000010d7983 */ /* 0x000ee20000100800 */
[----:B------:R-:W-:Y:S02]  /*13820*/  @!P0 IMAD.MOV.U32 R180, RZ, RZ, R12 ;  /* 0x000000ffffb48224 */ /* 0x000fe400078e000c */
[----:B------:R-:W-:Y:S01]  /*13830*/  @!P0 IMAD.MOV.U32 R183, RZ, RZ, R11 ;  /* 0x000000ffffb78224 */ /* 0x000fe200078e000b */
[----:B------:R-:W3:Y:S01]  /*13840*/  LDL R12, [R1+0x38c] ;  /* 0x00038c00010c7983 */ /* 0x000ee20000100800 */
[----:B-1----:R-:W-:-:S03]  /*13850*/  PRMT R179, RZ, 0x7610, R179 ;  /* 0x00007610ffb37816 */ /* 0x002fc600000000b3 */
[----:B------:R-:W3:Y:S04]  /*13860*/  LDL R11, [R1+0x390] ;  /* 0x00039000010b7983 */ /* 0x000ee80000100800 */
[----:B------:R0:W3:Y:S04]  /*13870*/  @!P0 LDG.E.U16 R179, desc[UR60][R182.64] ;  /* 0x0000003cb6b38981 */ /* 0x0000e8000c1e1500 */
[----:B------:R-:W3:Y:S01]  /*13880*/  LDL R10, [R1+0x344] ;  /* 0x00034400010a7983 */ /* 0x000ee20000100800 */
[----:B0-----:R-:W-:-:S03]  /*13890*/  @!P0 IMAD.MOV.U32 R183, RZ, RZ, R9 ;  /* 0x000000ffffb78224 */ /* 0x001fc600078e0009 */
[----:B------:R-:W3:Y:S01]  /*138a0*/  LDL R9, [R1+0x348] ;  /* 0x0003480001097983 */ /* 0x000ee20000100800 */
[----:B------:R-:W-:Y:S02]  /*138b0*/  @!P0 IMAD.MOV.U32 R182, RZ, RZ, R8 ;  /* 0x000000ffffb68224 */ /* 0x000fe400078e0008 */
[----:B------:R-:W-:Y:S01]  /*138c0*/  @!P0 IMAD.MOV.U32 R185, RZ, RZ, R7 ;  /* 0x000000ffffb98224 */ /* 0x000fe200078e0007 */
[----:B------:R-:W3:Y:S04]  /*138d0*/  LDL R8, [R1+0x304] ;  /* 0x0003040001087983 */ /* 0x000ee80000100800 */
[----:B------:R-:W3:Y:S01]  /*138e0*/  LDL R7, [R1+0x308] ;  /* 0x0003080001077983 */ /* 0x000ee20000100800 */
[----:B----4-:R-:W-:-:S03]  /*138f0*/  @!P0 IMAD.MOV.U32 R184, RZ, RZ, R4 ;  /* 0x000000ffffb88224 */ /* 0x010fc600078e0004 */
[----:B------:R-:W4:Y:S01]  /*13900*/  LDL R4, [R1+0x2c8] ;  /* 0x0002c80001047983 */ /* 0x000f220000100800 */
[----:B------:R-:W-:-:S06]  /*13910*/  PRMT R178, RZ, 0x7610, R178 ;  /* 0x00007610ffb27816 */ /* 0x000fcc00000000b2 */
[----:B------:R0:W4:Y:S02]  /*13920*/  @!P0 LDG.E.U16 R178, desc[UR60][R180.64] ;  /* 0x0000003cb4b28981 */ /* 0x000124000c1e1500 */
[----:B0-----:R-:W-:Y:S01]  /*13930*/  PRMT R181, RZ, 0x7610, R181 ;  /* 0x00007610ffb57816 */ /* 0x001fe200000000b5 */
[----:B------:R-:W-:-:S05]  /*13940*/  @!P0 IMAD.MOV.U32 R186, RZ, RZ, R223 ;  /* 0x000000ffffba8224 */ /* 0x000fca00078e00df */
[----:B------:R0:W4:Y:S01]  /*13950*/  @!P0 LDG.E.U16 R181, desc[UR60][R184.64] ;  /* 0x0000003cb8b58981 */ /* 0x000122000c1e1500 */
[----:B------:R-:W-:Y:S02]  /*13960*/  @!P0 IMAD.MOV.U32 R187, RZ, RZ, R251 ;  /* 0x000000ffffbb8224 */ /* 0x000fe400078e00fb */
[----:B0-----:R-:W-:Y:S02]  /*13970*/  @!P0 IMAD.MOV.U32 R185, RZ, RZ, R3 ;  /* 0x000000ffffb98224 */ /* 0x001fe400078e0003 */
[----:B--2---:R-:W-:Y:S01]  /*13980*/  @!P0 IMAD.MOV.U32 R184, RZ, RZ, R245 ;  /* 0x000000ffffb88224 */ /* 0x004fe200078e00f5 */
[----:B------:R0:W-:Y:S04]  /*13990*/  STL [R1+0xc74], R245 ;  /* 0x000c74f501007387 */ /* 0x0001e80000100800 */
[----:B0-----:R-:W2:Y:S04]  /*139a0*/  LDL.LU R245, [R1+0x2b0] ;  /* 0x0002b00001f57983 */ /* 0x001ea80000300800 */
[----:B------:R0:W-:Y:S04]  /*139b0*/  STL [R1+0xc6c], R3 ;  /* 0x000c6c0301007387 */ /* 0x0001e80000100800 */
[----:B0-----:R-:W2:Y:S04]  /*139c0*/  LDL.LU R3, [R1+0x2bc] ;  /* 0x0002bc0001037983 */ /* 0x001ea80000300800 */
[----:B------:R0:W-:Y:S04]  /*139d0*/  STL [R1+0xc78], R223 ;  /* 0x000c78df01007387 */ /* 0x0001e80000100800 */
[----:B0-----:R-:W2:Y:S04]  /*139e0*/  LDL.LU R223, [R1+0x2b8] ;  /* 0x0002b80001df7983 */ /* 0x001ea80000300800 */
[----:B------:R0:W-:Y:S04]  /*139f0*/  STL [R1+0xc70], R251 ;  /* 0x000c70fb01007387 */ /* 0x0001e80000100800 */
[----:B0-----:R-:W2:Y:S01]  /*13a00*/  LDL.LU R251, [R1+0x2c4] ;  /* 0x0002c40001fb7983 */ /* 0x001ea20000300800 */
[----:B------:R-:W-:-:S06]  /*13a10*/  PRMT R180, RZ, 0x7610, R180 ;  /* 0x00007610ffb47816 */ /* 0x000fcc00000000b4 */
[----:B------:R0:W2:Y:S01]  /*13a20*/  @!P0 LDG.E.U16 R180, desc[UR60][R182.64] ;  /* 0x0000003cb6b48981 */ /* 0x0000a2000c1e1500 */
[----:B---3--:R-:W-:Y:S01]  /*13a30*/  @!P0 IMAD.MOV.U32 R192, RZ, RZ, R13 ;  /* 0x000000ffffc08224 */ /* 0x008fe200078e000d */
[----:B0-----:R-:W-:Y:S02]  /*13a40*/  PRMT R182, RZ, 0x7610, R182 ;  /* 0x00007610ffb67816 */ /* 0x001fe400000000b6 */
[----:B------:R-:W-:Y:S01]  /*13a50*/  PRMT R183, RZ, 0x7610, R183 ;  /* 0x00007610ffb77816 */ /* 0x000fe200000000b7 */
[----:B------:R-:W-:-:S03]  /*13a60*/  @!P0 IMAD.MOV.U32 R193, RZ, RZ, R14 ;  /* 0x000000ffffc18224 */ /* 0x000fc600078e000e */
[----:B------:R0:W3:Y:S04]  /*13a70*/  @!P0 LDG.E.U16 R182, desc[UR60][R184.64] ;  /* 0x0000003cb8b68981 */ /* 0x0000e8000c1e1500 */
[----:B------:R1:W3:Y:S01]  /*13a80*/  @!P0 LDG.E.U16 R183, desc[UR60][R186.64] ;  /* 0x0000003cbab78981 */ /* 0x0002e2000c1e1500 */
[----:B0-----:R-:W-:Y:S02]  /*13a90*/  PRMT R184, RZ, 0x7610, R184 ;  /* 0x00007610ffb87816 */ /* 0x001fe400000000b8 */
[----:B------:R-:W-:Y:S01]  /*13aa0*/  PRMT R185, RZ, 0x7610, R185 ;  /* 0x00007610ffb97816 */ /* 0x000fe200000000b9 */
[----:B-1----:R-:W-:Y:S02]  /*13ab0*/  @!P0 IMAD.MOV.U32 R186, RZ, RZ, R242 ;  /* 0x000000ffffba8224 */ /* 0x002fe400078e00f2 */
[----:B------:R-:W-:-:S03]  /*13ac0*/  @!P0 IMAD.MOV.U32 R187, RZ, RZ, R227 ;  /* 0x000000ffffbb8224 */ /* 0x000fc600078e00e3 */
[----:B------:R0:W3:Y:S04]  /*13ad0*/  @!P0 LDG.E.U16 R185, desc[UR60][R192.64] ;  /* 0x0000003cc0b98981 */ /* 0x0000e8000c1e1500 */
[----:B------:R1:W3:Y:S01]  /*13ae0*/  @!P0 LDG.E.U16 R184, desc[UR60][R186.64] ;  /* 0x0000003cbab88981 */ /* 0x0002e2000c1e1500 */
[----:B0-----:R-:W-:Y:S02]  /*13af0*/  @!P0 IMAD.MOV.U32 R192, RZ, RZ, R11 ;  /* 0x000000ffffc08224 */ /* 0x001fe400078e000b */
[----:B------:R-:W-:Y:S01]  /*13b00*/  @!P0 IMAD.MOV.U32 R193, RZ, RZ, R12 ;  /* 0x000000ffffc18224 */ /* 0x000fe200078e000c */
[----:B-1----:R-:W-:Y:S01]  /*13b10*/  PRMT R186, RZ, 0x7610, R186 ;  /* 0x00007610ffba7816 */ /* 0x002fe200000000ba */
[----:B------:R0:W-:Y:S01]  /*13b20*/  STL [R1+0xc80], R242 ;  /* 0x000c80f201007387 */ /* 0x0001e20000100800 */
[----:B------:R-:W-:-:S04]  /*13b30*/  PRMT R187, RZ, 0x7610, R187 ;  /* 0x00007610ffbb7816 */ /* 0x000fc800000000bb */
[----:B------:R1:W3:Y:S04]  /*13b40*/  @!P0 LDG.E.U16 R186, desc[UR60][R192.64] ;  /* 0x0000003cc0ba8981 */ /* 0x0002e8000c1e1500 */
[----:B0-----:R-:W3:Y:S04]  /*13b50*/  LDL.LU R242, [R1+0x2ec] ;  /* 0x0002ec0001f27983 */ /* 0x001ee80000300800 */
[----:B------:R0:W-:Y:S01]  /*13b60*/  STL [R1+0xc7c], R227 ;  /* 0x000c7ce301007387 */ /* 0x0001e20000100800 */
[----:B-1----:R-:W-:Y:S02]  /*13b70*/  @!P0 IMAD.MOV.U32 R192, RZ, RZ, R9 ;  /* 0x000000ffffc08224 */ /* 0x002fe400078e0009 */
[----:B------:R-:W-:Y:S01]  /*13b80*/  @!P0 IMAD.MOV.U32 R193, RZ, RZ, R10 ;  /* 0x000000ffffc18224 */ /* 0x000fe200078e000a */
[----:B------:R-:W-:-:S04]  /*13b90*/  PRMT R194, RZ, 0x7610, R194 ;  /* 0x00007610ffc27816 */ /* 0x000fc800000000c2 */
[----:B------:R1:W3:Y:S04]  /*13ba0*/  @!P0 LDG.E.U16 R187, desc[UR60][R192.64] ;  /* 0x0000003cc0bb8981 */ /* 0x0002e8000c1e1500 */
[----:B0-----:R-:W3:Y:S04]  /*13bb0*/  LDL.LU R227, [R1+0x2c0] ;  /* 0x0002c00001e37983 */ /* 0x001ee80000300800 */
[----:B------:R-:W3:Y:S04]  /*13bc0*/  LDL R11, [R1+0x3c4] ;  /* 0x0003c400010b7983 */ /* 0x000ee80000100800 */
[----:B------:R-:W3:Y:S01]  /*13bd0*/  LDL R10, [R1+0x3c8] ;  /* 0x0003c800010a7983 */ /* 0x000ee20000100800 */
[----:B-1----:R-:W-:-:S02]  /*13be0*/  @!P0 IMAD.MOV.U32 R193, RZ, RZ, R8 ;  /* 0x000000ffffc18224 */ /* 0x002fc400078e0008 */
[----:B------:R-:W-:Y:S01]  /*13bf0*/  @!P0 IMAD.MOV.U32 R192, RZ, RZ, R7 ;  /* 0x000000ffffc08224 */ /* 0x000fe200078e0007 */
[----:B------:R-:W3:Y:S04]  /*13c00*/  LDL R9, [R1+0x384] ;  /* 0x0003840001097983 */ /* 0x000ee80000100800 */
[----:B------:R-:W3:Y:S04]  /*13c10*/  LDL R8, [R1+0x388] ;  /* 0x0003880001087983 */ /* 0x000ee80000100800 */
[----:B------:R4:W3:Y:S04]  /*13c20*/  @!P0 LDG.E.U16 R194, desc[UR60][R192.64] ;  /* 0x0000003cc0c28981 */ /* 0x0008e8000c1e1500 */
[----:B------:R-:W3:Y:S01]  /*13c30*/  LDL R7, [R1+0x33c] ;  /* 0x00033c0001077983 */ /* 0x000ee20000100800 */
[----:B----4-:R-:W-:-:S03]  /*13c40*/  @!P0 IMAD.MOV.U32 R192, RZ, RZ, R4 ;  /* 0x000000ffffc08224 */ /* 0x010fc600078e0004 */
[----:B------:R-:W4:Y:S01]  /*13c50*/  LDL R4, [R1+0x340] ;  /* 0x0003400001047983 */ /* 0x000f220000100800 */
[----:B------:R-:W-:Y:S02]  /*13c60*/  PRMT R196, RZ, 0x7610, R196 ;  /* 0x00007610ffc47816 */ /* 0x000fe400000000c4 */
[----:B------:R-:W-:Y:S02]  /*13c70*/  PRMT R197, RZ, 0x7610, R197 ;  /* 0x00007610ffc57816 */ /* 0x000fe400000000c5 */
[----:B------:R-:W-:Y:S02]  /*13c80*/  PRMT R198, RZ, 0x7610, R198 ;  /* 0x00007610ffc67816 */ /* 0x000fe400000000c6 */
[----:B------:R-:W-:Y:S02]  /*13c90*/  PRMT R199, RZ, 0x7610, R199 ;  /* 0x00007610ffc77816 */ /* 0x000fe400000000c7 */
[----:B------:R-:W-:Y:S02]  /*13ca0*/  PRMT R200, RZ, 0x7610, R200 ;  /* 0x00007610ffc87816 */ /* 0x000fe400000000c8 */
[----:B------:R-:W-:Y:S01]  /*13cb0*/  PRMT R201, RZ, 0x7610, R201 ;  /* 0x00007610ffc97816 */ /* 0x000fe200000000c9 */
[----:B--2---:R-:W-:Y:S01]  /*13cc0*/  @!P0 IMAD.MOV.U32 R193, RZ, RZ, R251 ;  /* 0x000000ffffc18224 */ /* 0x004fe200078e00fb */
[----:B------:R0:W-:Y:S04]  /*13cd0*/  STL [R1+0xc84], R251 ;  /* 0x000c84fb01007387 */ /* 0x0001e80000100800 */
[----:B------:R1:W2:Y:S04]  /*13ce0*/  @!P0 LDG.E.U16 R196, desc[UR60][R192.64] ;  /* 0x0000003cc0c48981 */ /* 0x0002a8000c1e1500 */
[----:B0-----:R-:W2:Y:S01]  /*13cf0*/  LDL.LU R251, [R1+0x2f4] ;  /* 0x0002f40001fb7983 */ /* 0x001ea20000300800 */
[----:B-1----:R-:W-:-:S02]  /*13d00*/  @!P0 IMAD.MOV.U32 R192, RZ, RZ, R20 ;  /* 0x000000ffffc08224 */ /* 0x002fc400078e0014 */
[----:B------:R-:W-:Y:S01]  /*13d10*/  @!P0 IMAD.MOV.U32 R193, RZ, RZ, R235 ;  /* 0x000000ffffc18224 */ /* 0x000fe200078e00eb */
        /* <DEDUP_REMOVED lines=8> */
[----:B------:R-:W-:-:S05]  /*13da0*/  @!P0 IMAD.MOV.U32 R193, RZ, RZ, R246 ;  /* 0x000000ffffc18224 */ /* 0x000fca00078e00f6 */
[----:B------:R0:W2:Y:S02]  /*13db0*/  @!P0 LDG.E.U16 R198, desc[UR60][R192.64] ;  /* 0x0000003cc0c68981 */ /* 0x0000a4000c1e1500 */
[----:B0-----:R-:W-:Y:S02]  /*13dc0*/  @!P0 IMAD.MOV.U32 R192, RZ, RZ, R239 ;  /* 0x000000ffffc08224 */ /* 0x001fe400078e00ef */
[----:B------:R-:W-:-:S05]  /*13dd0*/  @!P0 IMAD.MOV.U32 R193, RZ, RZ, R226 ;  /* 0x000000ffffc18224 */ /* 0x000fca00078e00e2 */
[----:B------:R3:W2:Y:S02]  /*13de0*/  @!P0 LDG.E.U16 R199, desc[UR60][R192.64] ;  /* 0x0000003cc0c78981 */ /* 0x0006a4000c1e1500 */
[----:B---3--:R-:W-:Y:S02]  /*13df0*/  @!P0 IMAD.MOV.U32 R193, RZ, RZ, R11 ;  /* 0x000000ffffc18224 */ /* 0x008fe400078e000b */
[----:B------:R-:W-:Y:S01]  /*13e00*/  @!P0 IMAD.MOV.U32 R192, RZ, RZ, R10 ;  /* 0x000000ffffc08224 */ /* 0x000fe200078e000a */
[----:B------:R0:W-:Y:S04]  /*13e10*/  STL [R1+0xc90], R246 ;  /* 0x000c90f601007387 */ /* 0x0001e80000100800 */
[----:B------:R1:W3:Y:S04]  /*13e20*/  @!P0 LDG.E.U16 R200, desc[UR60][R192.64] ;  /* 0x0000003cc0c88981 */ /* 0x0002e8000c1e1500 */
[----:B0-----:R-:W3:Y:S01]  /*13e30*/  LDL.LU R246, [R1+0x2f8] ;  /* 0x0002f80001f67983 */ /* 0x001ee20000300800 */
[----:B-1----:R-:W-:-:S02]  /*13e40*/  @!P0 IMAD.MOV.U32 R192, RZ, RZ, R8 ;  /* 0x000000ffffc08224 */ /* 0x002fc400078e0008 */
[----:B------:R-:W-:Y:S01]  /*13e50*/  @!P0 IMAD.MOV.U32 R193, RZ, RZ, R9 ;  /* 0x000000ffffc18224 */ /* 0x000fe200078e0009 */
[----:B------:R0:W-:Y:S04]  /*13e60*/  STL [R1+0xc9c], R239 ;  /* 0x000c9cef01007387 */ /* 0x0001e80000100800 */
[----:B------:R1:W3:Y:S04]  /*13e70*/  @!P0 LDG.E.U16 R201, desc[UR60][R192.64] ;  /* 0x0000003cc0c98981 */ /* 0x0002e8000c1e1500 */
[----:B0-----:R-:W3:Y:S04]  /*13e80*/  LDL.LU R239, [R1+0x334] ;  /* 0x0003340001ef7983 */ /* 0x001ee80000300800 */
[----:B------:R0:W-:Y:S01]  /*13e90*/  STL [R1+0xc98], R226 ;  /* 0x000c98e201007387 */ /* 0x0001e20000100800 */
[----:B-1----:R-:W-:-:S03]  /*13ea0*/  @!P0 IMAD.MOV.U32 R193, RZ, RZ, R7 ;  /* 0x000000ffffc18224 */ /* 0x002fc600078e0007 */
[----:B0-----:R-:W3:Y:S04]  /*13eb0*/  LDL.LU R226, [R1+0x32c] ;  /* 0x00032c0001e27983 */ /* 0x001ee80000300800 */
[----:B------:R-:W3:Y:S01]  /*13ec0*/  LDL R7, [R1+0x3bc] ;  /* 0x0003bc0001077983 */ /* 0x000ee20000100800 */
[----:B----4-:R-:W-:-:S03]  /*13ed0*/  @!P0 IMAD.MOV.U32 R192, RZ, RZ, R4 ;  /* 0x000000ffffc08224 */ /* 0x010fc600078e0004 */
[----:B------:R-:W4:Y:S01]  /*13ee0*/  LDL R4, [R1+0x3c0] ;  /* 0x0003c00001047983 */ /* 0x000f220000100800 */
[----:B------:R-:W-:Y:S02]  /*13ef0*/  PRMT R202, RZ, 0x7610, R202 ;  /* 0x00007610ffca7816 */ /* 0x000fe400000000ca */
[----:B------:R-:W-:-:S04]  /*13f00*/  PRMT R203, RZ, 0x7610, R203 ;  /* 0x00007610ffcb7816 */ /* 0x000fc800000000cb */
[----:B------:R2:W4:Y:S01]  /*13f10*/  @!P0 LDG.E.U16 R202, desc[UR60][R192.64] ;  /* 0x0000003cc0ca8981 */ /* 0x000522000c1e1500 */
[----:B------:R-:W-:Y:S02]  /*13f20*/  PRMT R204, RZ, 0x7610, R204 ;  /* 0x00007610ffcc7816 */ /* 0x000fe400000000cc */
[----:B------:R-:W-:Y:S02]  /*13f30*/  PRMT R205, RZ, 0x7610, R205 ;  /* 0x00007610ffcd7816 */ /* 0x000fe400000000cd */
[----:B------:R-:W-:Y:S02]  /*13f40*/  PRMT R206, RZ, 0x7610, R206 ;  /* 0x00007610ffce7816 */ /* 0x000fe400000000ce */
[----:B------:R-:W-:Y:S01]  /*13f50*/  PRMT R207, RZ, 0x7610, R207 ;  /* 0x00007610ffcf7816 */ /* 0x000fe200000000cf */
[----:B--2---:R-:W-:Y:S01]  /*13f60*/  @!P0 IMAD.MOV.U32 R193, RZ, RZ, R235 ;  /* 0x000000ffffc18224 */ /* 0x004fe200078e00eb */
[----:B------:R-:W-:Y:S01]  /*13f70*/  @!P0 MOV R192, R17 ;  /* 0x0000001100c08202 */ /* 0x000fe20000000f00 */
[----:B------:R0:W-:Y:S04]  /*13f80*/  STL [R1+0xca4], R17 ;  /* 0x000ca41101007387 */ /* 0x0001e80000100800 */
[----:B------:R1:W2:Y:S04]  /*13f90*/  @!P0 LDG.E.U16 R203, desc[UR60][R192.64] ;  /* 0x0000003cc0cb8981 */ /* 0x0002a8000c1e1500 */
[----:B0-----:R-:W2:Y:S04]  /*13fa0*/  LDL.LU R17, [R1+0x338] ;  /* 0x0003380001117983 */ /* 0x001ea80000300800 */
[----:B------:R0:W-:Y:S01]  /*13fb0*/  STL [R1+0xca0], R235 ;  /* 0x000ca0eb01007387 */ /* 0x0001e20000100800 */
[----:B-1----:R-:W-:-:S02]  /*13fc0*/  @!P0 IMAD.MOV.U32 R192, RZ, RZ, R227 ;  /* 0x000000ffffc08224 */ /* 0x002fc400078e00e3 */
[----:B------:R-:W-:-:S05]  /*13fd0*/  @!P0 IMAD.MOV.U32 R193, RZ, RZ, R3 ;  /* 0x000000ffffc18224 */ /* 0x000fca00078e0003 */
[----:B------:R1:W2:Y:S04]  /*13fe0*/  @!P0 LDG.E.U16 R204, desc[UR60][R192.64] ;  /* 0x0000003cc0cc8981 */ /* 0x0002a8000c1e1500 */
[----:B0-----:R-:W2:Y:S04]  /*13ff0*/  LDL.LU R235, [R1+0x330] ;  /* 0x0003300001eb7983 */ /* 0x001ea80000300800 */
[----:B------:R0:W-:Y:S01]  /*14000*/  STL [R1+0xcac], R227 ;  /* 0x000cace301007387 */ /* 0x0001e20000100800 */
[----:B-1----:R-:W-:-:S03]  /*14010*/  @!P0 IMAD.MOV.U32 R192, RZ, RZ, R232 ;  /* 0x000000ffffc08224 */ /* 0x002fc600078e00e8 */
[----:B0-----:R-:W2:Y:S04]  /*14020*/  LDL.LU R227, [R1+0x37c] ;  /* 0x00037c0001e37983 */ /* 0x001ea80000300800 */
[----:B------:R0:W-:Y:S04]  /*14030*/  STL [R1+0xca8], R3 ;  /* 0x000ca80301007387 */ /* 0x0001e80000100800 */
[----:B0-----:R-:W2:Y:S04]  /*14040*/  LDL.LU R3, [R1+0x374] ;  /* 0x0003740001037983 */ /* 0x001ea80000300800 */
[----:B------:R0:W-:Y:S04]  /*14050*/  STL [R1+0xcb4], R232 ;  /* 0x000cb4e801007387 */ /* 0x0001e80000100800 */
[----:B0-----:R-:W2:Y:S01]  /*14060*/  LDL.LU R232, [R1+0x380] ;  /* 0x0003800001e87983 */ /* 0x001ea20000300800 */
[----:B------:R-:W-:-:S05]  /*14070*/  @!P0 IMAD.MOV.U32 R193, RZ, RZ, R230 ;  /* 0x000000ffffc18224 */ /* 0x000fca00078e00e6 */
[----:B------:R0:W2:Y:S04]  /*14080*/  @!P0 LDG.E.U16 R205, desc[UR60][R192.64] ;  /* 0x0000003cc0cd8981 */ /* 0x0000a8000c1e1500 */
[----:B------:R1:W-:Y:S01]  /*14090*/  STL [R1+0xcb0], R230 ;  /* 0x000cb0e601007387 */ /* 0x0003e20000100800 */
[----:B0-----:R-:W-:Y:S02]  /*140a0*/  @!P0 IMAD.MOV.U32 R192, RZ, RZ, R19 ;  /* 0x000000ffffc08224 */ /* 0x001fe400078e0013 */
[----:B------:R-:W-:Y:S01]  /*140b0*/  @!P0 IMAD.MOV.U32 R193, RZ, RZ, R243 ;  /* 0x000000ffffc18224 */ /* 0x000fe200078e00f3 */
[----:B-1----:R-:W2:Y:S04]  /*140c0*/  LDL.LU R230, [R1+0x378] ;  /* 0x0003780001e67983 */ /* 0x002ea80000300800 */
[----:B------:R-:W-:Y:S04]  /*140d0*/  STL [R1+0xcbc], R19 ;  /* 0x000cbc1301007387 */ /* 0x000fe80000100800 */
[----:B------:R0:W2:Y:S04]  /*140e0*/  @!P0 LDG.E.U16 R206, desc[UR60][R192.64] ;  /* 0x0000003cc0ce8981 */ /* 0x0000a8000c1e1500 */
[----:B------:R1:W-:Y:S01]  /*140f0*/  STL [R1+0xcb8], R243 ;  /* 0x000cb8f301007387 */ /* 0x0003e20000100800 */
[----:B0-----:R-:W-:-:S02]  /*14100*/  @!P0 IMAD.MOV.U32 R192, RZ, RZ, R236 ;  /* 0x000000ffffc08224 */ /* 0x001fc400078e00ec */
[----:B------:R-:W-:Y:S01]  /*14110*/  @!P0 IMAD.MOV.U32 R193, RZ, RZ, R225 ;  /* 0x000000ffffc18224 */ /* 0x000fe200078e00e1 */
[----:B-1----:R-:W2:Y:S04]  /*14120*/  LDL.LU R243, [R1+0x3b4] ;  /* 0x0003b40001f37983 */ /* 0x002ea80000300800 */
[----:B------:R-:W2:Y:S04]  /*14130*/  LDL.LU R195, [R1+0x1d0] ;  /* 0x0001d00001c37983 */ /* 0x000ea80000300800 */
[----:B------:R-:W2:Y:S04]  /*14140*/  LDL.LU R189, [R1+0x1cc] ;  /* 0x0001cc0001bd7983 */ /* 0x000ea80000300800 */
[----:B------:R-:W2:Y:S04]  /*14150*/  LDL.LU R188, [R1+0x1c0] ;  /* 0x0001c00001bc7983 */ /* 0x000ea80000300800 */
[----:B------:R3:W2:Y:S04]  /*14160*/  @!P0 LDG.E.U16 R207, desc[UR60][R192.64] ;  /* 0x0000003cc0cf8981 */ /* 0x0006a8000c1e1500 */
[----:B------:R-:W2:Y:S04]  /*14170*/  LDL.LU R191, [R1+0x1bc] ;  /* 0x0001bc0001bf7983 */ /* 0x000ea80000300800 */
[----:B------:R-:W2:Y:S01]  /*14180*/  LDL.LU R190, [R1+0x1b0] ;  /* 0x0001b00001be7983 */ /* 0x000ea20000300800 */
[----:B---3--:R-:W-:-:S03]  /*14190*/  @!P0 IMAD.MOV.U32 R193, RZ, RZ, R7 ;  /* 0x000000ffffc18224 */ /* 0x008fc600078e0007 */
[----:B------:R-:W3:Y:S01]  /*141a0*/  LDL.LU R7, [R1+0x1ac] ;  /* 0x0001ac0001077983 */ /* 0x000ee20000300800 */
[----:B----4-:R-:W-:-:S03]  /*141b0*/  @!P0 IMAD.MOV.U32 R192, RZ, RZ, R4 ;  /* 0x000000ffffc08224 */ /* 0x010fc600078e0004 */
        /* <DEDUP_REMOVED lines=9> */
[----:B------:R-:W3:Y:S01]  /*14250*/  LDL.LU R19, [R1+0x3b8] ;  /* 0x0003b80001137983 */ /* 0x000ee20000300800 */
[----:B------:R-:W-:-:S02]  /*14260*/  PRMT R208, RZ, 0x7610, R208 ;  /* 0x00007610ffd07816 */ /* 0x000fc400000000d0 */
[----:B------:R-:W-:Y:S01]  /*14270*/  PRMT R209, RZ, 0x7610, R209 ;  /* 0x00007610ffd17816 */ /* 0x000fe200000000d1 */
[----:B------:R-:W4:Y:S04]  /*14280*/  LDL.LU R23, [R1+0xbe8] ;  /* 0x000be80001177983 */ /* 0x000f280000300800 */
[----:B------:R2:W4:Y:S01]  /*14290*/  @!P0 LDG.E.U16 R208, desc[UR60][R192.64] ;  /* 0x0000003cc0d08981 */ /* 0x000522000c1e1500 */
[----:B------:R-:W-:Y:S02]  /*142a0*/  PRMT R210, RZ, 0x7610, R210 ;  /* 0x00007610ffd27816 */ /* 0x000fe400000000d2 */
[----:B------:R-:W-:Y:S02]  /*142b0*/  PRMT R211, RZ, 0x7610, R211 ;  /* 0x00007610ffd37816 */ /* 0x000fe400000000d3 */
[----:B------:R-:W-:-:S02]  /*142c0*/  PRMT R212, RZ, 0x7610, R212 ;  /* 0x00007610ffd47816 */ /* 0x000fc400000000d4 */
[----:B------:R-:W-:Y:S02]  /*142d0*/  PRMT R213, RZ, 0x7610, R213 ;  /* 0x00007610ffd57816 */ /* 0x000fe400000000d5 */
[----:B------:R-:W-:Y:S02]  /*142e0*/  PRMT R214, RZ, 0x7610, R214 ;  /* 0x00007610ffd67816 */ /* 0x000fe400000000d6 */
[----:B------:R-:W-:Y:S02]  /*142f0*/  PRMT R215, RZ, 0x7610, R215 ;  /* 0x00007610ffd77816 */ /* 0x000fe400000000d7 */
[----:B------:R-:W-:Y:S02]  /*14300*/  PRMT R216, RZ, 0x7610, R216 ;  /* 0x00007610ffd87816 */ /* 0x000fe400000000d8 */
[----:B------:R-:W-:Y:S02]  /*14310*/  PRMT R217, RZ, 0x7610, R217 ;  /* 0x00007610ffd97816 */ /* 0x000fe400000000d9 */
[----:B------:R-:W-:-:S02]  /*14320*/  PRMT R218, RZ, 0x7610, R218 ;  /* 0x00007610ffda7816 */ /* 0x000fc400000000da */
[----:B------:R-:W-:Y:S02]  /*14330*/  PRMT R219, RZ, 0x7610, R219 ;  /* 0x00007610ffdb7816 */ /* 0x000fe400000000db */
[----:B------:R-:W-:Y:S02]  /*14340*/  PRMT R220, RZ, 0x7610, R220 ;  /* 0x00007610ffdc7816 */ /* 0x000fe400000000dc */
[----:B------:R-:W-:Y:S02]  /*14350*/  PRMT R221, RZ, 0x7610, R221 ;  /* 0x00007610ffdd7816 */ /* 0x000fe400000000dd */
[----:B------:R-:W-:Y:S01]  /*14360*/  PRMT R222, RZ, 0x7610, R222 ;  /* 0x00007610ffde7816 */ /* 0x000fe200000000de */
[----:B--2---:R-:W-:Y:S02]  /*14370*/  @!P0 IMAD.MOV.U32 R193, RZ, RZ, R227 ;  /* 0x000000ffffc18224 */ /* 0x004fe400078e00e3 */
[----:B------:R-:W-:-:S05]  /*14380*/  @!P0 IMAD.MOV.U32 R192, RZ, RZ, R232 ;  /* 0x000000ffffc08224 */ /* 0x000fca00078e00e8 */
[----:B------:R0:W2:Y:S02]  /*14390*/  @!P0 LDG.E.U16 R209, desc[UR60][R192.64] ;  /* 0x0000003cc0d18981 */ /* 0x0000a4000c1e1500 */
[----:B0-----:R-:W-:Y:S02]  /*143a0*/  @!P0 IMAD.MOV.U32 R192, RZ, RZ, R17 ;  /* 0x000000ffffc08224 */ /* 0x001fe400078e0011 */
        /* <DEDUP_REMOVED lines=17> */
[----:B---3--:R-:W-:Y:S02]  /*144c0*/  @!P0 IMAD.MOV.U32 R192, RZ, RZ, R19 ;  /* 0x000000ffffc08224 */ /* 0x008fe400078e0013 */
[----:B------:R-:W-:-:S05]  /*144d0*/  @!P0 IMAD.MOV.U32 R193, RZ, RZ, R243 ;  /* 0x000000ffffc18224 */ /* 0x000fca00078e00f3 */
[----:B------:R0:W3:Y:S02]  /*144e0*/  @!P0 LDG.E.U16 R216, desc[UR60][R192.64] ;  /* 0x0000003cc0d88981 */ /* 0x0000e4000c1e1500 */
[----:B0-----:R-:W-:Y:S02]  /*144f0*/  @!P0 IMAD.MOV.U32 R192, RZ, RZ, R230 ;  /* 0x000000ffffc08224 */ /* 0x001fe400078e00e6 */
        /* <DEDUP_REMOVED lines=10> */
[----:B------:R0:W3:Y:S04]  /*145a0*/  @!P0 LDG.E.U16 R220, desc[UR60][R192.64] ;  /* 0x0000003cc0dc8981 */ /* 0x0000e8000c1e1500 */
[----:B------:R1:W-:Y:S01]  /*145b0*/  STS.U16 [R15+0x1300], R195 ;  /* 0x001300c30f007388 */ /* 0x0003e20000000400 */
[----:B0-----:R-:W-:Y:S02]  /*145c0*/  @!P0 IMAD.MOV.U32 R192, RZ, RZ, R249 ;  /* 0x000000ffffc08224 */ /* 0x001fe400078e00f9 */
[----:B------:R-:W-:Y:S01]  /*145d0*/  @!P0 IMAD.MOV.U32 R193, RZ, RZ, R18 ;  /* 0x000000ffffc18224 */ /* 0x000fe200078e0012 */
[----:B------:R0:W-:Y:S04]  /*145e0*/  STS.U16 [R15+0x9300], R189 ;  /* 0x009300bd0f007388 */ /* 0x0001e80000000400 */
[----:B------:R4:W3:Y:S04]  /*145f0*/  @!P0 LDG.E.U16 R221, desc[UR60][R192.64] ;  /* 0x0000003cc0dd8981 */ /* 0x0008e8000c1e1500 */
[----:B-1----:R-:W2:Y:S04]  /*14600*/  LDL.LU R195, [R1+0xbe4] ;  /* 0x000be40001c37983 */ /* 0x002ea80000300800 */
[----:B------:R1:W-:Y:S01]  /*14610*/  STS.U16 [R15+0x1700], R188 ;  /* 0x001700bc0f007388 */ /* 0x0003e20000000400 */
[----:B----4-:R-:W-:-:S02]  /*14620*/  @!P0 IMAD.MOV.U32 R192, RZ, RZ, R2 ;  /* 0x000000ffffc08224 */ /* 0x010fc400078e0002 */
[----:B------:R-:W-:Y:S01]  /*14630*/  @!P0 IMAD.MOV.U32 R193, RZ, RZ, R237 ;  /* 0x000000ffffc18224 */ /* 0x000fe200078e00ed */
[----:B0-----:R-:W4:Y:S04]  /*14640*/  LDL.LU R189, [R1+0x228] ;  /* 0x0002280001bd7983 */ /* 0x001f280000300800 */
[----:B------:R0:W-:Y:S04]  /*14650*/  STS.U16 [R15+0x9700], R191 ;  /* 0x009700bf0f007388 */ /* 0x0001e80000000400 */
[----:B-1----:R-:W3:Y:S04]  /*14660*/  LDL.LU R188, [R1+0x220] ;  /* 0x0002200001bc7983 */ /* 0x002ee80000300800 */
[----:B------:R1:W-:Y:S04]  /*14670*/  STS.U16 [R15+0x1b00], R190 ;  /* 0x001b00be0f007388 */ /* 0x0003e80000000400 */
[----:B0-----:R-:W3:Y:S04]  /*14680*/  LDL.LU R191, [R1+0x1e4] ;  /* 0x0001e40001bf7983 */ /* 0x001ee80000300800 */
[----:B------:R0:W3:Y:S04]  /*14690*/  @!P0 LDG.E.U16 R222, desc[UR60][R192.64] ;  /* 0x0000003cc0de8981 */ /* 0x0000e8000c1e1500 */
[----:B-1----:R-:W3:Y:S04]  /*146a0*/  LDL.LU R190, [R1+0x1dc] ;  /* 0x0001dc0001be7983 */ /* 0x002ee80000300800 */
[----:B------:R1:W-:Y:S04]  /*146b0*/  STS.U16 [R15+0x9b00], R7 ;  /* 0x009b00070f007388 */ /* 0x0003e80000000400 */
[----:B------:R-:W3:Y:S04]  /*146c0*/  LDL.LU R192, [R1+0x1b8] ;  /* 0x0001b80001c07983 */ /* 0x000ee80000300800 */
[----:B------:R-:W3:Y:S04]  /*146d0*/  LDL.LU R193, [R1+0x1b4] ;  /* 0x0001b40001c17983 */ /* 0x000ee80000300800 */
[----:B-1----:R-:W3:Y:S04]  /*146e0*/  LDL.LU R7, [R1+0xd5c] ;  /* 0x000d5c0001077983 */ /* 0x002ee80000300800 */
[----:B------:R1:W-:Y:S04]  /*146f0*/  STS.U16 [R15+0x1f00], R14 ;  /* 0x001f000e0f007388 */ /* 0x0003e80000000400 */
[----:B------:R0:W-:Y:S04]  /*14700*/  STS.U16 [R15+0x9f00], R4 ;  /* 0x009f00040f007388 */ /* 0x0001e80000000400 */
[----:B------:R0:W-:Y:S04]  /*14710*/  STS.U16 [R15+0x2300], R8 ;  /* 0x002300080f007388 */ /* 0x0001e80000000400 */
[----:B-1----:R-:W2:Y:S04]  /*14720*/  LDL.LU R14, [R1+0xd58] ;  /* 0x000d5800010e7983 */ /* 0x002ea80000300800 */
[----:B0-----:R-:W4:Y:S04]  /*14730*/  LDL.LU R4, [R1+0xd54] ;  /* 0x000d540001047983 */ /* 0x001f280000300800 */
[----:B------:R-:W3:Y:S04]  /*14740*/  LDL.LU R8, [R1+0xd50] ;  /* 0x000d500001087983 */ /* 0x000ee80000300800 */
[----:B------:R0:W-:Y:S04]  /*14750*/  STS.U16 [R15+0xa300], R9 ;  /* 0x00a300090f007388 */ /* 0x0001e80000000400 */
[----:B------:R1:W-:Y:S04]  /*14760*/  STS.U16 [R15+0x2700], R21 ;  /* 0x002700150f007388 */ /* 0x0003e80000000400 */
[----:B------:R1:W-:Y:S04]  /*14770*/  STS.U16 [R15+0xa700], R13 ;  /* 0x00a7000d0f007388 */ /* 0x0003e80000000400 */
[----:B0-----:R-:W3:Y:S04]  /*14780*/  LDL.LU R9, [R1+0xd4c] ;  /* 0x000d4c0001097983 */ /* 0x001ee80000300800 */
[----:B-1----:R-:W3:Y:S04]  /*14790*/  LDL.LU R21, [R1+0xd48] ;  /* 0x000d480001157983 */ /* 0x002ee80000300800 */
[----:B------:R-:W3:Y:S04]  /*147a0*/  LDL.LU R13, [R1+0xd44] ;  /* 0x000d4400010d7983 */ /* 0x000ee80000300800 */
[----:B------:R0:W-:Y:S04]  /*147b0*/  STS.U16 [R15+0x2b00], R10 ;  /* 0x002b000a0f007388 */ /* 0x0001e80000000400 */
[----:B------:R1:W-:Y:S04]  /*147c0*/  STS.U16 [R15+0xab00], R11 ;  /* 0x00ab000b0f007388 */ /* 0x0003e80000000400 */
[----:B------:R1:W-:Y:S04]  /*147d0*/  STS.U16 [R15+0x2f00], R12 ;  /* 0x002f000c0f007388 */ /* 0x0003e80000000400 */
[----:B0-----:R-:W3:Y:S04]  /*147e0*/  LDL.LU R10, [R1+0xd40] ;  /* 0x000d4000010a7983 */ /* 0x001ee80000300800 */
[----:B-1----:R-:W3:Y:S04]  /*147f0*/  LDL.LU R11, [R1+0xd3c] ;  /* 0x000d3c00010b7983 */ /* 0x002ee80000300800 */
[----:B------:R-:W3:Y:S04]  /*14800*/  LDL.LU R12, [R1+0xd38] ;  /* 0x000d3800010c7983 */ /* 0x000ee80000300800 */
[----:B--2---:R-:W-:Y:S04]  /*14810*/  STS.U16 [R15+0xb700], R14 ;  /* 0x00b7000e0f007388 */ /* 0x004fe80000000400 */
[----:B----4-:R-:W-:Y:S04]  /*14820*/  STS.U16 [R15+0x3700], R4 ;  /* 0x003700040f007388 */ /* 0x010fe80000000400 */
[----:B---3--:R-:W-:Y:S04]  /*14830*/  STS.U16 [R15+0xb300], R21 ;  /* 0x00b300150f007388 */ /* 0x008fe80000000400 */
[----:B------:R-:W-:Y:S04]  /*14840*/  STS.U16 [R15+0x3300], R13 ;  /* 0x0033000d0f007388 */ /* 0x000fe80000000400 */
[----:B------:R0:W-:Y:S04]  /*14850*/  STS.U16 [R15+0xaf00], R12 ;  /* 0x00af000c0f007388 */ /* 0x0001e80000000400 */
[----:B0-----:R-:W2:Y:S04]  /*14860*/  LDL.LU R12, [R1+0xd34] ;  /* 0x000d3400010c7983 */ /* 0x001ea80000300800 */
[----:B------:R-:W3:Y:S04]  /*14870*/  LDL.LU R13, [R1+0xd30] ;  /* 0x000d3000010d7983 */ /* 0x000ee80000300800 */
[----:B------:R-:W4:Y:S04]  /*14880*/  LDL.LU R21, [R1+0xd2c] ;  /* 0x000d2c0001157983 */ /* 0x000f280000300800 */
[----:B------:R-:W2:Y:S04]  /*14890*/  LDL.LU R4, [R1+0xd28] ;  /* 0x000d280001047983 */ /* 0x000ea80000300800 */
[----:B------:R-:W3:Y:S04]  /*148a0*/  LDL.LU R14, [R1+0xd24] ;  /* 0x000d2400010e7983 */ /* 0x000ee80000300800 */
[----:B------:R0:W-:Y:S04]  /*148b0*/  STS.U16 [R15+0x3b00], R248 ;  /* 0x003b00f80f007388 */ /* 0x0001e80000000400 */
[----:B------:R1:W-:Y:S04]  /*148c0*/  STS.U16 [R15+0xbb00], R247 ;  /* 0x00bb00f70f007388 */ /* 0x0003e80000000400 */
[----:B------:R1:W-:Y:S04]  /*148d0*/  STS.U16 [R15+0x3f00], R238 ;  /* 0x003f00ee0f007388 */ /* 0x0003e80000000400 */
[----:B0-----:R-:W4:Y:S04]  /*148e0*/  LDL.LU R248, [R1+0x1c4] ;  /* 0x0001c40001f87983 */ /* 0x001f280000300800 */
[----:B-1----:R-:W4:Y:S04]  /*148f0*/  LDL.LU R247, [R1+0x1c8] ;  /* 0x0001c80001f77983 */ /* 0x002f280000300800 */
[----:B------:R-:W4:Y:S04]  /*14900*/  LDL.LU R238, [R1+0x1d4] ;  /* 0x0001d40001ee7983 */ /* 0x000f280000300800 */
[----:B------:R0:W-:Y:S04]  /*14910*/  STS.U16 [R15+0xbf00], R234 ;  /* 0x00bf00ea0f007388 */ /* 0x0001e80000000400 */
[----:B0-----:R-:W4:Y:S04]  /*14920*/  LDL.LU R234, [R1+0x1d8] ;  /* 0x0001d80001ea7983 */ /* 0x001f280000300800 */
[----:B---3--:R0:W-:Y:S04]  /*14930*/  STS.U16 [R14+0x380], R23 ;  /* 0x000380170e007388 */ /* 0x0081e80000000400 */
[----:B------:R1:W-:Y:S04]  /*14940*/  STS.U16 [R14+0x8380], R195 ;  /* 0x008380c30e007388 */ /* 0x0003e80000000400 */
[----:B------:R3:W-:Y:S04]  /*14950*/  STS.U16 [R14+0x780], R189 ;  /* 0x000780bd0e007388 */ /* 0x0007e80000000400 */
[----:B0-----:R-:W4:Y:S04]  /*14960*/  LDL.LU R23, [R1+0xd20] ;  /* 0x000d200001177983 */ /* 0x001f280000300800 */
[----:B-1----:R-:W4:Y:S04]  /*14970*/  LDL.LU R195, [R1+0xd1c] ;  /* 0x000d1c0001c37983 */ /* 0x002f280000300800 */
[----:B---3--:R-:W3:Y:S04]  /*14980*/  LDL.LU R189, [R1+0xd18] ;  /* 0x000d180001bd7983 */ /* 0x008ee80000300800 */
[----:B------:R0:W-:Y:S04]  /*14990*/  STS.U16 [R14+0x8780], R188 ;  /* 0x008780bc0e007388 */ /* 0x0001e80000000400 */
[----:B------:R1:W-:Y:S04]  /*149a0*/  STS.U16 [R14+0xb80], R191 ;  /* 0x000b80bf0e007388 */ /* 0x0003e80000000400 */
[----:B------:R2:W-:Y:S04]  /*149b0*/  STS.U16 [R14+0x8b80], R190 ;  /* 0x008b80be0e007388 */ /* 0x0005e80000000400 */
[----:B0-----:R-:W3:Y:S04]  /*149c0*/  LDL.LU R188, [R1+0xd14] ;  /* 0x000d140001bc7983 */ /* 0x001ee80000300800 */
[----:B-1----:R-:W3:Y:S04]  /*149d0*/  LDL.LU R191, [R1+0xd10] ;  /* 0x000d100001bf7983 */ /* 0x002ee80000300800 */
[----:B--2---:R-:W2:Y:S04]  /*149e0*/  LDL.LU R190, [R1+0xd0c] ;  /* 0x000d0c0001be7983 */ /* 0x004ea80000300800 */
[----:B------:R-:W-:Y:S04]  /*149f0*/  STS.U16 [R14+0x2780], R4 ;  /* 0x002780040e007388 */ /* 0x000fe80000000400 */
        /* <DEDUP_REMOVED lines=10> */
[----:B---3--:R-:W-:Y:S04]  /*14aa0*/  STS.U16 [R14+0x9f80], R189 ;  /* 0x009f80bd0e007388 */ /* 0x008fe80000000400 */
[----:B------:R-:W-:Y:S04]  /*14ab0*/  STS.U16 [R14+0x1f80], R188 ;  /* 0x001f80bc0e007388 */ /* 0x000fe80000000400 */
[----:B------:R-:W-:Y:S04]  /*14ac0*/  STS.U16 [R14+0x9b80], R191 ;  /* 0x009b80bf0e007388 */ /* 0x000fe80000000400 */
[----:B--2---:R0:W-:Y:S04]  /*14ad0*/  STS.U16 [R14+0x1b80], R190 ;  /* 0x001b80be0e007388 */ /* 0x0041e80000000400 */
[----:B0-----:R-:W2:Y:S04]  /*14ae0*/  LDL.LU R190, [R1+0xd08] ;  /* 0x000d080001be7983 */ /* 0x001ea80000300800 */
[----:B------:R-:W3:Y:S04]  /*14af0*/  LDL.LU R191, [R1+0xd04] ;  /* 0x000d040001bf7983 */ /* 0x000ee80000300800 */
[----:B------:R-:W4:Y:S04]  /*14b00*/  LDL.LU R188, [R1+0xd00] ;  /* 0x000d000001bc7983 */ /* 0x000f280000300800 */
[----:B------:R-:W4:Y:S04]  /*14b10*/  LDL.LU R189, [R1+0xcfc] ;  /* 0x000cfc0001bd7983 */ /* 0x000f280000300800 */
[----:B------:R-:W4:Y:S04]  /*14b20*/  LDL.LU R195, [R1+0xcf8] ;  /* 0x000cf80001c37983 */ /* 0x000f280000300800 */
[----:B------:R-:W2:Y:S04]  /*14b30*/  LDL.LU R23, [R1+0xcf4] ;  /* 0x000cf40001177983 */ /* 0x000ea80000300800 */
[----:B------:R-:W3:Y:S04]  /*14b40*/  LDL.LU R4, [R1+0xcf0] ;  /* 0x000cf00001047983 */ /* 0x000ee80000300800 */
[----:B------:R-:W4:Y:S04]  /*14b50*/  LDL.LU R21, [R1+0xcec] ;  /* 0x000cec0001157983 */ /* 0x000f280000300800 */
[----:B------:R-:W2:Y:S04]  /*14b60*/  LDL.LU R13, [R1+0xce8] ;  /* 0x000ce800010d7983 */ /* 0x000ea80000300800 */
[----:B------:R-:W3:Y:S04]  /*14b70*/  LDL.LU R12, [R1+0xce4] ;  /* 0x000ce400010c7983 */ /* 0x000ee80000300800 */
[----:B------:R-:W3:Y:S04]  /*14b80*/  LDL.LU R11, [R1+0xce0] ;  /* 0x000ce000010b7983 */ /* 0x000ee80000300800 */
[----:B------:R-:W3:Y:S04]  /*14b90*/  LDL.LU R10, [R1+0xcdc] ;  /* 0x000cdc00010a7983 */ /* 0x000ee80000300800 */
[----:B------:R-:W3:Y:S04]  /*14ba0*/  LDL.LU R9, [R1+0xcd8] ;  /* 0x000cd80001097983 */ /* 0x000ee80000300800 */
[----:B------:R-:W3:Y:S04]  /*14bb0*/  LDL.LU R8, [R1+0xcd4] ;  /* 0x000cd40001087983 */ /* 0x000ee80000300800 */
[----:B------:R-:W3:Y:S04]  /*14bc0*/  LDL.LU R7, [R1+0xcd0] ;  /* 0x000cd00001077983 */ /* 0x000ee80000300800 */
[----:B------:R-:W-:Y:S04]  /*14bd0*/  STS.U16 [R14+0xf80], R234 ;  /* 0x000f80ea0e007388 */ /* 0x000fe80000000400 */
[----:B------:R-:W-:Y:S04]  /*14be0*/  STS.U16 [R14+0x8f80], R238 ;  /* 0x008f80ee0e007388 */ /* 0x000fe80000000400 */
[----:B------:R-:W-:Y:S04]  /*14bf0*/  STS.U16 [R14+0x1380], R247 ;  /* 0x001380f70e007388 */ /* 0x000fe80000000400 */
[----:B------:R-:W-:Y:S04]  /*14c00*/  STS.U16 [R14+0x9380], R248 ;  /* 0x009380f80e007388 */ /* 0x000fe80000000400 */
[----:B------:R-:W-:Y:S04]  /*14c10*/  STS.U16 [R14+0x1780], R192 ;  /* 0x001780c00e007388 */ /* 0x000fe80000000400 */
[----:B------:R0:W-:Y:S04]  /*14c20*/  STS.U16 [R14+0x9780], R193 ;  /* 0x009780c10e007388 */ /* 0x0001e80000000400 */
[----:B------:R-:W-:Y:S04]  /*14c30*/  STS.U16 [R14+0xb780], R250 ;  /* 0x00b780fa0e007388 */ /* 0x000fe80000000400 */
[----:B------:R-:W-:Y:S04]  /*14c40*/  STS.U16 [R14+0x3b80], R244 ;  /* 0x003b80f40e007388 */ /* 0x000fe80000000400 */
[----:B------:R-:W-:Y:S04]  /*14c50*/  STS.U16 [R14+0xbb80], R240 ;  /* 0x00bb80f00e007388 */ /* 0x000fe80000000400 */
[----:B------:R-:W-:Y:S04]  /*14c60*/  STS.U16 [R14+0x3f80], R231 ;  /* 0x003f80e70e007388 */ /* 0x000fe80000000400 */
[----:B------:R-:W-:Y:S01]  /*14c70*/  STS.U16 [R14+0xbf80], R228 ;  /* 0x00bf80e40e007388 */ /* 0x000fe20000000400 */
[----:B0-----:R-:W0:Y:S01]  /*14c80*/  S2R R193, SR_CgaCtaId ;  /* 0x0000000000c17919 */ /* 0x001e220000008800 */
[----:B------:R-:W-:Y:S01]  /*14c90*/  MOV R192, 0x400 ;  /* 0x0000040000c07802 */ /* 0x000fe20000000f00 */
[----:B------:R-:W-:Y:S01]  /*14ca0*/  UMOV UR33, 0x40000040 ;  /* 0x4000004000217882 */ /* 0x000fe20000000000 */
[----:B------:R-:W-:Y:S01]  /*14cb0*/  UIADD3.64 UR52, UR4, 0x380, URZ ;  /* 0x0000038004347897 */ /* 0x000fe2000fffe03f */
[----:B------:R-:W3:Y:S01]  /*14cc0*/  LDL.LU R247, [R1+0xc00] ;  /* 0x000c000001f77983 */ /* 0x000ee20000300800 */
[----:B------:R-:W-:Y:S01]  /*14cd0*/  UMOV UR54, UR34 ;  /* 0x0000002200367c82 */ /* 0x000fe20008000000 */
[----:B------:R-:W-:Y:S01]  /*14ce0*/  UMOV UR55, UR35 ;  /* 0x0000002300377c82 */ /* 0x000fe20008000000 */
[----:B------:R-:W-:Y:S01]  /*14cf0*/  UIADD3.64 UR48, UR4, 0x400, URZ ;  /* 0x0000040004307897 */ /* 0x000fe2000fffe03f */
[----:B------:R-:W3:Y:S01]  /*14d00*/  LDL.LU R248, [R1+0xbfc] ;  /* 0x000bfc0001f87983 */ /* 0x000ee20000300800 */
[----:B0-----:R-:W-:-:S04]  /*14d10*/  LEA R192, R193, R192, 0x18 ;  /* 0x000000c0c1c07211 */ /* 0x001fc800078ec0ff */
[----:B------:R-:W-:-:S04]  /*14d20*/  SHF.R.U32.HI R192, RZ, 0x4, R192 ;  /* 0x00000004ffc07819 */ /* 0x000fc800000116c0 */
[----:B------:R-:W-:-:S04]  /*14d30*/  SGXT.U32 R192, R192, 0xe ;  /* 0x0000000ec0c0781a */ /* 0x000fc80000000000 */
[----:B------:R-:W-:Y:S01]  /*14d40*/  R2UR UR32, R192 ;  /* 0x00000000c02072ca */ /* 0x000fe200000e0000 */
[----:B------:R-:W-:Y:S01]  /*14d50*/  UMOV UR50, UR6 ;  /* 0x0000000600327c82 */ /* 0x000fe20008000000 */
[----:B------:R-:W-:Y:S01]  /*14d60*/  UMOV UR51, UR7 ;  /* 0x0000000700337c82 */ /* 0x000fe20008000000 */
[----:B------:R-:W3:Y:S04]  /*14d70*/  LDL.LU R192, [R1+0xbf8] ;  /* 0x000bf80001c07983 */ /* 0x000ee80000300800 */
[----:B------:R-:W3:Y:S04]  /*14d80*/  LDL.LU R193, [R1+0xbf4] ;  /* 0x000bf40001c17983 */ /* 0x000ee80000300800 */
        /* <DEDUP_REMOVED lines=8> */
[----:B--2---:R-:W-:Y:S04]  /*14e10*/  STS.U16 [R13+0x10080], R161 ;  /* 0x010080a10d007388 */ /* 0x004fe80000000400 */
        /* <DEDUP_REMOVED lines=54> */
[----:B------:R-:W-:Y:S01]  /*15180*/  STS.U16 [R7+0x11b80], R222 ;  /* 0x011b80de07007388 */ /* 0x000fe20000000400 */
[----:B------:R1:W-:Y:S06]  /*15190*/  MEMBAR.ALL.CTA ;  /* 0x0000000000007992 */ /* 0x0003ec0000008000 */
[----:B-1----:R-:W1:Y:S01]  /*151a0*/  FENCE.VIEW.ASYNC.S ;  /* 0x00000000000073c6 */ /* 0x002e620000000000 */
[----:B------:R-:W-:Y:S01]  /*151b0*/  UIADD3.64 UR56, UR4, 0xc00, URZ ;  /* 0x00000c0004387897 */ /* 0x000fe2000fffe03f */
[----:B------:R-:W-:Y:S01]  /*151c0*/  UMOV UR58, UR6 ;  /* 0x00000006003a7c82 */ /* 0x000fe20008000000 */
[----:B------:R-:W-:Y:S01]  /*151d0*/  UMOV UR59, UR7 ;  /* 0x00000007003b7c82 */ /* 0x000fe20008000000 */
[----:B0-----:R-:W2:Y:S01]  /*151e0*/  LDL R152, [R1+0xc08] ;  /* 0x000c080001987983 */ /* 0x001ea20000100800 */
[----:B-1----:R-:W-:Y:S06]  /*151f0*/  BAR.SYNC.DEFER_BLOCKING 0x0 ;  /* 0x0000000000007b1d */ /* 0x002fec0000010000 */
[----:B------:R-:W-:-:S06]  /*15200*/  WARPGROUP.ARRIVE ;  /* 0x00000000000079c5 */ /* 0x000fcc0000000000 */
[----:B------:R-:W-:Y:S04]  /*15210*/  HGMMA.64x64x16.F32.BF16 R120, gdesc[UR32].tnspA, R120 ;  /* 0x20e00000207879f0 */ /* 0x000fe80008701878 */
[----:B------:R-:W-:Y:S04]  /*15220*/  HGMMA.64x64x16.F32.BF16 R120, gdesc[UR4].tnspA, R120 ;  /* 0x20e00000047879f0 */ /* 0x000fe80008701878 */
[----:B------:R-:W-:Y:S04]  /*15230*/  HGMMA.64x64x16.F32.BF16 R120, gdesc[UR8].tnspA, R120 ;  /* 0x20e00000087879f0 */ /* 0x000fe80008701878 */
[----:B------:R-:W-:Y:S04]  /*15240*/  HGMMA.64x64x16.F32.BF16 R120, gdesc[UR12].tnspA, R120 ;  /* 0x20e000000c7879f0 */ /* 0x000fe80008701878 */
[----:B------:R-:W-:Y:S04]  /*15250*/  HGMMA.64x64x16.F32.BF16 R120, gdesc[UR16].tnspA, R120 ;  /* 0x20e00000107879f0 */ /* 0x000fe80008701878 */
[----:B------:R-:W-:Y:S04]  /*15260*/  HGMMA.64x64x16.F32.BF16 R120, gdesc[UR20].tnspA, R120 ;  /* 0x20e00000147879f0 */ /* 0x000fe80008701878 */
[----:B------:R-:W-:Y:S04]  /*15270*/  HGMMA.64x64x16.F32.BF16 R120, gdesc[UR24].tnspA, R120 ;  /* 0x20e00000187879f0 */ /* 0x000fe80008701878 */
[----:B------:R-:W-:Y:S04]  /*15280*/  HGMMA.64x64x16.F32.BF16 R120, gdesc[UR28].tnspA, R120 ;  /* 0x20e000001c7879f0 */ /* 0x000fe80008701878 */
[----:B------:R-:W-:Y:S01]  /*15290*/  HGMMA.64x64x16.F32.BF16 R88, gdesc[UR52].tnspA, R88 ;  /* 0x20e00000345879f0 */ /* 0x000fe20008701858 */
[----:B------:R-:W-:-:S03]  /*152a0*/  UIADD3.64 UR52, UR4, 0x480, URZ ;  /* 0x0000048004347897 */ /* 0x000fc6000fffe03f */
[----:B------:R-:W-:Y:S01]  /*152b0*/  HGMMA.64x64x16.F32.BF16 R88, gdesc[UR48].tnspA, R88 ;  /* 0x20e00000305879f0 */ /* 0x000fe20008701858 */
[----:B------:R-:W-:Y:S01]  /*152c0*/  UMOV UR54, UR10 ;  /* 0x0000000a00367c82 */ /* 0x000fe20008000000 */
[----:B------:R-:W-:Y:S01]  /*152d0*/  UMOV UR55, UR11 ;  /* 0x0000000b00377c82 */ /* 0x000fe20008000000 */
        /* <DEDUP_REMOVED lines=18> */
[----:B------:R-:W-:Y:S01]  /*15400*/  UIADD3.64 UR52, UR4, 0x780, URZ ;  /* 0x0000078004347897 */ /* 0x000fe2000fffe03f */
[----:B------:R-:W-:Y:S01]  /*15410*/  UMOV UR50, UR30 ;  /* 0x0000001e00327c82 */ /* 0x000fe20008000000 */
[----:B------:R-:W-:Y:S01]  /*15420*/  UMOV UR51, UR31 ;  /* 0x0000001f00337c82 */ /* 0x000fe20008000000 */
[----:B------:R-:W-:Y:S01]  /*15430*/  UMOV UR54, UR34 ;  /* 0x0000002200367c82 */ /* 0x000fe20008000000 */
[----:B------:R-:W-:Y:S01]  /*15440*/  UMOV UR55, UR35 ;  /* 0x0000002300377c82 */ /* 0x000fe20008000000 */
[----:B------:R-:W-:Y:S04]  /*15450*/  HGMMA.64x64x16.F32.BF16 R88, gdesc[UR48].tnspA, R88 ;  /* 0x20e00000305879f0 */ /* 0x000fe80008701858 */
[----:B------:R-:W-:Y:S01]  /*15460*/  HGMMA.64x64x16.F32.BF16 R56, gdesc[UR52].tnspA, R56 ;  /* 0x20e00000343879f0 */ /* 0x000fe20008701838 */
[----:B------:R-:W-:Y:S01]  /*15470*/  UIADD3.64 UR48, UR4, 0x800, URZ ;  /* 0x0000080004307897 */ /* 0x000fe2000fffe03f */
[----:B------:R-:W-:Y:S01]  /*15480*/  UMOV UR50, UR6 ;  /* 0x0000000600327c82 */ /* 0x000fe20008000000 */
[----:B------:R-:W-:Y:S01]  /*15490*/  UMOV UR51, UR7 ;  /* 0x0000000700337c82 */ /* 0x000fe20008000000 */
[----:B------:R-:W-:-:S06]  /*154a0*/  UIADD3.64 UR52, UR4, 0x880, URZ ;  /* 0x0000088004347897 */ /* 0x000fcc000fffe03f */
[----:B------:R-:W-:Y:S01]  /*154b0*/  HGMMA.64x64x16.F32.BF16 R56, gdesc[UR48].tnspA, R56 ;  /* 0x20e00000303879f0 */ /* 0x000fe20008701838 */
[----:B------:R-:W-:Y:S01]  /*154c0*/  UMOV UR54, UR10 ;  /* 0x0000000a00367c82 */ /* 0x000fe20008000000 */
[----:B------:R-:W-:Y:S01]  /*154d0*/  UMOV UR55, UR11 ;  /* 0x0000000b00377c82 */ /* 0x000fe20008000000 */
[----:B------:R-:W-:Y:S01]  /*154e0*/  UIADD3.64 UR48, UR4, 0x900, URZ ;  /* 0x0000090004307897 */ /* 0x000fe2000fffe03f */
[----:B------:R-:W-:Y:S01]  /*154f0*/  HGMMA.64x64x16.F32.BF16 R56, gdesc[UR52].tnspA, R56 ;  /* 0x20e00000343879f0 */ /* 0x000fe20008701838 */
[----:B------:R-:W-:Y:S01]  /*15500*/  UMOV UR50, UR14 ;  /* 0x0000000e00327c82 */ /* 0x000fe20008000000 */
[----:B------:R-:W-:Y:S01]  /*15510*/  UMOV UR51, UR15 ;  /* 0x0000000f00337c82 */ /* 0x000fe20008000000 */
[----:B------:R-:W-:-:S05]  /*15520*/  UIADD3.64 UR52, UR4, 0x980, URZ ;  /* 0x0000098004347897 */ /* 0x000fca000fffe03f */
        /* <DEDUP_REMOVED lines=13> */
[----:B------:R-:W-:Y:S01]  /*15600*/  UIADD3.64 UR52, UR4, 0xb80, URZ ;  /* 0x00000b8004347897 */ /* 0x000fe2000fffe03f */
[----:B------:R-:W-:Y:S01]  /*15610*/  UMOV UR50, UR30 ;  /* 0x0000001e00327c82 */ /* 0x000fe20008000000 */
[----:B------:R-:W-:Y:S01]  /*15620*/  UMOV UR51, UR31 ;  /* 0x0000001f00337c82 */ /* 0x000fe20008000000 */
[----:B------:R-:W-:Y:S01]  /*15630*/  UMOV UR54, UR34 ;  /* 0x0000002200367c82 */ /* 0x000fe20008000000 */
[----:B------:R-:W-:-:S03]  /*15640*/  UMOV UR55, UR35 ;  /* 0x0000002300377c82 */ /* 0x000fc60008000000 */
[----:B------:R-:W-:Y:S04]  /*15650*/  HGMMA.64x64x16.F32.BF16 R56, gdesc[UR48].tnspA, R56 ;  /* 0x20e00000303879f0 */ /* 0x000fe80008701838 */
[----:B------:R-:W-:Y:S01]  /*15660*/  HGMMA.64x64x16.F32.BF16 R24, gdesc[UR52].tnspA, R24 ;  /* 0x20e00000341879f0 */ /* 0x000fe20008701818 */
[----:B------:R-:W-:Y:S02]  /*15670*/  R2UR UR48, R248 ;  /* 0x00000000f83072ca */ /* 0x000fe400000e0000 */
[----:B------:R-:W-:Y:S02]  /*15680*/  R2UR UR53, R192 ;  /* 0x00000000c03572ca */ /* 0x000fe400000e0000 */
[----:B------:R-:W-:Y:S01]  /*15690*/  R2UR UR52, R193 ;  /* 0x00000000c13472ca */ /* 0x000fe200000e0000 */
[----:B------:R-:W-:Y:S01]  /*156a0*/  HGMMA.64x64x16.F32.BF16 R24, gdesc[UR56].tnspA, R24 ;  /* 0x20e00000381879f0 */ /* 0x000fe20008701818 */
[----:B------:R-:W-:-:S02]  /*156b0*/  R2UR UR57, R4 ;  /* 0x00000000043972ca */ /* 0x000fc400000e0000 */
[----:B------:R-:W3:Y:S04]  /*156c0*/  LDL.LU R4, [R1+0xccc] ;  /* 0x000ccc0001047983 */ /* 0x000ee80000300800 */
[----:B------:R-:W4:Y:S04]  /*156d0*/  LDL.LU R248, [R1+0xbe0] ;  /* 0x000be00001f87983 */ /* 0x000f280000300800 */
[----:B------:R-:W2:Y:S04]  /*156e0*/  LDL.LU R192, [R1+0xbd8] ;  /* 0x000bd80001c07983 */ /* 0x000ea80000300800 */
[----:B------:R-:W2:Y:S04]  /*156f0*/  LDL.LU R155, [R1+0xbd0] ;  /* 0x000bd000019b7983 */ /* 0x000ea80000300800 */
[----:B------:R-:W2:Y:S04]  /*15700*/  LDL.LU R153, [R1+0xbc8] ;  /* 0x000bc80001997983 */ /* 0x000ea80000300800 */
[----:B------:R-:W2:Y:S01]  /*15710*/  LDL.LU R193, [R1+0xbc0] ;  /* 0x000bc00001c17983 */ /* 0x000ea20000300800 */
[----:B------:R-:W-:-:S02]  /*15720*/  R2UR UR56, R23 ;  /* 0x00000000173872ca */ /* 0x000fc400000e0000 */
[----:B------:R-:W0:Y:S01]  /*15730*/  LDC R23, c[0x0][0x238] ;  /* 0x00008e00ff177b82 */ /* 0x000e220000000800 */
[----:B------:R-:W2:Y:S04]  /*15740*/  LDL.LU R250, [R1+0xbb8] ;  /* 0x000bb80001fa7983 */ /* 0x000ea80000300800 */
[----:B------:R-:W2:Y:S04]  /*15750*/  LDL.LU R234, [R1+0xbdc] ;  /* 0x000bdc0001ea7983 */ /* 0x000ea80000300800 */
[----:B------:R-:W2:Y:S04]  /*15760*/  LDL.LU R228, [R1+0xbb0] ;  /* 0x000bb00001e47983 */ /* 0x000ea80000300800 */
[----:B------:R-:W2:Y:S04]  /*15770*/  LDL.LU R238, [R1+0xbd4] ;  /* 0x000bd40001ee7983 */ /* 0x000ea80000300800 */
[----:B------:R-:W2:Y:S01]  /*15780*/  LDL.LU R240, [R1+0xba8] ;  /* 0x000ba80001f07983 */ /* 0x000ea20000300800 */
[----:B0-----:R-:W-:-:S04]  /*15790*/  IMAD.SHL.U32 R23, R23, 0x80, RZ ;  /* 0x0000008017177824 */ /* 0x001fc800078e00ff */
[----:B------:R-:W-:Y:S01]  /*157a0*/  IMAD.SHL.U32 R23, R23, 0x2, RZ ;  /* 0x0000000217177824 */ /* 0x000fe200078e00ff */
[----:B------:R-:W-:Y:S02]  /*157b0*/  R2UR UR49, R247 ;  /* 0x00000000f73172ca */ /* 0x000fe400000e0000 */
[----:B------:R-:W2:Y:S02]  /*157c0*/  LDL.LU R247, [R1+0xbcc] ;  /* 0x000bcc0001f77983 */ /* 0x000ea40000300800 */
[-C--:B------:R-:W-:Y:S02]  /*157d0*/  IADD3 R190, P1, R190, R23.reuse, RZ ;  /* 0x00000017bebe7210 */ /* 0x080fe40007f3e0ff */
[----:B------:R-:W2:Y:S04]  /*157e0*/  LDL.LU R161, [R1+0xba0] ;  /* 0x000ba00001a17983 */ /* 0x000ea80000300800 */
[----:B------:R-:W2:Y:S04]  /*157f0*/  LDL.LU R244, [R1+0xbc4] ;  /* 0x000bc40001f47983 */ /* 0x000ea80000300800 */
[----:B------:R-:W2:Y:S04]  /*15800*/  LDL.LU R160, [R1+0xb98] ;  /* 0x000b980001a07983 */ /* 0x000ea80000300800 */
[----:B------:R-:W2:Y:S04]  /*15810*/  LDL.LU R154, [R1+0xbbc] ;  /* 0x000bbc00019a7983 */ /* 0x000ea80000300800 */
[----:B------:R-:W2:Y:S01]  /*15820*/  LDL.LU R231, [R1+0xb90] ;  /* 0x000b900001e77983 */ /* 0x000ea20000300800 */
[----:B---3--:R-:W-:Y:S01]  /*15830*/  IMAD.X R191, R191, 0x1, R4, P1 ;  /* 0x00000001bfbf7824 */ /* 0x008fe200008e0604 */
[----:B----4-:R-:W-:-:S05]  /*15840*/  IADD3 R248, P1, R248, R23, RZ ;  /* 0x00000017f8f87210 */ /* 0x010fca0007f3e0ff */
[----:B------:R0:W-:Y:S01]  /*15850*/  STL [R1+0xbe0], R248 ;  /* 0x000be0f801007387 */ /* 0x0001e20000100800 */
[-C--:B--2---:R-:W-:Y:S02]  /*15860*/  IADD3 R192, P2, R192, R23.reuse, RZ ;  /* 0x00000017c0c07210 */ /* 0x084fe40007f5e0ff */
[-C--:B------:R-:W-:Y:S01]  /*15870*/  IADD3 R155, P3, R155, R23.reuse, RZ ;  /* 0x000000179b9b7210 */ /* 0x080fe20007f7e0ff */
[----:B0-----:R-:W2:Y:S01]  /*15880*/  LDL.LU R248, [R1+0xbb4] ;  /* 0x000bb40001f87983 */ /* 0x001ea20000300800 */
[-C--:B------:R-:W-:Y:S02]  /*15890*/  IADD3 R153, P4, R153, R23.reuse, RZ ;  /* 0x0000001799997210 */ /* 0x080fe40007f9e0ff */
[-C--:B------:R-:W-:Y:S01]  /*158a0*/  IADD3 R193, P5, R193, R23.reuse, RZ ;  /* 0x00000017c1c17210 */ /* 0x080fe20007fbe0ff */
[----:B------:R0:W-:Y:S04]  /*158b0*/  STL [R1+0xbd8], R192 ;  /* 0x000bd8c001007387 */ /* 0x0001e80000100800 */
[----:B0-----:R-:W3:Y:S04]  /*158c0*/  LDL.LU R192, [R1+0xb88] ;  /* 0x000b880001c07983 */ /* 0x001ee80000300800 */
[----:B------:R-:W4:Y:S04]  /*158d0*/  LDL.LU R159, [R1+0xbac] ;  /* 0x000bac00019f7983 */ /* 0x000f280000300800 */
[----:B------:R-:W-:Y:S04]  /*158e0*/  STL [R1+0xbd0], R155 ;  /* 0x000bd09b01007387 */ /* 0x000fe80000100800 */
[----:B------:R-:W4:Y:S04]  /*158f0*/  LDL.LU R158, [R1+0xb80] ;  /* 0x000b8000019e7983 */ /* 0x000f280000300800 */
[----:B------:R-:W-:Y:S04]  /*15900*/  STL [R1+0xbc8], R153 ;  /* 0x000bc89901007387 */ /* 0x000fe80000100800 */
[----:B------:R0:W-:Y:S04]  /*15910*/  STL [R1+0xbc0], R193 ;  /* 0x000bc0c101007387 */ /* 0x0001e80000100800 */
[----:B0-----:R-:W4:Y:S01]  /*15920*/  LDL.LU R193, [R1+0xba4] ;  /* 0x000ba40001c17983 */ /* 0x001f220000300800 */
[----:B------:R-:W-:Y:S01]  /*15930*/  IADD3 R250, P6, R250, R23, RZ ;  /* 0x00000017fafa7210 */ /* 0x000fe20007fde0ff */
[----:B------:R-:W-:-:S02]  /*15940*/  IMAD.X R234, R234, 0x1, R4, P1 ;  /* 0x00000001eaea7824 */ /* 0x000fc400008e0604 */
[----:B------:R-:W4:Y:S04]  /*15950*/  LDL.LU R157, [R1+0xb78] ;  /* 0x000b7800019d7983 */ /* 0x000f280000300800 */
[----:B------:R0:W-:Y:S01]  /*15960*/  STL [R1+0xbb8], R250 ;  /* 0x000bb8fa01007387 */ /* 0x0001e20000100800 */
[----:B------:R-:W-:Y:S01]  /*15970*/  IMAD.X R238, R238, 0x1, R4, P2 ;  /* 0x00000001eeee7824 */ /* 0x000fe200010e0604 */
[-C--:B------:R-:W-:Y:S02]  /*15980*/  IADD3 R228, P1, R228, R23.reuse, RZ ;  /* 0x00000017e4e47210 */ /* 0x080fe40007f3e0ff */
[----:B0-----:R-:W4:Y:S04]  /*15990*/  LDL.LU R250, [R1+0xb9c] ;  /* 0x000b9c0001fa7983 */ /* 0x001f280000300800 */
[----:B------:R-:W4:Y:S04]  /*159a0*/  LDL.LU R153, [R1+0xb70] ;  /* 0x000b700001997983 */ /* 0x000f280000300800 */
[----:B------:R0:W-:Y:S01]  /*159b0*/  STL [R1+0xbdc], R234 ;  /* 0x000bdcea01007387 */ /* 0x0001e20000100800 */
[----:B------:R-:W-:-:S03]  /*159c0*/  IADD3 R240, P2, R240, R23, RZ ;  /* 0x00000017f0f07210 */ /* 0x000fc60007f5e0ff */
[----:B0-----:R-:W4:Y:S04]  /*159d0*/  LDL.LU R234, [R1+0xb94] ;  /* 0x000b940001ea7983 */ /* 0x001f280000300800 */
[----:B------:R0:W-:Y:S01]  /*159e0*/  STL [R1+0xbd4], R238 ;  /* 0x000bd4ee01007387 */ /* 0x0001e20000100800 */
[----:B------:R-:W-:-:S03]  /*159f0*/  IMAD.X R247, R247, 0x1, R4, P3 ;  /* 0x00000001f7f77824 */ /* 0x000fc600018e0604 */
[----:B0-----:R-:W4:Y:S04]  /*15a00*/  LDL.LU R238, [R1+0xb68] ;  /* 0x000b680001ee7983 */ /* 0x001f280000300800 */
[----:B------:R-:W-:Y:S04]  /*15a10*/  STL [R1+0xbb0], R228 ;  /* 0x000bb0e401007387 */ /* 0x000fe80000100800 */
[----:B------:R-:W4:Y:S04]  /*15a20*/  LDL.LU R156, [R1+0xb8c] ;  /* 0x000b8c00019c7983 */ /* 0x000f280000300800 */
[----:B------:R0:W-:Y:S01]  /*15a30*/  STL [R1+0xba8], R240 ;  /* 0x000ba8f001007387 */ /* 0x0001e20000100800 */
[----:B------:R-:W-:Y:S01]  /*15a40*/  IMAD.X R244, R244, 0x1, R4, P4 ;  /* 0x00000001f4f47824 */ /* 0x000fe200020e0604 */
[----:B------:R-:W-:-:S02]  /*15a50*/  IADD3 R161, P3, R161, R23, RZ ;  /* 0x00000017a1a17210 */ /* 0x000fc40007f7e0ff */
[----:B0-----:R-:W4:Y:S04]  /*15a60*/  LDL.LU R240, [R1+0xb60] ;  /* 0x000b600001f07983 */ /* 0x001f280000300800 */
[----:B------:R-:W4:Y:S04]  /*15a70*/  LDL.LU R155, [R1+0xb84] ;  /* 0x000b8400019b7983 */ /* 0x000f280000300800 */
[----:B------:R-:W4:Y:S04]  /*15a80*/  LDL.LU R228, [R1+0xb58] ;  /* 0x000b580001e47983 */ /* 0x000f280000300800 */
[----:B------:R0:W-:Y:S01]  /*15a90*/  STL [R1+0xbcc], R247 ;  /* 0x000bccf701007387 */ /* 0x0001e20000100800 */
[----:B------:R-:W-:Y:S01]  /*15aa0*/  IADD3 R160, P4, R160, R23, RZ ;  /* 0x00000017a0a07210 */ /* 0x000fe20007f9e0ff */
[----:B------:R-:W-:-:S02]  /*15ab0*/  IMAD.X R154, R154, 0x1, R4, P5 ;  /* 0x000000019a9a7824 */ /* 0x000fc400028e0604 */
[----:B0-----:R-:W4:Y:S04]  /*15ac0*/  LDL.LU R247, [R1+0xb7c] ;  /* 0x000b7c0001f77983 */ /* 0x001f280000300800 */
[----:B------:R0:W-:Y:S01]  /*15ad0*/  STL [R1+0xbc4], R244 ;  /* 0x000bc4f401007387 */ /* 0x0001e20000100800 */
[----:B------:R-:W-:-:S03]  /*15ae0*/  IADD3 R231, P5, R231, R23, RZ ;  /* 0x00000017e7e77210 */ /* 0x000fc60007fbe0ff */
[----:B0-----:R-:W4:Y:S04]  /*15af0*/  LDL.LU R244, [R1+0xb50] ;  /* 0x000b500001f47983 */ /* 0x001f280000300800 */
[----:B------:R-:W-:Y:S04]  /*15b00*/  STL [R1+0xba0], R161 ;  /* 0x000ba0a101007387 */ /* 0x000fe80000100800 */
[----:B------:R-:W-:Y:S01]  /*15b10*/  STL [R1+0xb98], R160 ;  /* 0x000b98a001007387 */ /* 0x000fe20000100800 */
[----:B--2---:R-:W-:-:S05]  /*15b20*/  IMAD.X R248, R248, 0x1, R4, P6 ;  /* 0x00000001f8f87824 */ /* 0x004fca00030e0604 */
[----:B------:R0:W-:Y:S04]  /*15b30*/  STL [R1+0xbb4], R248 ;  /* 0x000bb4f801007387 */ /* 0x0001e80000100800 */
[----:B------:R1:W-:Y:S01]  /*15b40*/  STL [R1+0xbbc], R154 ;  /* 0x000bbc9a01007387 */ /* 0x0003e20000100800 */
[----:B---3--:R-:W-:-:S03]  /*15b50*/  IADD3 R192, P6, R192, R23, RZ ;  /* 0x00000017c0c07210 */ /* 0x008fc60007fde0ff */
[----:B0-----:R-:W2:Y:S04]  /*15b60*/  LDL.LU R248, [R1+0xb74] ;  /* 0x000b740001f87983 */ /* 0x001ea80000300800 */
[----:B------:R0:W-:Y:S04]  /*15b70*/  STL [R1+0xb90], R231 ;  /* 0x000b90e701007387 */ /* 0x0001e80000100800 */
[----:B-1----:R-:W3:Y:S01]  /*15b80*/  LDL.LU R154, [R1+0xb48] ;  /* 0x000b4800019a7983 */ /* 0x002ee20000300800 */
[----:B----4-:R-:W-:-:S03]  /*15b90*/  IMAD.X R159, R159, 0x1, R4, P1 ;  /* 0x000000019f9f7824 */ /* 0x010fc600008e0604 */
[----:B0-----:R-:W4:Y:S04]  /*15ba0*/  LDL.LU R231, [R1+0xb6c] ;  /* 0x000b6c0001e77983 */ /* 0x001f280000300800 */
[----:B------:R0:W-:Y:S04]  /*15bb0*/  STL [R1+0xb88], R192 ;  /* 0x000b88c001007387 */ /* 0x0001e80000100800 */
[----:B0-----:R-:W4:Y:S01]  /*15bc0*/  LDL.LU R192, [R1+0xb40] ;  /* 0x000b400001c07983 */ /* 0x001f220000300800 */
[----:B------:R-:W-:-:S05]  /*15bd0*/  IMAD.X R193, R193, 0x1, R4, P2 ;  /* 0x00000001c1c17824 */ /* 0x000fca00010e0604 */
[----:B------:R0:W-:Y:S04]  /*15be0*/  STL [R1+0xba4], R193 ;  /* 0x000ba4c101007387 */ /* 0x0001e80000100800 */
[----:B------:R-:W-:Y:S04]  /*15bf0*/  STL [R1+0xbac], R159 ;  /* 0x000bac9f01007387 */ /* 0x000fe80000100800 */
[----:B0-----:R-:W4:Y:S01]  /*15c00*/  LDL.LU R193, [R1+0xb64] ;  /* 0x000b640001c17983 */ /* 0x001f220000300800 */
[-C--:B------:R-:W-:Y:S01]  /*15c10*/  IADD3 R158, P1, R158, R23.reuse, RZ ;  /* 0x000000179e9e7210 */ /* 0x080fe20007f3e0ff */
[----:B------:R-:W-:Y:S01]  /*15c20*/  IMAD.X R250, R250, 0x1, R4, P3 ;  /* 0x00000001fafa7824 */ /* 0x000fe200018e0604 */
[----:B------:R-:W-:-:S03]  /*15c30*/  IADD3 R157, P2, R157, R23, RZ ;  /* 0x000000179d9d7210 */ /* 0x000fc60007f5e0ff */
[----:B------:R-:W-:Y:S01]  /*15c40*/  STL [R1+0xb80], R158 ;  /* 0x000b809e01007387 */ /* 0x000fe20000100800 */
[----:B------:R-:W-:-:S03]  /*15c50*/  IADD3 R153, P3, R153, R23, RZ ;  /* 0x0000001799997210 */ /* 0x000fc60007f7e0ff */
[----:B------:R0:W-:Y:S04]  /*15c60*/  STL [R1+0xb9c], R250 ;  /* 0x000b9cfa01007387 */ /* 0x0001e80000100800 */
[----:B0-----:R-:W4:Y:S01]  /*15c70*/  LDL.LU R250, [R1+0xb38] ;  /* 0x000b380001fa7983 */ /* 0x001f220000300800 */
[----:B------:R-:W-:-:S03]  /*15c80*/  IMAD.X R234, R234, 0x1, R4, P4 ;  /* 0x00000001eaea7824 */ /* 0x000fc600020e0604 */
[----:B------:R-:W-:Y:S04]  /*15c90*/  STL [R1+0xb78], R157 ;  /* 0x000b789d01007387 */ /* 0x000fe80000100800 */
[----:B------:R0:W-:Y:S01]  /*15ca0*/  STL [R1+0xb70], R153 ;  /* 0x000b709901007387 */ /* 0x0001e20000100800 */
[----:B------:R-:W-:-:S03]  /*15cb0*/  IADD3 R238, P4, R238, R23, RZ ;  /* 0x00000017eeee7210 */ /* 0x000fc60007f9e0ff */
[----:B0-----:R-:W4:Y:S04]  /*15cc0*/  LDL.LU R153, [R1+0xb5c] ;  /* 0x000b5c0001997983 */ /* 0x001f280000300800 */
[----:B------:R0:W-:Y:S01]  /*15cd0*/  STL [R1+0xb94], R234 ;  /* 0x000b94ea01007387 */ /* 0x0001e20000100800 */
[----:B------:R-:W-:-:S03]  /*15ce0*/  IMAD.X R156, R156, 0x1, R4, P5 ;  /* 0x000000019c9c7824 */ /* 0x000fc600028e0604 */
[----:B0-----:R-:W4:Y:S04]  /*15cf0*/  LDL.LU R234, [R1+0xb30] ;  /* 0x000b300001ea7983 */ /* 0x001f280000300800 */
[----:B------:R0:W-:Y:S01]  /*15d00*/  STL [R1+0xb68], R238 ;  /* 0x000b68ee01007387 */ /* 0x0001e20000100800 */
[-C--:B------:R-:W-:Y:S01]  /*15d10*/  IADD3 R240, P5, R240, R23.reuse, RZ ;  /* 0x00000017f0f07210 */ /* 0x080fe20007fbe0ff */
[----:B------:R-:W-:Y:S02]  /*15d20*/  IMAD.X R155, R155, 0x1, R4, P6 ;  /* 0x000000019b9b7824 */ /* 0x000fe400030e0604 */
[----:B0-----:R-:W4:Y:S01]  /*15d30*/  LDL.LU R238, [R1+0xb54] ;  /* 0x000b540001ee7983 */ /* 0x001f220000300800 */
[----:B------:R-:W-:-:S03]  /*15d40*/  IADD3 R228, P6, R228, R23, RZ ;  /* 0x00000017e4e47210 */ /* 0x000fc60007fde0ff */
[----:B------:R0:W-:Y:S01]  /*15d50*/  STL [R1+0xb60], R240 ;  /* 0x000b60f001007387 */ /* 0x0001e20000100800 */
[----:B------:R-:W-:-:S03]  /*15d60*/  IMAD.X R247, R247, 0x1, R4, P1 ;  /* 0x00000001f7f77824 */ /* 0x000fc600008e0604 */
[----:B0-----:R-:W4:Y:S04]  /*15d70*/  LDL.LU R240, [R1+0xb28] ;  /* 0x000b280001f07983 */ /* 0x001f280000300800 */
[----:B------:R-:W-:Y:S04]  /*15d80*/  STL [R1+0xb8c], R156 ;  /* 0x000b8c9c01007387 */ /* 0x000fe80000100800 */
[----:B------:R-:W4:Y:S04]  /*15d90*/  LDL.LU R161, [R1+0xb4c] ;  /* 0x000b4c0001a17983 */ /* 0x000f280000300800 */
[----:B------:R-:W-:Y:S01]  /*15da0*/  STL [R1+0xb84], R155 ;  /* 0x000b849b01007387 */ /* 0x000fe20000100800 */
[----:B------:R-:W-:-:S03]  /*15db0*/  IADD3 R244, P1, R244, R23, RZ ;  /* 0x00000017f4f47210 */ /* 0x000fc60007f3e0ff */
[----:B------:R0:W-:Y:S04]  /*15dc0*/  STL [R1+0xb7c], R247 ;  /* 0x000b7cf701007387 */ /* 0x0001e80000100800 */
[----:B------:R1:W-:Y:S04]  /*15dd0*/  STL [R1+0xb58], R228 ;  /* 0x000b58e401007387 */ /* 0x0003e80000100800 */
[----:B0-----:R-:W4:Y:S04]  /*15de0*/  LDL.LU R247, [R1+0xb20] ;  /* 0x000b200001f77983 */ /* 0x001f280000300800 */
[----:B------:R-:W4:Y:S04]  /*15df0*/  LDL.LU R160, [R1+0xb44] ;  /* 0x000b440001a07983 */ /* 0x000f280000300800 */
[----:B------:R-:W4:Y:S04]  /*15e00*/  LDL.LU R155, [R1+0xb18] ;  /* 0x000b1800019b7983 */ /* 0x000f280000300800 */
[----:B-1----:R-:W4:Y:S04]  /*15e10*/  LDL.LU R228, [R1+0xb3c] ;  /* 0x000b3c0001e47983 */ /* 0x002f280000300800 */
[----:B------:R0:W-:Y:S04]  /*15e20*/  STL [R1+0xb50], R244 ;  /* 0x000b50f401007387 */ /* 0x0001e80000100800 */
[----:B0-----:R-:W4:Y:S01]  /*15e30*/  LDL.LU R244, [R1+0xb10] ;  /* 0x000b100001f47983 */ /* 0x001f220000300800 */
[----:B--2---:R-:W-:-:S05]  /*15e40*/  IMAD.X R248, R248, 0x1, R4, P2 ;  /* 0x00000001f8f87824 */ /* 0x004fca00010e0604 */
[----:B------:R0:W-:Y:S01]  /*15e50*/  STL [R1+0xb74], R248 ;  /* 0x000b74f801007387 */ /* 0x0001e20000100800 */
[-C--:B---3--:R-:W-:Y:S01]  /*15e60*/  IADD3 R154, P2, R154, R23.reuse, RZ ;  /* 0x000000179a9a7210 */ /* 0x088fe20007f5e0ff */
[----:B----4-:R-:W-:Y:S02]  /*15e70*/  IMAD.X R231, R231, 0x1, R4, P3 ;  /* 0x00000001e7e77824 */ /* 0x010fe400018e0604 */
[----:B0-----:R-:W2:Y:S04]  /*15e80*/  LDL.LU R248, [R1+0xb34] ;  /* 0x000b340001f87983 */ /* 0x001ea80000300800 */
[----:B------:R-:W3:Y:S04]  /*15e90*/  LDL.LU R159, [R1+0xb08] ;  /* 0x000b0800019f7983 */ /* 0x000ee80000300800 */
[----:B------:R-:W-:Y:S04]  /*15ea0*/  STL [R1+0xb48], R154 ;  /* 0x000b489a01007387 */ /* 0x000fe80000100800 */
[----:B------:R-:W4:Y:S01]  /*15eb0*/  LDL.LU R158, [R1+0xb2c] ;  /* 0x000b2c00019e7983 */ /* 0x000f220000300800 */
[----:B------:R-:W-:-:S03]  /*15ec0*/  IADD3 R192, P3, R192, R23, RZ ;  /* 0x00000017c0c07210 */ /* 0x000fc60007f7e0ff */
[----:B------:R-:W-:Y:S04]  /*15ed0*/  STL [R1+0xb6c], R231 ;  /* 0x000b6ce701007387 */ /* 0x000fe80000100800 */
[----:B------:R0:W-:Y:S01]  /*15ee0*/  STL [R1+0xb40], R192 ;  /* 0x000b40c001007387 */ /* 0x0001e20000100800 */
[----:B------:R-:W-:-:S03]  /*15ef0*/  IMAD.X R193, R193, 0x1, R4, P4 ;  /* 0x00000001c1c17824 */ /* 0x000fc600020e0604 */
[----:B0-----:R-:W4:Y:S04]  /*15f00*/  LDL.LU R192, [R1+0xb00] ;  /* 0x000b000001c07983 */ /* 0x001f280000300800 */
[----:B------:R-:W4:Y:S04]  /*15f10*/  LDL.LU R157, [R1+0xb24] ;  /* 0x000b2400019d7983 */ /* 0x000f280000300800 */
[----:B------:R0:W-:Y:S04]  /*15f20*/  STL [R1+0xb64], R193 ;  /* 0x000b64c101007387 */ /* 0x0001e80000100800 */
[----:B0-----:R-:W4:Y:S01]  /*15f30*/  LDL.LU R193, [R1+0xaf8] ;  /* 0x000af80001c17983 */ /* 0x001f220000300800 */
[----:B------:R-:W-:-:S03]  /*15f40*/  IADD3 R250, P4, R250, R23, RZ ;  /* 0x00000017fafa7210 */ /* 0x000fc60007f9e0ff */
[----:B------:R-:W4:Y:S04]  /*15f50*/  LDL.LU R231, [R1+0xb1c] ;  /* 0x000b1c0001e77983 */ /* 0x000f280000300800 */
[----:B------:R0:W-:Y:S04]  /*15f60*/  STL [R1+0xb38], R250 ;  /* 0x000b38fa01007387 */ /* 0x0001e80000100800 */
[----:B0-----:R-:W4:Y:S01]  /*15f70*/  LDL.LU R250, [R1+0xaf0] ;  /* 0x000af00001fa7983 */ /* 0x001f220000300800 */
[----:B------:R-:W-:Y:S01]  /*15f80*/  IMAD.X R153, R153, 0x1, R4, P5 ;  /* 0x0000000199997824 */ /* 0x000fe200028e0604 */
[----:B------:R-:W-:-:S05]  /*15f90*/  IADD3 R234, P5, R234, R23, RZ ;  /* 0x00000017eaea7210 */ /* 0x000fca0007fbe0ff */
[----:B------:R0:W-:Y:S01]  /*15fa0*/  STL [R1+0xb30], R234 ;  /* 0x000b30ea01007387 */ /* 0x0001e20000100800 */
[----:B------:R-:W-:-:S03]  /*15fb0*/  IMAD.X R238, R238, 0x1, R4, P6 ;  /* 0x00000001eeee7824 */ /* 0x000fc600030e0604 */
[----:B0-----:R-:W4:Y:S04]  /*15fc0*/  LDL.LU R234, [R1+0xb14] ;  /* 0x000b140001ea7983 */ /* 0x001f280000300800 */
[----:B------:R-:W-:Y:S04]  /*15fd0*/  STL [R1+0xb5c], R153 ;  /* 0x000b5c9901007387 */ /* 0x000fe80000100800 */
[----:B------:R-:W4:Y:S04]  /*15fe0*/  LDL.LU R156, [R1+0xae8] ;  /* 0x000ae800019c7983 */ /* 0x000f280000300800 */
[----:B------:R0:W-:Y:S01]  /*15ff0*/  STL [R1+0xb54], R238 ;  /* 0x000b54ee01007387 */ /* 0x0001e20000100800 */
[----:B------:R-:W-:-:S03]  /*16000*/  IADD3 R240, P6, R240, R23, RZ ;  /* 0x00000017f0f07210 */ /* 0x000fc60007fde0ff */
[----:B0-----:R-:W4:Y:S01]  /*16010*/  LDL.LU R238, [R1+0xb0c] ;  /* 0x000b0c0001ee7983 */ /* 0x001f220000300800 */
[----:B------:R-:W-:-:S03]  /*16020*/  IMAD.X R161, R161, 0x1, R4, P1 ;  /* 0x00000001a1a17824 */ /* 0x000fc600008e0604 */
[----:B------:R-:W4:Y:S04]  /*16030*/  LDL.LU R154, [R1+0xae0] ;  /* 0x000ae000019a7983 */ /* 0x000f280000300800 */
[----:B------:R-:W4:Y:S04]  /*16040*/  LDL.LU R153, [R1+0xb04] ;  /* 0x000b040001997983 */ /* 0x000f280000300800 */
[----:B------:R0:W-:Y:S01]  /*16050*/  STL [R1+0xb28], R240 ;  /* 0x000b28f001007387 */ /* 0x0001e20000100800 */
[----:B------:R-:W-:-:S03]  /*16060*/  IADD3 R247, P1, R247, R23, RZ ;  /* 0x00000017f7f77210 */ /* 0x000fc60007f3e0ff */
[----:B0-----:R-:W4:Y:S01]  /*16070*/  LDL.LU R240, [R1+0xad8] ;  /* 0x000ad80001f07983 */ /* 0x001f220000300800 */
[--C-:B------:R-:W-:Y:S01]  /*16080*/  IMAD.X R160, R160, 0x1, R4.reuse, P2 ;  /* 0x00000001a0a07824 */ /* 0x100fe200010e0604 */
[----:B------:R-:W-:Y:S02]  /*16090*/  IADD3 R155, P2, R155, R23, RZ ;  /* 0x000000179b9b7210 */ /* 0x000fe40007f5e0ff */
[----:B------:R0:W-:Y:S01]  /*160a0*/  STL [R1+0xb20], R247 ;  /* 0x000b20f701007387 */ /* 0x0001e20000100800 */
[----:B------:R-:W-:-:S03]  /*160b0*/  IMAD.X R228, R228, 0x1, R4, P3 ;  /* 0x00000001e4e47824 */ /* 0x000fc600018e0604 */
[----:B0-----:R-:W4:Y:S04]  /*160c0*/  LDL.LU R247, [R1+0xafc] ;  /* 0x000afc0001f77983 */ /* 0x001f280000300800 */
[----:B------:R-:W-:Y:S01]  /*160d0*/  STL [R1+0xb4c], R161 ;  /* 0x000b4ca101007387 */ /* 0x000fe20000100800 */
[----:B------:R-:W-:-:S03]  /*160e0*/  IADD3 R244, P3, R244, R23, RZ ;  /* 0x00000017f4f47210 */ /* 0x000fc60007f7e0ff */
[----:B------:R-:W-:Y:S04]  /*160f0*/  STL [R1+0xb44], R160 ;  /* 0x000b44a001007387 */ /* 0x000fe80000100800 */
[----:B------:R0:W-:Y:S04]  /*16100*/  STL [R1+0xb10], R244 ;  /* 0x000b10f401007387 */ /* 0x0001e80000100800 */
[----:B------:R1:W-:Y:S04]  /*16110*/  STL [R1+0xb18], R155 ;  /* 0x000b189b01007387 */ /* 0x0003e80000100800 */
[----:B0-----:R-:W4:Y:S04]  /*16120*/  LDL.LU R244, [R1+0xad0] ;  /* 0x000ad00001f47983 */ /* 0x001f280000300800 */
[----:B------:R0:W-:Y:S04]  /*16130*/  STL [R1+0xb3c], R228 ;  /* 0x000b3ce401007387 */ /* 0x0001e80000100800 */
[----:B-1----:R-:W4:Y:S04]  /*16140*/  LDL.LU R155, [R1+0xaf4] ;  /* 0x000af400019b7983 */ /* 0x002f280000300800 */
[----:B0-----:R-:W4:Y:S01]  /*16150*/  LDL.LU R228, [R1+0xac8] ;  /* 0x000ac80001e47983 */ /* 0x001f220000300800 */
[----:B--2---:R-:W-:Y:S01]  /*16160*/  IMAD.X R248, R248, 0x1, R4, P4 ;  /* 0x00000001f8f87824 */ /* 0x004fe200020e0604 */
[----:B---3--:R-:W-:-:S04]  /*16170*/  IADD3 R159, P4, R159, R23, RZ ;  /* 0x000000179f9f7210 */ /* 0x008fc80007f9e0ff */
[----:B------:R0:W-:Y:S01]  /*16180*/  STL [R1+0xb34], R248 ;  /* 0x000b34f801007387 */ /* 0x0001e20000100800 */
[----:B----4-:R-:W-:-:S03]  /*16190*/  IMAD.X R158, R158, 0x1, R4, P5 ;  /* 0x000000019e9e7824 */ /* 0x010fc600028e0604 */
[----:B0-----:R-:W2:Y:S01]  /*161a0*/  LDL.LU R248, [R1+0xaec] ;  /* 0x000aec0001f87983 */ /* 0x001ea20000300800 */
[----:B------:R-:W-:Y:S01]  /*161b0*/  IADD3 R192, P5, R192, R23, RZ ;  /* 0x00000017c0c07210 */ /* 0x000fe20007fbe0ff */
[----:B------:R-:W-:-:S04]  /*161c0*/  IMAD.X R157, R157, 0x1, R4, P6 ;  /* 0x000000019d9d7824 */ /* 0x000fc800030e0604 */
[----:B------:R0:W-:Y:S04]  /*161d0*/  STL [R1+0xb00], R192 ;  /* 0x000b00c001007387 */ /* 0x0001e80000100800 */
[----:B------:R-:W-:Y:S04]  /*161e0*/  STL [R1+0xb08], R159 ;  /* 0x000b089f01007387 */ /* 0x000fe80000100800 */
[----:B0-----:R-:W3:Y:S01]  /*161f0*/  LDL.LU R192, [R1+0xac0] ;  /* 0x000ac00001c07983 */ /* 0x001ee20000300800 */
[----:B------:R-:W-:-:S03]  /*16200*/  IADD3 R193, P6, R193, R23, RZ ;  /* 0x00000017c1c17210 */ /* 0x000fc60007fde0ff */
[----:B------:R-:W-:Y:S04]  /*16210*/  STL [R1+0xb2c], R158 ;  /* 0x000b2c9e01007387 */ /* 0x000fe80000100800 */
[----:B------:R0:W-:Y:S04]  /*16220*/  STL [R1+0xaf8], R193 ;  /* 0x000af8c101007387 */ /* 0x0001e80000100800 */
[----:B0-----:R-:W4:Y:S01]  /*16230*/  LDL.LU R193, [R1+0xae4] ;  /* 0x000ae40001c17983 */ /* 0x001f220000300800 */
[----:B------:R-:W-:Y:S01]  /*16240*/  IMAD.X R231, R231, 0x1, R4, P1 ;  /* 0x00000001e7e77824 */ /* 0x000fe200008e0604 */
[----:B------:R-:W-:-:S02]  /*16250*/  IADD3 R250, P1, R250, R23, RZ ;  /* 0x00000017fafa7210 */ /* 0x000fc40007f3e0ff */
[----:B------:R-:W-:Y:S04]  /*16260*/  STL [R1+0xb24], R157 ;  /* 0x000b249d01007387 */ /* 0x000fe80000100800 */
[----:B------:R0:W-:Y:S04]  /*16270*/  STL [R1+0xb1c], R231 ;  /* 0x000b1ce701007387 */ /* 0x0001e80000100800 */
[----:B0-----:R-:W4:Y:S04]  /*16280*/  LDL.LU R231, [R1+0xab8] ;  /* 0x000ab80001e77983 */ /* 0x001f280000300800 */
[----:B------:R0:W-:Y:S04]  /*16290*/  STL [R1+0xaf0], R250 ;  /* 0x000af0fa01007387 */ /* 0x0001e80000100800 */
[----:B0-----:R-:W4:Y:S01]  /*162a0*/  LDL.LU R250, [R1+0xadc] ;  /* 0x000adc0001fa7983 */ /* 0x001f220000300800 */
[----:B------:R-:W-:-:S05]  /*162b0*/  IMAD.X R234, R234, 0x1, R4, P2 ;  /* 0x00000001eaea7824 */ /* 0x000fca00010e0604 */
[----:B------:R0:W-:Y:S01]  /*162c0*/  STL [R1+0xb14], R234 ;  /* 0x000b14ea01007387 */ /* 0x0001e20000100800 */
[----:B------:R-:W-:-:S03]  /*162d0*/  IADD3 R156, P2, R156, R23, RZ ;  /* 0x000000179c9c7210 */ /* 0x000fc60007f5e0ff */
[----:B0-----:R-:W4:Y:S01]  /*162e0*/  LDL.LU R234, [R1+0xab0] ;  /* 0x000ab00001ea7983 */ /* 0x001f220000300800 */
[----:B------:R-:W-:Y:S01]  /*162f0*/  IMAD.X R238, R238, 0x1, R4, P3 ;  /* 0x00000001eeee7824 */ /* 0x000fe200018e0604 */
[----:B------:R-:W-:-:S04]  /*16300*/  IADD3 R154, P3, R154, R23, RZ ;  /* 0x000000179a9a7210 */ /* 0x000fc80007f7e0ff */
[----:B------:R0:W-:Y:S01]  /*16310*/  STL [R1+0xb0c], R238 ;  /* 0x000b0cee01007387 */ /* 0x0001e20000100800 */
[----:B------:R-:W-:-:S03]  /*16320*/  IMAD.X R153, R153, 0x1, R4, P4 ;  /* 0x0000000199997824 */ /* 0x000fc600020e0604 */
[----:B0-----:R-:W4:Y:S04]  /*16330*/  LDL.LU R238, [R1+0xad4] ;  /* 0x000ad40001ee7983 */ /* 0x001f280000300800 */
[----:B------:R-:W-:Y:S01]  /*16340*/  STL [R1+0xae8], R156 ;  /* 0x000ae89c01007387 */ /* 0x000fe20000100800 */
[----:B------:R-:W-:-:S03]  /*16350*/  IADD3 R240, P4, R240, R23, RZ ;  /* 0x00000017f0f07210 */ /* 0x000fc60007f9e0ff */
[----:B------:R-:W4:Y:S04]  /*16360*/  LDL.LU R161, [R1+0xaa8] ;  /* 0x000aa80001a17983 */ /* 0x000f280000300800 */
[----:B------:R-:W-:Y:S04]  /*16370*/  STL [R1+0xae0], R154 ;  /* 0x000ae09a01007387 */ /* 0x000fe80000100800 */
[----:B------:R0:W-:Y:S04]  /*16380*/  STL [R1+0xad8], R240 ;  /* 0x000ad8f001007387 */ /* 0x0001e80000100800 */
[----:B------:R1:W-:Y:S01]  /*16390*/  STL [R1+0xb04], R153 ;  /* 0x000b049901007387 */ /* 0x0003e20000100800 */
[----:B------:R-:W-:-:S03]  /*163a0*/  IMAD.X R247, R247, 0x1, R4, P5 ;  /* 0x00000001f7f77824 */ /* 0x000fc600028e0604 */
[----:B0-----:R-:W4:Y:S04]  /*163b0*/  LDL.LU R240, [R1+0xacc] ;  /* 0x000acc0001f07983 */ /* 0x001f280000300800 */
[----:B------:R-:W4:Y:S04]  /*163c0*/  LDL.LU R160, [R1+0xaa0] ;  /* 0x000aa00001a07983 */ /* 0x000f280000300800 */
[----:B------:R-:W4:Y:S04]  /*163d0*/  LDL.LU R154, [R1+0xac4] ;  /* 0x000ac400019a7983 */ /* 0x000f280000300800 */
[----:B-1----:R-:W4:Y:S04]  /*163e0*/  LDL.LU R153, [R1+0xa98] ;  /* 0x000a980001997983 */ /* 0x002f280000300800 */
[----:B------:R0:W-:Y:S01]  /*163f0*/  STL [R1+0xafc], R247 ;  /* 0x000afcf701007387 */ /* 0x0001e20000100800 */
[----:B------:R-:W-:-:S03]  /*16400*/  IADD3 R244, P5, R244, R23, RZ ;  /* 0x00000017f4f47210 */ /* 0x000fc60007fbe0ff */
[----:B0-----:R-:W4:Y:S01]  /*16410*/  LDL.LU R247, [R1+0xabc] ;  /* 0x000abc0001f77983 */ /* 0x001f220000300800 */
[----:B------:R-:W-:-:S03]  /*16420*/  IMAD.X R155, R155, 0x1, R4, P6 ;  /* 0x000000019b9b7824 */ /* 0x000fc600030e0604 */
[----:B------:R0:W-:Y:S01]  /*16430*/  STL [R1+0xad0], R244 ;  /* 0x000ad0f401007387 */ /* 0x0001e20000100800 */
[----:B------:R-:W-:-:S03]  /*16440*/  IADD3 R228, P6, R228, R23, RZ ;  /* 0x00000017e4e47210 */ /* 0x000fc60007fde0ff */
[----:B0-----:R-:W4:Y:S04]  /*16450*/  LDL.LU R244, [R1+0xa90] ;  /* 0x000a900001f47983 */ /* 0x001f280000300800 */
[----:B------:R-:W4:Y:S04]  /*16460*/  LDL.LU R159, [R1+0xab4] ;  /* 0x000ab400019f7983 */ /* 0x000f280000300800 */
[----:B------:R-:W-:Y:S04]  /*16470*/  STL [R1+0xaf4], R155 ;  /* 0x000af49b01007387 */ /* 0x000fe80000100800 */
[----:B------:R-:W4:Y:S04]  /*16480*/  LDL.LU R158, [R1+0xa88] ;  /* 0x000a8800019e7983 */ /* 0x000f280000300800 */
[----:B------:R-:W-:Y:S01]  /*16490*/  STL [R1+0xac8], R228 ;  /* 0x000ac8e401007387 */ /* 0x000fe20000100800 */
[----:B--2---:R-:W-:-:S05]  /*164a0*/  IMAD.X R248, R248, 0x1, R4, P1 ;  /* 0x00000001f8f87824 */ /* 0x004fca00008e0604 */
[----:B------:R0:W-:Y:S04]  /*164b0*/  STL [R1+0xaec], R248 ;  /* 0x000aecf801007387 */ /* 0x0001e80000100800 */
[----:B0-----:R-:W2:Y:S04]  /*164c0*/  LDL.LU R248, [R1+0xaac] ;  /* 0x000aac0001f87983 */ /* 0x001ea80000300800 */
[----:B------:R-:W2:Y:S01]  /*164d0*/  LDL.LU R157, [R1+0xa80] ;  /* 0x000a8000019d7983 */ /* 0x000ea20000300800 */
[----:B---3--:R-:W-:-:S05]  /*164e0*/  IADD3 R192, P1, R192, R23, RZ ;  /* 0x00000017c0c07210 */ /* 0x008fca0007f3e0ff */
[----:B------:R0:W-:Y:S04]  /*164f0*/  STL [R1+0xac0], R192 ;  /* 0x000ac0c001007387 */ /* 0x0001e80000100800 */
[----:B0-----:R-:W3:Y:S01]  /*16500*/  LDL.LU R192, [R1+0xaa4] ;  /* 0x000aa40001c07983 */ /* 0x001ee20000300800 */
[----:B----4-:R-:W-:-:S03]  /*16510*/  IMAD.X R193, R193, 0x1, R4, P2 ;  /* 0x00000001c1c17824 */ /* 0x010fc600010e0604 */
[----:B------:R-:W4:Y:S04]  /*16520*/  LDL.LU R228, [R1+0xa78] ;  /* 0x000a780001e47983 */ /* 0x000f280000300800 */
[----:B------:R0:W-:Y:S04]  /*16530*/  STL [R1+0xae4], R193 ;  /* 0x000ae4c101007387 */ /* 0x0001e80000100800 */
[----:B0-----:R-:W4:Y:S01]  /*16540*/  LDL.LU R193, [R1+0xa9c] ;  /* 0x000a9c0001c17983 */ /* 0x001f220000300800 */
[----:B------:R-:W-:Y:S01]  /*16550*/  IADD3 R231, P2, R231, R23, RZ ;  /* 0x00000017e7e77210 */ /* 0x000fe20007f5e0ff */
[----:B------:R-:W-:-:S05]  /*16560*/  IMAD.X R250, R250, 0x1, R4, P3 ;  /* 0x00000001fafa7824 */ /* 0x000fca00018e0604 */
[----:B------:R0:W-:Y:S04]  /*16570*/  STL [R1+0xadc], R250 ;  /* 0x000adcfa01007387 */ /* 0x0001e80000100800 */
[----:B0-----:R-:W4:Y:S01]  /*16580*/  LDL.LU R250, [R1+0xa70] ;  /* 0x000a700001fa7983 */ /* 0x001f220000300800 */
[----:B------:R-:W-:-:S03]  /*16590*/  IADD3 R234, P3, R234, R23, RZ ;  /* 0x00000017eaea7210 */ /* 0x000fc60007f7e0ff */
[----:B------:R-:W-:Y:S04]  /*165a0*/  STL [R1+0xab8], R231 ;  /* 0x000ab8e701007387 */ /* 0x000fe80000100800 */
[----:B------:R-:W4:Y:S04]  /*165b0*/  LDL.LU R156, [R1+0xa94] ;  /* 0x000a9400019c7983 */ /* 0x000f280000300800 */
[----:B------:R0:W-:Y:S04]  /*165c0*/  STL [R1+0xab0], R234 ;  /* 0x000ab0ea01007387 */ /* 0x0001e80000100800 */
[----:B0-----:R-:W4:Y:S01]  /*165d0*/  LDL.LU R234, [R1+0xa68] ;  /* 0x000a680001ea7983 */ /* 0x001f220000300800 */
[----:B------:R-:W-:-:S03]  /*165e0*/  IMAD.X R238, R238, 0x1, R4, P4 ;  /* 0x00000001eeee7824 */ /* 0x000fc600020e0604 */
[----:B------:R-:W4:Y:S04]  /*165f0*/  LDL.LU R155, [R1+0xa8c] ;  /* 0x000a8c00019b7983 */ /* 0x000f280000300800 */
[----:B------:R-:W4:Y:S04]  /*16600*/  LDL.LU R231, [R1+0xa60] ;  /* 0x000a600001e77983 */ /* 0x000f280000300800 */
[----:B------:R0:W-:Y:S01]  /*16610*/  STL [R1+0xad4], R238 ;  /* 0x000ad4ee01007387 */ /* 0x0001e20000100800 */
[----:B------:R-:W-:-:S03]  /*16620*/  IADD3 R161, P4, R161, R23, RZ ;  /* 0x00000017a1a17210 */ /* 0x000fc60007f9e0ff */
[----:B0-----:R-:W4:Y:S01]  /*16630*/  LDL.LU R238, [R1+0xa84] ;  /* 0x000a840001ee7983 */ /* 0x001f220000300800 */
[----:B------:R-:W-:Y:S01]  /*16640*/  IMAD.X R240, R240, 0x1, R4, P5 ;  /* 0x00000001f0f07824 */ /* 0x000fe200028e0604 */
[----:B------:R-:W-:-:S04]  /*16650*/  IADD3 R160, P5, R160, R23, RZ ;  /* 0x00000017a0a07210 */ /* 0x000fc80007fbe0ff */
[----:B------:R0:W-:Y:S01]  /*16660*/  STL [R1+0xacc], R240 ;  /* 0x000accf001007387 */ /* 0x0001e20000100800 */
[--C-:B------:R-:W-:Y:S01]  /*16670*/  IMAD.X R154, R154, 0x1, R4.reuse, P6 ;  /* 0x000000019a9a7824 */ /* 0x100fe200030e0604 */
[----:B------:R-:W-:Y:S02]  /*16680*/  IADD3 R153, P6, R153, R23, RZ ;  /* 0x0000001799997210 */ /* 0x000fe40007fde0ff */
[----:B0-----:R-:W4:Y:S04]  /*16690*/  LDL.LU R240, [R1+0xa58] ;  /* 0x000a580001f07983 */ /* 0x001f280000300800 */
[----:B------:R-:W-:Y:S01]  /*166a0*/  STL [R1+0xaa8], R161 ;  /* 0x000aa8a101007387 */ /* 0x000fe20000100800 */
[----:B------:R-:W-:-:S03]  /*166b0*/  IMAD.X R247, R247, 0x1, R4, P1 ;  /* 0x00000001f7f77824 */ /* 0x000fc600008e0604 */
[----:B------:R-:W-:Y:S04]  /*166c0*/  STL [R1+0xaa0], R160 ;  /* 0x000aa0a001007387 */ /* 0x000fe80000100800 */
[----:B------:R0:W-:Y:S04]  /*166d0*/  STL [R1+0xabc], R247 ;  /* 0x000abcf701007387 */ /* 0x0001e80000100800 */
[----:B------:R1:W-:Y:S01]  /*166e0*/  STL [R1+0xac4], R154 ;  /* 0x000ac49a01007387 */ /* 0x0003e20000100800 */
[----:B------:R-:W-:-:S03]  /*166f0*/  IADD3 R244, P1, R244, R23, RZ ;  /* 0x00000017f4f47210 */ /* 0x000fc60007f3e0ff */
[----:B0-----:R-:W4:Y:S04]  /*16700*/  LDL.LU R247, [R1+0xa7c] ;  /* 0x000a7c0001f77983 */ /* 0x001f280000300800 */
[----:B------:R0:W-:Y:S01]  /*16710*/  STL [R1+0xa98], R153 ;  /* 0x000a989901007387 */ /* 0x0001e20000100800 */
[----:B------:R-:W-:-:S03]  /*16720*/  IMAD.X R159, R159, 0x1, R4, P2 ;  /* 0x000000019f9f7824 */ /* 0x000fc600010e0604 */
[----:B-1----:R-:W4:Y:S04]  /*16730*/  LDL.LU R154, [R1+0xa50] ;  /* 0x000a5000019a7983 */ /* 0x002f280000300800 */
[----:B0-----:R-:W4:Y:S04]  /*16740*/  LDL.LU R153, [R1+0xa74] ;  /* 0x000a740001997983 */ /* 0x001f280000300800 */
[----:B------:R0:W-:Y:S01]  /*16750*/  STL [R1+0xa90], R244 ;  /* 0x000a90f401007387 */ /* 0x0001e20000100800 */
[----:B------:R-:W-:-:S03]  /*16760*/  IADD3 R158, P2, R158, R23, RZ ;  /* 0x000000179e9e7210 */ /* 0x000fc60007f5e0ff */
[----:B0-----:R-:W4:Y:S01]  /*16770*/  LDL.LU R244, [R1+0xa48] ;  /* 0x000a480001f47983 */ /* 0x001f220000300800 */
[----:B--2---:R-:W-:-:S05]  /*16780*/  IADD3.X R248, R248, R4, RZ, P3, !PT ;  /* 0x00000004f8f87210 */ /* 0x004fca0001ffe4ff */
[----:B------:R0:W-:Y:S01]  /*16790*/  STL [R1+0xaac], R248 ;  /* 0x000aacf801007387 */ /* 0x0001e20000100800 */
[----:B------:R-:W-:-:S03]  /*167a0*/  IADD3 R157, P3, R157, R23, RZ ;  /* 0x000000179d9d7210 */ /* 0x000fc60007f7e0ff */
[----:B------:R-:W-:Y:S04]  /*167b0*/  STL [R1+0xab4], R159 ;  /* 0x000ab49f01007387 */ /* 0x000fe80000100800 */
[----:B0-----:R-:W2:Y:S04]  /*167c0*/  LDL.LU R248, [R1+0xa6c] ;  /* 0x000a6c0001f87983 */ /* 0x001ea80000300800 */
[----:B------:R-:W-:Y:S01]  /*167d0*/  STL [R1+0xa88], R158 ;  /* 0x000a889e01007387 */ /* 0x000fe20000100800 */
[----:B---3--:R-:W-:Y:S01]  /*167e0*/  IMAD.X R192, R192, 0x1, R4, P4 ;  /* 0x00000001c0c07824 */ /* 0x008fe200020e0604 */
[----:B----4-:R-:W-:-:S04]  /*167f0*/  IADD3 R228, P4, R228, R23, RZ ;  /* 0x00000017e4e47210 */ /* 0x010fc80007f9e0ff */
[----:B------:R0:W-:Y:S04]  /*16800*/  STL [R1+0xaa4], R192 ;  /* 0x000aa4c001007387 */ /* 0x0001e80000100800 */
[----:B0-----:R-:W3:Y:S01]  /*16810*/  LDL.LU R192, [R1+0xa40] ;  /* 0x000a400001c07983 */ /* 0x001ee20000300800 */
[----:B------:R-:W-:-:S03]  /*16820*/  IMAD.X R193, R193, 0x1, R4, P5 ;  /* 0x00000001c1c17824 */ /* 0x000fc600028e0604 */
[----:B------:R-:W-:Y:S04]  /*16830*/  STL [R1+0xa80], R157 ;  /* 0x000a809d01007387 */ /* 0x000fe80000100800 */
[----:B------:R0:W-:Y:S04]  /*16840*/  STL [R1+0xa78], R228 ;  /* 0x000a78e401007387 */ /* 0x0001e80000100800 */
[----:B0-----:R-:W4:Y:S04]  /*16850*/  LDL.LU R228, [R1+0xa64] ;  /* 0x000a640001e47983 */ /* 0x001f280000300800 */
[----:B------:R0:W-:Y:S04]  /*16860*/  STL [R1+0xa9c], R193 ;  /* 0x000a9cc101007387 */ /* 0x0001e80000100800 */
[----:B0-----:R-:W4:Y:S01]  /*16870*/  LDL.LU R193, [R1+0xa38] ;  /* 0x000a380001c17983 */ /* 0x001f220000300800 */
[----:B------:R-:W-:-:S05]  /*16880*/  IADD3 R250, P5, R250, R23, RZ ;  /* 0x00000017fafa7210 */ /* 0x000fca0007fbe0ff */
[----:B------:R0:W-:Y:S01]  /*16890*/  STL [R1+0xa70], R250 ;  /* 0x000a70fa01007387 */ /* 0x0001e20000100800 */
[----:B------:R-:W-:-:S03]  /*168a0*/  IMAD.X R156, R156, 0x1, R4, P6 ;  /* 0x000000019c9c7824 */ /* 0x000fc600030e0604 */
[----:B0-----:R-:W4:Y:S01]  /*168b0*/  LDL.LU R250, [R1+0xa5c] ;  /* 0x000a5c0001fa7983 */ /* 0x001f220000300800 */
[----:B------:R-:W-:Y:S01]  /*168c0*/  IADD3 R234, P6, R234, R23, RZ ;  /* 0x00000017eaea7210 */ /* 0x000fe20007fde0ff */
[----:B------:R-:W-:-:S04]  /*168d0*/  IMAD.X R155, R155, 0x1, R4, P1 ;  /* 0x000000019b9b7824 */ /* 0x000fc800008e0604 */
[----:B------:R0:W-:Y:S01]  /*168e0*/  STL [R1+0xa68], R234 ;  /* 0x000a68ea01007387 */ /* 0x0001e20000100800 */
[----:B------:R-:W-:-:S03]  /*168f0*/  IADD3 R231, P1, R231, R23, RZ ;  /* 0x00000017e7e77210 */ /* 0x000fc60007f3e0ff */
[----:B0-----:R-:W4:Y:S04]  /*16900*/  LDL.LU R234, [R1+0xa30] ;  /* 0x000a300001ea7983 */ /* 0x001f280000300800 */
[----:B------:R-:W-:Y:S01]  /*16910*/  STL [R1+0xa94], R156 ;  /* 0x000a949c01007387 */ /* 0x000fe20000100800 */
[----:B------:R-:W-:-:S03]  /*16920*/  IMAD.X R238, R238, 0x1, R4, P2 ;  /* 0x00000001eeee7824 */ /* 0x000fc600010e0604 */
[----:B------:R-:W4:Y:S04]  /*16930*/  LDL.LU R161, [R1+0xa54] ;  /* 0x000a540001a17983 */ /* 0x000f280000300800 */
[----:B------:R-:W-:Y:S04]  /*16940*/  STL [R1+0xa8c], R155 ;  /* 0x000a8c9b01007387 */ /* 0x000fe80000100800 */
[----:B------:R0:W-:Y:S04]  /*16950*/  STL [R1+0xa84], R238 ;  /* 0x000a84ee01007387 */ /* 0x0001e80000100800 */
[----:B------:R1:W-:Y:S04]  /*16960*/  STL [R1+0xa60], R231 ;  /* 0x000a60e701007387 */ /* 0x0003e80000100800 */
[----:B0-----:R-:W4:Y:S01]  /*16970*/  LDL.LU R238, [R1+0xa28] ;  /* 0x000a280001ee7983 */ /* 0x001f220000300800 */
[----:B------:R-:W-:-:S03]  /*16980*/  IADD3 R240, P2, R240, R23, RZ ;  /* 0x00000017f0f07210 */ /* 0x000fc60007f5e0ff */
[----:B------:R-:W4:Y:S04]  /*16990*/  LDL.LU R160, [R1+0xa4c] ;  /* 0x000a4c0001a07983 */ /* 0x000f280000300800 */
[----:B------:R-:W4:Y:S04]  /*169a0*/  LDL.LU R155, [R1+0xa20] ;  /* 0x000a2000019b7983 */ /* 0x000f280000300800 */
[----:B-1----:R-:W4:Y:S04]  /*169b0*/  LDL.LU R231, [R1+0xa44] ;  /* 0x000a440001e77983 */ /* 0x002f280000300800 */
[----:B------:R0:W-:Y:S04]  /*169c0*/  STL [R1+0xa58], R240 ;  /* 0x000a58f001007387 */ /* 0x0001e80000100800 */
[----:B0-----:R-:W4:Y:S01]  /*169d0*/  LDL.LU R240, [R1+0xa18] ;  /* 0x000a180001f07983 */ /* 0x001f220000300800 */
[----:B------:R-:W-:-:S05]  /*169e0*/  IMAD.X R247, R247, 0x1, R4, P3 ;  /* 0x00000001f7f77824 */ /* 0x000fca00018e0604 */
[----:B------:R0:W-:Y:S01]  /*169f0*/  STL [R1+0xa7c], R247 ;  /* 0x000a7cf701007387 */ /* 0x0001e20000100800 */
[-C--:B------:R-:W-:Y:S01]  /*16a00*/  IADD3 R154, P3, R154, R23.reuse, RZ ;  /* 0x000000179a9a7210 */ /* 0x080fe20007f7e0ff */
[----:B------:R-:W-:Y:S02]  /*16a10*/  IMAD.X R153, R153, 0x1, R4, P4 ;  /* 0x0000000199997824 */ /* 0x000fe400020e0604 */
[----:B0-----:R-:W4:Y:S04]  /*16a20*/  LDL.LU R247, [R1+0xa3c] ;  /* 0x000a3c0001f77983 */ /* 0x001f280000300800 */
[----:B------:R-:W4:Y:S04]  /*16a30*/  LDL.LU R159, [R1+0xa10] ;  /* 0x000a1000019f7983 */ /* 0x000f280000300800 */
[----:B------:R-:W-:Y:S04]  /*16a40*/  STL [R1+0xa50], R154 ;  /* 0x000a509a01007387 */ /* 0x000fe80000100800 */
[----:B------:R-:W4:Y:S01]  /*16a50*/  LDL.LU R158, [R1+0xa34] ;  /* 0x000a3400019e7983 */ /* 0x000f220000300800 */
[----:B------:R-:W-:-:S03]  /*16a60*/  IADD3 R244, P4, R244, R23, RZ ;  /* 0x00000017f4f47210 */ /* 0x000fc60007f9e0ff */
[----:B------:R-:W-:Y:S04]  /*16a70*/  STL [R1+0xa74], R153 ;  /* 0x000a749901007387 */ /* 0x000fe80000100800 */
[----:B------:R0:W-:Y:S04]  /*16a80*/  STL [R1+0xa48], R244 ;  /* 0x000a48f401007387 */ /* 0x0001e80000100800 */
[----:B0-----:R-:W4:Y:S04]  /*16a90*/  LDL.LU R244, [R1+0xa08] ;  /* 0x000a080001f47983 */ /* 0x001f280000300800 */
[----:B------:R-:W4:Y:S01]  /*16aa0*/  LDL.LU R157, [R1+0xa2c] ;  /* 0x000a2c00019d7983 */ /* 0x000f220000300800 */
[----:B--2---:R-:W-:-:S05]  /*16ab0*/  IMAD.X R248, R248, 0x1, R4, P5 ;  /* 0x00000001f8f87824 */ /* 0x004fca00028e0604 */
[----:B------:R0:W-:Y:S04]  /*16ac0*/  STL [R1+0xa6c], R248 ;  /* 0x000a6cf801007387 */ /* 0x0001e80000100800 */
[----:B0-----:R-:W2:Y:S04]  /*16ad0*/  LDL.LU R248, [R1+0xa00] ;  /* 0x000a000001f87983 */ /* 0x001ea80000300800 */
[----:B------:R-:W2:Y:S01]  /*16ae0*/  LDL.LU R153, [R1+0xa24] ;  /* 0x000a240001997983 */ /* 0x000ea20000300800 */
[----:B---3--:R-:W-:-:S05]  /*16af0*/  IADD3 R192, P5, R192, R23, RZ ;  /* 0x00000017c0c07210 */ /* 0x008fca0007fbe0ff */
[----:B------:R0:W-:Y:S04]  /*16b00*/  STL [R1+0xa40], R192 ;  /* 0x000a40c001007387 */ /* 0x0001e80000100800 */
[----:B0-----:R-:W3:Y:S01]  /*16b10*/  LDL.LU R192, [R1+0x9f8] ;  /* 0x0009f80001c07983 */ /* 0x001ee20000300800 */
[----:B----4-:R-:W-:Y:S01]  /*16b20*/  IMAD.X R228, R228, 0x1, R4, P6 ;  /* 0x00000001e4e47824 */ /* 0x010fe200030e0604 */
[----:B------:R-:W-:-:S05]  /*16b30*/  IADD3 R193, P6, R193, R23, RZ ;  /* 0x00000017c1c17210 */ /* 0x000fca0007fde0ff */
[----:B------:R0:W-:Y:S04]  /*16b40*/  STL [R1+0xa38], R193 ;  /* 0x000a38c101007387 */ /* 0x0001e80000100800 */
[----:B0-----:R-:W4:Y:S01]  /*16b50*/  LDL.LU R193, [R1+0xa1c] ;  /* 0x000a1c0001c17983 */ /* 0x001f220000300800 */
[----:B------:R-:W-:-:S03]  /*16b60*/  IMAD.X R250, R250, 0x1, R4, P1 ;  /* 0x00000001fafa7824 */ /* 0x000fc600008e0604 */
[----:B------:R-:W-:Y:S04]  /*16b70*/  STL [R1+0xa64], R228 ;  /* 0x000a64e401007387 */ /* 0x000fe80000100800 */
[----:B------:R-:W4:Y:S04]  /*16b80*/  LDL.LU R156, [R1+0x9f0] ;  /* 0x0009f000019c7983 */ /* 0x000f280000300800 */
[----:B------:R0:W-:Y:S04]  /*16b90*/  STL [R1+0xa5c], R250 ;  /* 0x000a5cfa01007387 */ /* 0x0001e80000100800 */
[----:B0-----:R-:W4:Y:S01]  /*16ba0*/  LDL.LU R250, [R1+0xa14] ;  /* 0x000a140001fa7983 */ /* 0x001f220000300800 */
[----:B------:R-:W-:-:S03]  /*16bb0*/  IADD3 R234, P1, R234, R23, RZ ;  /* 0x00000017eaea7210 */ /* 0x000fc60007f3e0ff */
[----:B------:R-:W4:Y:S04]  /*16bc0*/  LDL.LU R154, [R1+0x9e8] ;  /* 0x0009e800019a7983 */ /* 0x000f280000300800 */
[----:B------:R-:W4:Y:S01]  /*16bd0*/  LDL.LU R228, [R1+0xa0c] ;  /* 0x000a0c0001e47983 */ /* 0x000f220000300800 */
[----:B------:R-:W-:-:S03]  /*16be0*/  IMAD.X R161, R161, 0x1, R4, P2 ;  /* 0x00000001a1a17824 */ /* 0x000fc600010e0604 */
[----:B------:R0:W-:Y:S04]  /*16bf0*/  STL [R1+0xa30], R234 ;  /* 0x000a30ea01007387 */ /* 0x0001e80000100800 */
[----:B0-----:R-:W4:Y:S01]  /*16c00*/  LDL.LU R234, [R1+0x9e0] ;  /* 0x0009e00001ea7983 */ /* 0x001f220000300800 */
[----:B------:R-:W-:Y:S01]  /*16c10*/  IADD3 R238, P2, R238, R23, RZ ;  /* 0x00000017eeee7210 */ /* 0x000fe20007f5e0ff */
[----:B------:R-:W-:-:S04]  /*16c20*/  IMAD.X R160, R160, 0x1, R4, P3 ;  /* 0x00000001a0a07824 */ /* 0x000fc800018e0604 */
[----:B------:R0:W-:Y:S01]  /*16c30*/  STL [R1+0xa28], R238 ;  /* 0x000a28ee01007387 */ /* 0x0001e20000100800 */
[-C--:B------:R-:W-:Y:S01]  /*16c40*/  IADD3 R155, P3, R155, R23.reuse, RZ ;  /* 0x000000179b9b7210 */ /* 0x080fe20007f7e0ff */
[----:B------:R-:W-:Y:S02]  /*16c50*/  IMAD.X R231, R231, 0x1, R4, P4 ;  /* 0x00000001e7e77824 */ /* 0x000fe400020e0604 */
[----:B0-----:R-:W4:Y:S04]  /*16c60*/  LDL.LU R238, [R1+0xa04] ;  /* 0x000a040001ee7983 */ /* 0x001f280000300800 */
[----:B------:R-:W-:Y:S01]  /*16c70*/  STL [R1+0xa54], R161 ;  /* 0x000a54a101007387 */ /* 0x000fe20000100800 */
[----:B------:R-:W-:-:S03]  /*16c80*/  IADD3 R240, P4, R240, R23, RZ ;  /* 0x00000017f0f07210 */ /* 0x000fc60007f9e0ff */
[----:B------:R-:W-:Y:S04]  /*16c90*/  STL [R1+0xa4c], R160 ;  /* 0x000a4ca001007387 */ /* 0x000fe80000100800 */
[----:B------:R0:W-:Y:S04]  /*16ca0*/  STL [R1+0xa18], R240 ;  /* 0x000a18f001007387 */ /* 0x0001e80000100800 */
[----:B------:R1:W-:Y:S04]  /*16cb0*/  STL [R1+0xa20], R155 ;  /* 0x000a209b01007387 */ /* 0x0003e80000100800 */
[----:B0-----:R-:W4:Y:S01]  /*16cc0*/  LDL.LU R240, [R1+0x9d8] ;  /* 0x0009d80001f07983 */ /* 0x001f220000300800 */
[----:B------:R-:W-:-:S03]  /*16cd0*/  IMAD.X R247, R247, 0x1, R4, P5 ;  /* 0x00000001f7f77824 */ /* 0x000fc600028e0604 */
[----:B------:R0:W-:Y:S01]  /*16ce0*/  STL [R1+0xa44], R231 ;  /* 0x000a44e701007387 */ /* 0x0001e20000100800 */
[----:B------:R-:W-:-:S03]  /*16cf0*/  IADD3 R159, P5, R159, R23, RZ ;  /* 0x000000179f9f7210 */ /* 0x000fc60007fbe0ff */
[----:B-1----:R-:W4:Y:S01]  /*16d00*/  LDL.LU R155, [R1+0x9fc] ;  /* 0x0009fc00019b7983 */ /* 0x002f220000300800 */
[----:B------:R-:W-:-:S03]  /*16d10*/  IMAD.X R158, R158, 0x1, R4, P6 ;  /* 0x000000019e9e7824 */ /* 0x000fc600030e0604 */
[----:B0-----:R-:W4:Y:S04]  /*16d20*/  LDL.LU R231, [R1+0x9d0] ;  /* 0x0009d00001e77983 */ /* 0x001f280000300800 */
[----:B------:R0:W-:Y:S04]  /*16d30*/  STL [R1+0xa3c], R247 ;  /* 0x000a3cf701007387 */ /* 0x0001e80000100800 */
[----:B0-----:R-:W4:Y:S01]  /*16d40*/  LDL.LU R247, [R1+0x9f4] ;  /* 0x0009f40001f77983 */ /* 0x001f220000300800 */
[----:B------:R-:W-:Y:S01]  /*16d50*/  IADD3 R244, P6, R244, R23, RZ ;  /* 0x00000017f4f47210 */ /* 0x000fe20007fde0ff */
[----:B------:R-:W-:-:S04]  /*16d60*/  IMAD.X R157, R157, 0x1, R4, P1 ;  /* 0x000000019d9d7824 */ /* 0x000fc800008e0604 */
[----:B------:R0:W-:Y:S04]  /*16d70*/  STL [R1+0xa08], R244 ;  /* 0x000a08f401007387 */ /* 0x0001e80000100800 */
[----:B------:R-:W-:Y:S04]  /*16d80*/  STL [R1+0xa10], R159 ;  /* 0x000a109f01007387 */ /* 0x000fe80000100800 */
[----:B0-----:R-:W4:Y:S04]  /*16d90*/  LDL.LU R244, [R1+0x9c8] ;  /* 0x0009c80001f47983 */ /* 0x001f280000300800 */
[----:B------:R-:W-:Y:S01]  /*16da0*/  STL [R1+0xa34], R158 ;  /* 0x000a349e01007387 */ /* 0x000fe20000100800 */
[----:B--2---:R-:W-:Y:S01]  /*16db0*/  IADD3 R248, P1, R248, R23, RZ ;  /* 0x00000017f8f87210 */ /* 0x004fe20007f3e0ff */
[----:B------:R-:W-:-:S04]  /*16dc0*/  IMAD.X R153, R153, 0x1, R4, P2 ;  /* 0x0000000199997824 */ /* 0x000fc800010e0604 */
[----:B------:R0:W-:Y:S04]  /*16dd0*/  STL [R1+0xa00], R248 ;  /* 0x000a00f801007387 */ /* 0x0001e80000100800 */
[----:B0-----:R-:W2:Y:S04]  /*16de0*/  LDL.LU R248, [R1+0x9ec] ;  /* 0x0009ec0001f87983 */ /* 0x001ea80000300800 */
[----:B------:R-:W-:Y:S04]  /*16df0*/  STL [R1+0xa2c], R157 ;  /* 0x000a2c9d01007387 */ /* 0x000fe80000100800 */
[----:B------:R0:W-:Y:S01]  /*16e00*/  STL [R1+0xa24], R153 ;  /* 0x000a249901007387 */ /* 0x0001e20000100800 */
[----:B---3--:R-:W-:-:S03]  /*16e10*/  IADD3 R192, P2, R192, R23, RZ ;  /* 0x00000017c0c07210 */ /* 0x008fc60007f5e0ff */
[----:B0-----:R-:W3:Y:S04]  /*16e20*/  LDL.LU R153, [R1+0x9c0] ;  /* 0x0009c00001997983 */ /* 0x001ee80000300800 */
[----:B------:R0:W-:Y:S04]  /*16e30*/  STL [R1+0x9f8], R192 ;  /* 0x0009f8c001007387 */ /* 0x0001e80000100800 */
[----:B0-----:R-:W3:Y:S01]  /*16e40*/  LDL.LU R192, [R1+0x9e4] ;  /* 0x0009e40001c07983 */ /* 0x001ee20000300800 */
[----:B----4-:R-:W-:-:S05]  /*16e50*/  IMAD.X R193, R193, 0x1, R4, P3 ;  /* 0x00000001c1c17824 */ /* 0x010fca00018e0604 */
[----:B------:R0:W-:Y:S04]  /*16e60*/  STL [R1+0xa1c], R193 ;  /* 0x000a1cc101007387 */ /* 0x0001e80000100800 */
[----:B0-----:R-:W4:Y:S01]  /*16e70*/  LDL.LU R193, [R1+0x9b8] ;  /* 0x0009b80001c17983 */ /* 0x001f220000300800 */
[-C--:B------:R-:W-:Y:S01]  /*16e80*/  IADD3 R156, P3, R156, R23.reuse, RZ ;  /* 0x000000179c9c7210 */ /* 0x080fe20007f7e0ff */
        /* <DEDUP_REMOVED lines=10> */
[----:B------:R1:W-:Y:S04]  /*16f30*/  STL [R1+0xa0c], R228 ;  /* 0x000a0ce401007387 */ /* 0x0003e80000100800 */
[----:B0-----:R-:W4:Y:S01]  /*16f40*/  LDL.LU R234, [R1+0x9d4] ;  /* 0x0009d40001ea7983 */ /* 0x001f220000300800 */
[----:B------:R-:W-:-:S03]  /*16f50*/  IMAD.X R238, R238, 0x1, R4, P6 ;  /* 0x00000001eeee7824 */ /* 0x000fc600030e0604 */
[----:B------:R-:W4:Y:S04]  /*16f60*/  LDL.LU R160, [R1+0x9a8] ;  /* 0x0009a80001a07983 */ /* 0x000f280000300800 */
[----:B------:R-:W4:Y:S04]  /*16f70*/  LDL.LU R154, [R1+0x9cc] ;  /* 0x0009cc00019a7983 */ /* 0x000f280000300800 */
[----:B-1----:R-:W4:Y:S04]  /*16f80*/  LDL.LU R228, [R1+0x9a0] ;  /* 0x0009a00001e47983 */ /* 0x002f280000300800 */
[----:B------:R0:W-:Y:S04]  /*16f90*/  STL [R1+0xa04], R238 ;  /* 0x000a04ee01007387 */ /* 0x0001e80000100800 */
[----:B0-----:R-:W4:Y:S01]  /*16fa0*/  LDL.LU R238, [R1+0x9c4] ;  /* 0x0009c40001ee7983 */ /* 0x001f220000300800 */
[----:B------:R-:W-:-:S05]  /*16fb0*/  IADD3 R240, P6, R240, R23, RZ ;  /* 0x00000017f0f07210 */ /* 0x000fca0007fde0ff */
[----:B------:R0:W-:Y:S01]  /*16fc0*/  STL [R1+0x9d8], R240 ;  /* 0x0009d8f001007387 */ /* 0x0001e20000100800 */
[--C-:B------:R-:W-:Y:S01]  /*16fd0*/  IMAD.X R155, R155, 0x1, R4.reuse, P1 ;  /* 0x000000019b9b7824 */ /* 0x100fe200008e0604 */
[----:B------:R-:W-:Y:S02]  /*16fe0*/  IADD3 R231, P1, R231, R23, RZ ;  /* 0x00000017e7e77210 */ /* 0x000fe40007f3e0ff */
[----:B0-----:R-:W4:Y:S04]  /*16ff0*/  LDL.LU R240, [R1+0x998] ;  /* 0x0009980001f07983 */ /* 0x001f280000300800 */
[----:B------:R-:W4:Y:S04]  /*17000*/  LDL.LU R159, [R1+0x9bc] ;  /* 0x0009bc00019f7983 */ /* 0x000f280000300800 */
[----:B------:R-:W-:Y:S04]  /*17010*/  STL [R1+0x9fc], R155 ;  /* 0x0009fc9b01007387 */ /* 0x000fe80000100800 */
[----:B------:R-:W4:Y:S01]  /*17020*/  LDL.LU R158, [R1+0x990] ;  /* 0x00099000019e7983 */ /* 0x000f220000300800 */
[----:B------:R-:W-:-:S03]  /*17030*/  IMAD.X R247, R247, 0x1, R4, P2 ;  /* 0x00000001f7f77824 */ /* 0x000fc600010e0604 */
[----:B------:R-:W-:Y:S04]  /*17040*/  STL [R1+0x9d0], R231 ;  /* 0x0009d0e701007387 */ /* 0x000fe80000100800 */
[----:B------:R0:W-:Y:S04]  /*17050*/  STL [R1+0x9f4], R247 ;  /* 0x0009f4f701007387 */ /* 0x0001e80000100800 */
[----:B0-----:R-:W4:Y:S01]  /*17060*/  LDL.LU R247, [R1+0x9b4] ;  /* 0x0009b40001f77983 */ /* 0x001f220000300800 */
[----:B------:R-:W-:-:S03]  /*17070*/  IADD3 R244, P2, R244, R23, RZ ;  /* 0x00000017f4f47210 */ /* 0x000fc60007f5e0ff */
[----:B------:R-:W4:Y:S04]  /*17080*/  LDL.LU R157, [R1+0x988] ;  /* 0x00098800019d7983 */ /* 0x000f280000300800 */
[----:B------:R0:W-:Y:S04]  /*17090*/  STL [R1+0x9c8], R244 ;  /* 0x0009c8f401007387 */ /* 0x0001e80000100800 */
[----:B0-----:R-:W4:Y:S04]  /*170a0*/  LDL.LU R244, [R1+0x9ac] ;  /* 0x0009ac0001f47983 */ /* 0x001f280000300800 */
[----:B------:R-:W4:Y:S01]  /*170b0*/  LDL.LU R231, [R1+0x980] ;  /* 0x0009800001e77983 */ /* 0x000f220000300800 */
[----:B--2---:R-:W-:-:S05]  /*170c0*/  IMAD.X R248, R248, 0x1, R4, P3 ;  /* 0x00000001f8f87824 */ /* 0x004fca00018e0604 */
[----:B------:R0:W-:Y:S04]  /*170d0*/  STL [R1+0x9ec], R248 ;  /* 0x0009ecf801007387 */ /* 0x0001e80000100800 */
[----:B0-----:R-:W2:Y:S01]  /*170e0*/  LDL.LU R248, [R1+0x9a4] ;  /* 0x0009a40001f87983 */ /* 0x001ea20000300800 */
[----:B---3--:R-:W-:Y:S01]  /*170f0*/  IADD3 R153, P3, R153, R23, RZ ;  /* 0x0000001799997210 */ /* 0x008fe20007f7e0ff */
[----:B------:R-:W-:-:S05]  /*17100*/  IMAD.X R192, R192, 0x1, R4, P4 ;  /* 0x00000001c0c07824 */ /* 0x000fca00020e0604 */
[----:B------:R0:W-:Y:S04]  /*17110*/  STL [R1+0x9e4], R192 ;  /* 0x0009e4c001007387 */ /* 0x0001e80000100800 */
[----:B0-----:R-:W3:Y:S04]  /*17120*/  LDL.LU R192, [R1+0x978] ;  /* 0x0009780001c07983 */ /* 0x001ee80000300800 */
[----:B------:R-:W-:Y:S04]  /*17130*/  STL [R1+0x9c0], R153 ;  /* 0x0009c09901007387 */ /* 0x000fe80000100800 */
[----:B------:R-:W3:Y:S01]  /*17140*/  LDL.LU R156, [R1+0x99c] ;  /* 0x00099c00019c7983 */ /* 0x000ee20000300800 */
[----:B----4-:R-:W-:-:S05]  /*17150*/  IADD3 R193, P4, R193, R23, RZ ;  /* 0x00000017c1c17210 */ /* 0x010fca0007f9e0ff */
[----:B------:R0:W-:Y:S04]  /*17160*/  STL [R1+0x9b8], R193 ;  /* 0x0009b8c101007387 */ /* 0x0001e80000100800 */
[----:B0-----:R-:W4:Y:S04]  /*17170*/  LDL.LU R193, [R1+0x970] ;  /* 0x0009700001c17983 */ /* 0x001f280000300800 */
[----:B------:R-:W4:Y:S01]  /*17180*/  LDL.LU R155, [R1+0x994] ;  /* 0x00099400019b7983 */ /* 0x000f220000300800 */
[----:B------:R-:W-:-:S03]  /*17190*/  IMAD.X R250, R250, 0x1, R4, P5 ;  /* 0x00000001fafa7824 */ /* 0x000fc600028e0604 */
        /* <DEDUP_REMOVED lines=14> */
[----:B------:R1:W-:Y:S04]  /*17280*/  STL [R1+0x9cc], R154 ;  /* 0x0009cc9a01007387 */ /* 0x0003e80000100800 */
[----:B0-----:R-:W4:Y:S01]  /*17290*/  LDL.LU R238, [R1+0x984] ;  /* 0x0009840001ee7983 */ /* 0x001f220000300800 */
[----:B------:R-:W-:-:S03]  /*172a0*/  IADD3 R240, P2, R240, R23, RZ ;  /* 0x00000017f0f07210 */ /* 0x000fc60007f5e0ff */
[----:B------:R0:W-:Y:S04]  /*172b0*/  STL [R1+0x9a0], R228 ;  /* 0x0009a0e401007387 */ /* 0x0001e80000100800 */
[----:B-1----:R-:W4:Y:S01]  /*172c0*/  LDL.LU R154, [R1+0x958] ;  /* 0x00095800019a7983 */ /* 0x002f220000300800 */
[----:B------:R-:W-:-:S03]  /*172d0*/  IMAD.X R159, R159, 0x1, R4, P3 ;  /* 0x000000019f9f7824 */ /* 0x000fc600018e0604 */
[----:B0-----:R-:W4:Y:S04]  /*172e0*/  LDL.LU R228, [R1+0x97c] ;  /* 0x00097c0001e47983 */ /* 0x001f280000300800 */
[----:B------:R0:W-:Y:S01]  /*172f0*/  STL [R1+0x998], R240 ;  /* 0x000998f001007387 */ /* 0x0001e20000100800 */
[----:B------:R-:W-:-:S03]  /*17300*/  IADD3 R158, P3, R158, R23, RZ ;  /* 0x000000179e9e7210 */ /* 0x000fc60007f7e0ff */
[----:B0-----:R-:W4:Y:S01]  /*17310*/  LDL.LU R240, [R1+0x950] ;  /* 0x0009500001f07983 */ /* 0x001f220000300800 */
[----:B------:R-:W-:-:S05]  /*17320*/  IMAD.X R247, R247, 0x1, R4, P4 ;  /* 0x00000001f7f77824 */ /* 0x000fca00020e0604 */
[----:B------:R0:W-:Y:S01]  /*17330*/  STL [R1+0x9b4], R247 ;  /* 0x0009b4f701007387 */ /* 0x0001e20000100800 */
[----:B------:R-:W-:-:S03]  /*17340*/  IADD3 R157, P4, R157, R23, RZ ;  /* 0x000000179d9d7210 */ /* 0x000fc60007f9e0ff */
[----:B------:R-:W-:Y:S04]  /*17350*/  STL [R1+0x9bc], R159 ;  /* 0x0009bc9f01007387 */ /* 0x000fe80000100800 */
[----:B0-----:R-:W4:Y:S01]  /*17360*/  LDL.LU R247, [R1+0x974] ;  /* 0x0009740001f77983 */ /* 0x001f220000300800 */
[----:B------:R-:W-:-:S03]  /*17370*/  IMAD.X R244, R244, 0x1, R4, P5 ;  /* 0x00000001f4f47824 */ /* 0x000fc600028e0604 */
[----:B------:R-:W-:Y:S01]  /*17380*/  STL [R1+0x990], R158 ;  /* 0x0009909e01007387 */ /* 0x000fe20000100800 */
[----:B------:R-:W-:-:S03]  /*17390*/  IADD3 R231, P5, R231, R23, RZ ;  /* 0x00000017e7e77210 */ /* 0x000fc60007fbe0ff */
[----:B------:R0:W-:Y:S04]  /*173a0*/  STL [R1+0x9ac], R244 ;  /* 0x0009acf401007387 */ /* 0x0001e80000100800 */
[----:B0-----:R-:W4:Y:S04]  /*173b0*/  LDL.LU R244, [R1+0x948] ;  /* 0x0009480001f47983 */ /* 0x001f280000300800 */
[----:B------:R-:W-:Y:S04]  /*173c0*/  STL [R1+0x988], R157 ;  /* 0x0009889d01007387 */ /* 0x000fe80000100800 */
[----:B------:R0:W-:Y:S04]  /*173d0*/  STL [R1+0x980], R231 ;  /* 0x000980e701007387 */ /* 0x0001e80000100800 */
[----:B0-----:R-:W4:Y:S01]  /*173e0*/  LDL.LU R231, [R1+0x96c] ;  /* 0x00096c0001e77983 */ /* 0x001f220000300800 */
[----:B--2---:R-:W-:-:S05]  /*173f0*/  IMAD.X R248, R248, 0x1, R4, P6 ;  /* 0x00000001f8f87824 */ /* 0x004fca00030e0604 */
[----:B------:R0:W-:Y:S04]  /*17400*/  STL [R1+0x9a4], R248 ;  /* 0x0009a4f801007387 */ /* 0x0001e80000100800 */
[----:B0-----:R-:W2:Y:S01]  /*17410*/  LDL.LU R248, [R1+0x940] ;  /* 0x0009400001f87983 */ /* 0x001ea20000300800 */
[----:B---3--:R-:W-:-:S05]  /*17420*/  IADD3 R192, P6, R192, R23, RZ ;  /* 0x00000017c0c07210 */ /* 0x008fca0007fde0ff */
[----:B------:R0:W-:Y:S01]  /*17430*/  STL [R1+0x978], R192 ;  /* 0x000978c001007387 */ /* 0x0001e20000100800 */
[----:B------:R-:W-:-:S03]  /*17440*/  IMAD.X R156, R156, 0x1, R4, P1 ;  /* 0x000000019c9c7824 */ /* 0x000fc600008e0604 */
[----:B0-----:R-:W3:Y:S01]  /*17450*/  LDL.LU R192, [R1+0x964] ;  /* 0x0009640001c07983 */ /* 0x001ee20000300800 */
[----:B----4-:R-:W-:-:S05]  /*17460*/  IADD3 R193, P1, R193, R23, RZ ;  /* 0x00000017c1c17210 */ /* 0x010fca0007f3e0ff */
[----:B------:R0:W-:Y:S04]  /*17470*/  STL [R1+0x970], R193 ;  /* 0x000970c101007387 */ /* 0x0001e80000100800 */
[----:B0-----:R-:W4:Y:S01]  /*17480*/  LDL.LU R193, [R1+0x938] ;  /* 0x0009380001c17983 */ /* 0x001f220000300800 */
[--C-:B------:R-:W-:Y:S01]  /*17490*/  IMAD.X R155, R155, 0x1, R4.reuse, P2 ;  /* 0x000000019b9b7824 */ /* 0x100fe200010e0604 */
[----:B------:R-:W-:Y:S02]  /*174a0*/  IADD3 R153, P2, R153, R23, RZ ;  /* 0x0000001799997210 */ /* 0x000fe40007f5e0ff */
[----:B------:R-:W-:Y:S01]  /*174b0*/  STL [R1+0x99c], R156 ;  /* 0x00099c9c01007387 */ /* 0x000fe20000100800 */
[----:B------:R-:W-:-:S03]  /*174c0*/  IMAD.X R250, R250, 0x1, R4, P3 ;  /* 0x00000001fafa7824 */ /* 0x000fc600018e0604 */
[----:B------:R-:W4:Y:S04]  /*174d0*/  LDL.LU R161, [R1+0x95c] ;  /* 0x00095c0001a17983 */ /* 0x000f280000300800 */
[----:B------:R-:W-:Y:S04]  /*174e0*/  STL [R1+0x994], R155 ;  /* 0x0009949b01007387 */ /* 0x000fe80000100800 */
[----:B------:R0:W-:Y:S04]  /*174f0*/  STL [R1+0x98c], R250 ;  /* 0x00098cfa01007387 */ /* 0x0001e80000100800 */
[----:B------:R1:W-:Y:S04]  /*17500*/  STL [R1+0x968], R153 ;  /* 0x0009689901007387 */ /* 0x0003e80000100800 */
[----:B0-----:R-:W4:Y:S04]  /*17510*/  LDL.LU R250, [R1+0x930] ;  /* 0x0009300001fa7983 */ /* 0x001f280000300800 */
[----:B------:R-:W4:Y:S01]  /*17520*/  LDL.LU R160, [R1+0x954] ;  /* 0x0009540001a07983 */ /* 0x000f220000300800 */
[----:B------:R-:W-:-:S03]  /*17530*/  IADD3 R234, P3, R234, R23, RZ ;  /* 0x00000017eaea7210 */ /* 0x000fc60007f7e0ff */
        /* <DEDUP_REMOVED lines=15> */
[----:B0-----:R-:W4:Y:S01]  /*17630*/  LDL.LU R240, [R1+0x910] ;  /* 0x0009100001f07983 */ /* 0x001f220000300800 */
[----:B------:R-:W-:-:S03]  /*17640*/  IMAD.X R247, R247, 0x1, R4, P6 ;  /* 0x00000001f7f77824 */ /* 0x000fc600030e0604 */
        /* <DEDUP_REMOVED lines=8> */
[----:B--2---:R-:W-:-:S05]  /*176d0*/  IADD3 R248, P1, R248, R23, RZ ;  /* 0x00000017f8f87210 */ /* 0x004fca0007f3e0ff */
[----:B------:R0:W-:Y:S04]  /*176e0*/  STL [R1+0x940], R248 ;  /* 0x000940f801007387 */ /* 0x0001e80000100800 */
[----:B0-----:R-:W2:Y:S04]  /*176f0*/  LDL.LU R248, [R1+0x924] ;  /* 0x0009240001f87983 */ /* 0x001ea80000300800 */
[----:B------:R-:W-:Y:S04]  /*17700*/  STL [R1+0x96c], R231 ;  /* 0x00096ce701007387 */ /* 0x000fe80000100800 */
[----:B------:R-:W2:Y:S01]  /*17710*/  LDL.LU R156, [R1+0x8f8] ;  /* 0x0008f800019c7983 */ /* 0x000ea20000300800 */
[----:B---3--:R-:W-:-:S05]  /*17720*/  IMAD.X R192, R192, 0x1, R4, P2 ;  /* 0x00000001c0c07824 */ /* 0x008fca00010e0604 */
[----:B------:R0:W-:Y:S04]  /*17730*/  STL [R1+0x964], R192 ;  /* 0x000964c001007387 */ /* 0x0001e80000100800 */
[----:B0-----:R-:W3:Y:S04]  /*17740*/  LDL.LU R192, [R1+0x91c] ;  /* 0x00091c0001c07983 */ /* 0x001ee80000300800 */
[----:B------:R-:W3:Y:S04]  /*17750*/  LDL.LU R154, [R1+0x8f0] ;  /* 0x0008f000019a7983 */ /* 0x000ee80000300800 */
[----:B------:R-:W3:Y:S01]  /*17760*/  LDL.LU R231, [R1+0x914] ;  /* 0x0009140001e77983 */ /* 0x000ee20000300800 */
[----:B----4-:R-:W-:-:S05]  /*17770*/  IADD3 R193, P2, R193, R23, RZ ;  /* 0x00000017c1c17210 */ /* 0x010fca0007f5e0ff */
[----:B------:R0:W-:Y:S04]  /*17780*/  STL [R1+0x938], R193 ;  /* 0x000938c101007387 */ /* 0x0001e80000100800 */
[----:B0-----:R-:W4:Y:S01]  /*17790*/  LDL.LU R193, [R1+0x8e8] ;  /* 0x0008e80001c17983 */ /* 0x001f220000300800 */
[--C-:B------:R-:W-:Y:S01]  /*177a0*/  IMAD.X R161, R161, 0x1, R4.reuse, P3 ;  /* 0x00000001a1a17824 */ /* 0x100fe200018e0604 */
        /* <DEDUP_REMOVED lines=11> */
[----:B0-----:R-:W4:Y:S04]  /*17860*/  LDL.LU R234, [R1+0x8e0] ;  /* 0x0008e00001ea7983 */ /* 0x001f280000300800 */
[----:B------:R0:W-:Y:S01]  /*17870*/  STL [R1+0x94c], R153 ;  /* 0x00094c9901007387 */ /* 0x0001e20000100800 */
[----:B------:R-:W-:-:S03]  /*17880*/  IMAD.X R238, R238, 0x1, R4, P6 ;  /* 0x00000001eeee7824 */ /* 0x000fc600030e0604 */
[----:B-1----:R-:W4:Y:S01]  /*17890*/  LDL.LU R155, [R1+0x904] ;  /* 0x00090400019b7983 */ /* 0x002f220000300800 */
[----:B------:R-:W-:-:S03]  /*178a0*/  IADD3 R159, P6, R159, R23, RZ ;  /* 0x000000179f9f7210 */ /* 0x000fc60007fde0ff */
[----:B0-----:R-:W4:Y:S04]  /*178b0*/  LDL.LU R153, [R1+0x8d8] ;  /* 0x0008d80001997983 */ /* 0x001f280000300800 */
[----:B------:R0:W-:Y:S01]  /*178c0*/  STL [R1+0x944], R238 ;  /* 0x000944ee01007387 */ /* 0x0001e20000100800 */
[----:B------:R-:W-:-:S03]  /*178d0*/  IMAD.X R158, R158, 0x1, R4, P1 ;  /* 0x000000019e9e7824 */ /* 0x000fc600008e0604 */
[----:B0-----:R-:W4:Y:S01]  /*178e0*/  LDL.LU R238, [R1+0x8fc] ;  /* 0x0008fc0001ee7983 */ /* 0x001f220000300800 */
[----:B------:R-:W-:Y:S01]  /*178f0*/  IADD3 R240, P1, R240, R23, RZ ;  /* 0x00000017f0f07210 */ /* 0x000fe20007f3e0ff */
[----:B------:R-:W-:-:S04]  /*17900*/  IMAD.X R157, R157, 0x1, R4, P2 ;  /* 0x000000019d9d7824 */ /* 0x000fc800010e0604 */
[----:B------:R0:W-:Y:S04]  /*17910*/  STL [R1+0x910], R240 ;  /* 0x000910f001007387 */ /* 0x0001e80000100800 */
[----:B------:R-:W-:Y:S04]  /*17920*/  STL [R1+0x918], R159 ;  /* 0x0009189f01007387 */ /* 0x000fe80000100800 */
[----:B0-----:R-:W4:Y:S01]  /*17930*/  LDL.LU R240, [R1+0x8d0] ;  /* 0x0008d00001f07983 */ /* 0x001f220000300800 */
[----:B------:R-:W-:-:S03]  /*17940*/  IADD3 R247, P2, R247, R23, RZ ;  /* 0x00000017f7f77210 */ /* 0x000fc60007f5e0ff */
[----:B------:R-:W-:Y:S01]  /*17950*/  STL [R1+0x93c], R158 ;  /* 0x00093c9e01007387 */ /* 0x000fe20000100800 */
[----:B------:R-:W-:-:S03]  /*17960*/  IMAD.X R228, R228, 0x1, R4, P3 ;  /* 0x00000001e4e47824 */ /* 0x000fc600018e0604 */
[----:B------:R0:W-:Y:S04]  /*17970*/  STL [R1+0x908], R247 ;  /* 0x000908f701007387 */ /* 0x0001e80000100800 */
[----:B0-----:R-:W4:Y:S01]  /*17980*/  LDL.LU R247, [R1+0x8f4] ;  /* 0x0008f40001f77983 */ /* 0x001f220000300800 */
[----:B------:R-:W-:-:S03]  /*17990*/  IADD3 R244, P3, R244, R23, RZ ;  /* 0x00000017f4f47210 */ /* 0x000fc60007f7e0ff */
[----:B------:R-:W-:Y:S04]  /*179a0*/  STL [R1+0x934], R157 ;  /* 0x0009349d01007387 */ /* 0x000fe80000100800 */
[----:B------:R0:W-:Y:S04]  /*179b0*/  STL [R1+0x92c], R228 ;  /* 0x00092ce401007387 */ /* 0x0001e80000100800 */
[----:B0-----:R-:W4:Y:S04]  /*179c0*/  LDL.LU R228, [R1+0x8c8] ;  /* 0x0008c80001e47983 */ /* 0x001f280000300800 */
[----:B------:R0:W-:Y:S04]  /*179d0*/  STL [R1+0x900], R244 ;  /* 0x000900f401007387 */ /* 0x0001e80000100800 */
[----:B0-----:R-:W4:Y:S01]  /*179e0*/  LDL.LU R244, [R1+0x8ec] ;  /* 0x0008ec0001f47983 */ /* 0x001f220000300800 */
[----:B--2---:R-:W-:-:S05]  /*179f0*/  IMAD.X R248, R248, 0x1, R4, P4 ;  /* 0x00000001f8f87824 */ /* 0x004fca00020e0604 */
[----:B------:R0:W-:Y:S01]  /*17a00*/  STL [R1+0x924], R248 ;  /* 0x000924f801007387 */ /* 0x0001e20000100800 */
[----:B------:R-:W-:-:S03]  /*17a10*/  IADD3 R156, P4, R156, R23, RZ ;  /* 0x000000179c9c7210 */ /* 0x000fc60007f9e0ff */
[----:B0-----:R-:W2:Y:S01]  /*17a20*/  LDL.LU R248, [R1+0x8c0] ;  /* 0x0008c00001f87983 */ /* 0x001ea20000300800 */
[----:B---3--:R-:W-:Y:S01]  /*17a30*/  IMAD.X R192, R192, 0x1, R4, P5 ;  /* 0x00000001c0c07824 */ /* 0x008fe200028e0604 */
[----:B------:R-:W-:-:S04]  /*17a40*/  IADD3 R154, P5, R154, R23, RZ ;  /* 0x000000179a9a7210 */ /* 0x000fc80007fbe0ff */
[----:B------:R0:W-:Y:S01]  /*17a50*/  STL [R1+0x91c], R192 ;  /* 0x00091cc001007387 */ /* 0x0001e20000100800 */
[----:B------:R-:W-:-:S03]  /*17a60*/  IMAD.X R231, R231, 0x1, R4, P6 ;  /* 0x00000001e7e77824 */ /* 0x000fc600030e0604 */
[----:B0-----:R-:W3:Y:S04]  /*17a70*/  LDL.LU R192, [R1+0x8e4] ;  /* 0x0008e40001c07983 */ /* 0x001ee80000300800 */
[----:B------:R-:W-:Y:S04]  /*17a80*/  STL [R1+0x8f8], R156 ;  /* 0x0008f89c01007387 */ /* 0x000fe80000100800 */
[----:B------:R-:W3:Y:S01]  /*17a90*/  LDL.LU R161, [R1+0x8b8] ;  /* 0x0008b80001a17983 */ /* 0x000ee20000300800 */
[----:B----4-:R-:W-:-:S03]  /*17aa0*/  IADD3 R193, P6, R193, R23, RZ ;  /* 0x00000017c1c17210 */ /* 0x010fc60007fde0ff */
[----:B------:R-:W-:Y:S04]  /*17ab0*/  STL [R1+0x8f0], R154 ;  /* 0x0008f09a01007387 */ /* 0x000fe80000100800 */
[----:B------:R0:W-:Y:S04]  /*17ac0*/  STL [R1+0x8e8], R193 ;  /* 0x0008e8c101007387 */ /* 0x0001e80000100800 */
[----:B------:R1:W-:Y:S04]  /*17ad0*/  STL [R1+0x914], R231 ;  /* 0x000914e701007387 */ /* 0x0003e80000100800 */
[----:B0-----:R-:W4:Y:S04]  /*17ae0*/  LDL.LU R193, [R1+0x8dc] ;  /* 0x0008dc0001c17983 */ /* 0x001f280000300800 */
[----:B------:R-:W4:Y:S04]  /*17af0*/  LDL.LU R160, [R1+0x8b0] ;  /* 0x0008b00001a07983 */ /* 0x000f280000300800 */
[----:B------:R-:W4:Y:S01]  /*17b00*/  LDL.LU R154, [R1+0x8d4] ;  /* 0x0008d400019a7983 */ /* 0x000f220000300800 */
[----:B------:R-:W-:-:S03]  /*17b10*/  IMAD.X R250, R250, 0x1, R4, P1 ;  /* 0x00000001fafa7824 */ /* 0x000fc600008e0604 */
        /* <DEDUP_REMOVED lines=14> */
[----:B0-----:R-:W4:Y:S04]  /*17c00*/  LDL.LU R238, [R1+0x8bc] ;  /* 0x0008bc0001ee7983 */ /* 0x001f280000300800 */
[----:B------:R-:W4:Y:S01]  /*17c10*/  LDL.LU R157, [R1+0x890] ;  /* 0x00089000019d7983 */ /* 0x000f220000300800 */
[----:B------:R-:W-:-:S05]  /*17c20*/  IADD3 R240, P3, R240, R23, RZ ;  /* 0x00000017f0f07210 */ /* 0x000fca0007f7e0ff */
[----:B------:R0:W-:Y:S04]  /*17c30*/  STL [R1+0x8d0], R240 ;  /* 0x0008d0f001007387 */ /* 0x0001e80000100800 */
[----:B0-----:R-:W4:Y:S01]  /*17c40*/  LDL.LU R240, [R1+0x8b4] ;  /* 0x0008b40001f07983 */ /* 0x001f220000300800 */
[----:B------:R-:W-:-:S03]  /*17c50*/  IMAD.X R247, R247, 0x1, R4, P4 ;  /* 0x00000001f7f77824 */ /* 0x000fc600020e0604 */
[----:B------:R-:W4:Y:S04]  /*17c60*/  LDL.LU R153, [R1+0x888] ;  /* 0x0008880001997983 */ /* 0x000f280000300800 */
[----:B------:R0:W-:Y:S04]  /*17c70*/  STL [R1+0x8f4], R247 ;  /* 0x0008f4f701007387 */ /* 0x0001e80000100800 */
[----:B0-----:R-:W4:Y:S01]  /*17c80*/  LDL.LU R247, [R1+0x8ac] ;  /* 0x0008ac0001f77983 */ /* 0x001f220000300800 */
[----:B------:R-:W-:Y:S01]  /*17c90*/  IADD3 R228, P4, R228, R23, RZ ;  /* 0x00000017e4e47210 */ /* 0x000fe20007f9e0ff */
[----:B------:R-:W-:-:S05]  /*17ca0*/  IMAD.X R244, R244, 0x1, R4, P5 ;  /* 0x00000001f4f47824 */ /* 0x000fca00028e0604 */
[----:B------:R0:W-:Y:S04]  /*17cb0*/  STL [R1+0x8ec], R244 ;  /* 0x0008ecf401007387 */ /* 0x0001e80000100800 */
[----:B0-----:R-:W4:Y:S04]  /*17cc0*/  LDL.LU R244, [R1+0x880] ;  /* 0x0008800001f47983 */ /* 0x001f280000300800 */
[----:B------:R-:W-:Y:S04]  /*17cd0*/  STL [R1+0x8c8], R228 ;  /* 0x0008c8e401007387 */ /* 0x000fe80000100800 */
[----:B------:R-:W4:Y:S01]  /*17ce0*/  LDL.LU R156, [R1+0x8a4] ;  /* 0x0008a400019c7983 */ /* 0x000f220000300800 */
[----:B--2---:R-:W-:-:S05]  /*17cf0*/  IADD3 R248, P5, R248, R23, RZ ;  /* 0x00000017f8f87210 */ /* 0x004fca0007fbe0ff */
[----:B------:R0:W-:Y:S04]  /*17d00*/  STL [R1+0x8c0], R248 ;  /* 0x0008c0f801007387 */ /* 0x0001e80000100800 */
[----:B0-----:R-:W2:Y:S04]  /*17d10*/  LDL.LU R248, [R1+0x878] ;  /* 0x0008780001f87983 */ /* 0x001ea80000300800 */
[----:B------:R-:W2:Y:S04]  /*17d20*/  LDL.LU R155, [R1+0x89c] ;  /* 0x00089c00019b7983 */ /* 0x000ea80000300800 */
[----:B------:R-:W2:Y:S01]  /*17d30*/  LDL.LU R228, [R1+0x870] ;  /* 0x0008700001e47983 */ /* 0x000ea20000300800 */
[----:B---3--:R-:W-:-:S05]  /*17d40*/  IMAD.X R192, R192, 0x1, R4, P6 ;  /* 0x00000001c0c07824 */ /* 0x008fca00030e0604 */
[----:B------:R0:W-:Y:S04]  /*17d50*/  STL [R1+0x8e4], R192 ;  /* 0x0008e4c001007387 */ /* 0x0001e80000100800 */
[----:B0-----:R-:W3:Y:S01]  /*17d60*/  LDL.LU R192, [R1+0x894] ;  /* 0x0008940001c07983 */ /* 0x001ee20000300800 */
[----:B----4-:R-:W-:-:S05]  /*17d70*/  IMAD.X R193, R193, 0x1, R4, P1 ;  /* 0x00000001c1c17824 */ /* 0x010fca00008e0604 */
[----:B------:R0:W-:Y:S04]  /*17d80*/  STL [R1+0x8dc], R193 ;  /* 0x0008dcc101007387 */ /* 0x0001e80000100800 */
[----:B0-----:R-:W4:Y:S01]  /*17d90*/  LDL.LU R193, [R1+0x868] ;  /* 0x0008680001c17983 */ /* 0x001f220000300800 */
[-C--:B------:R-:W-:Y:S02]  /*17da0*/  IADD3 R161, P6, R161, R23.reuse, RZ ;  /* 0x00000017a1a17210 */ /* 0x080fe40007fde0ff */
[-C--:B------:R-:W-:Y:S01]  /*17db0*/  IADD3 R160, P1, R160, R23.reuse, RZ ;  /* 0x00000017a0a07210 */ /* 0x080fe20007f3e0ff */
[--C-:B------:R-:W-:Y:S01]  /*17dc0*/  IMAD.X R154, R154, 0x1, R4.reuse, P2 ;  /* 0x000000019a9a7824 */ /* 0x100fe200010e0604 */
[----:B------:R-:W-:Y:S01]  /*17dd0*/  IADD3 R231, P2, R231, R23, RZ ;  /* 0x00000017e7e77210 */ /* 0x000fe20007f5e0ff */
[----:B------:R-:W-:Y:S01]  /*17de0*/  STL [R1+0x8b8], R161 ;  /* 0x0008b8a101007387 */ /* 0x000fe20000100800 */
[----:B------:R-:W-:-:S03]  /*17df0*/  IMAD.X R250, R250, 0x1, R4, P3 ;  /* 0x00000001fafa7824 */ /* 0x000fc600018e0604 */
[----:B------:R-:W-:Y:S04]  /*17e00*/  STL [R1+0x8b0], R160 ;  /* 0x0008b0a001007387 */ /* 0x000fe80000100800 */
[----:B------:R0:W-:Y:S04]  /*17e10*/  STL [R1+0x8cc], R250 ;  /* 0x0008ccfa01007387 */ /* 0x0001e80000100800 */
[----:B------:R1:W-:Y:S04]  /*17e20*/  STL [R1+0x8d4], R154 ;  /* 0x0008d49a01007387 */ /* 0x0003e80000100800 */
[----:B0-----:R-:W4:Y:S04]  /*17e30*/  LDL.LU R250, [R1+0x88c] ;  /* 0x00088c0001fa7983 */ /* 0x001f280000300800 */
[----:B------:R0:W-:Y:S04]  /*17e40*/  STL [R1+0x8a8], R231 ;  /* 0x0008a8e701007387 */ /* 0x0001e80000100800 */
[----:B-1----:R-:W4:Y:S01]  /*17e50*/  LDL.LU R154, [R1+0x860] ;  /* 0x00086000019a7983 */ /* 0x002f220000300800 */
[----:B------:R-:W-:-:S03]  /*17e60*/  IADD3 R234, P3, R234, R23, RZ ;  /* 0x00000017eaea7210 */ /* 0x000fc60007f7e0ff */
[----:B0-----:R-:W4:Y:S01]  /*17e70*/  LDL.LU R231, [R1+0x884] ;  /* 0x0008840001e77983 */ /* 0x001f220000300800 */
[----:B------:R-:W-:-:S03]  /*17e80*/  IMAD.X R159, R159, 0x1, R4, P4 ;  /* 0x000000019f9f7824 */ /* 0x000fc600020e0604 */
        /* <DEDUP_REMOVED lines=12> */
[----:B0-----:R-:W4:Y:S01]  /*17f50*/  LDL.LU R240, [R1+0x850] ;  /* 0x0008500001f07983 */ /* 0x001f220000300800 */
        /* <DEDUP_REMOVED lines=10> */
[----:B--2---:R-:W-:Y:S01]  /*18000*/  IADD3 R248, P2, R248, R23, RZ ;  /* 0x00000017f8f87210 */ /* 0x004fe20007f5e0ff */
[----:B------:R-:W-:-:S04]  /*18010*/  IMAD.X R155, R155, 0x1, R4, P3 ;  /* 0x000000019b9b7824 */ /* 0x000fc800018e0604 */
[----:B------:R0:W-:Y:S01]  /*18020*/  STL [R1+0x878], R248 ;  /* 0x000878f801007387 */ /* 0x0001e20000100800 */
[----:B------:R-:W-:-:S03]  /*18030*/  IADD3 R228, P3, R228, R23, RZ ;  /* 0x00000017e4e47210 */ /* 0x000fc60007f7e0ff */
[----:B0-----:R-:W2:Y:S04]  /*18040*/  LDL.LU R248, [R1+0x840] ;  /* 0x0008400001f87983 */ /* 0x001ea80000300800 */
[----:B------:R-:W-:Y:S04]  /*18050*/  STL [R1+0x8a4], R156 ;  /* 0x0008a49c01007387 */ /* 0x000fe80000100800 */
[----:B------:R-:W2:Y:S04]  /*18060*/  LDL.LU R161, [R1+0x864] ;  /* 0x0008640001a17983 */ /* 0x000ea80000300800 */
[----:B------:R-:W-:Y:S01]  /*18070*/  STL [R1+0x89c], R155 ;  /* 0x00089c9b01007387 */ /* 0x000fe20000100800 */
[----:B---3--:R-:W-:-:S05]  /*18080*/  IMAD.X R192, R192, 0x1, R4, P4 ;  /* 0x00000001c0c07824 */ /* 0x008fca00020e0604 */
[----:B------:R0:W-:Y:S04]  /*18090*/  STL [R1+0x894], R192 ;  /* 0x000894c001007387 */ /* 0x0001e80000100800 */
[----:B------:R1:W-:Y:S04]  /*180a0*/  STL [R1+0x870], R228 ;  /* 0x000870e401007387 */ /* 0x0003e80000100800 */
[----:B0-----:R-:W3:Y:S04]  /*180b0*/  LDL.LU R192, [R1+0x838] ;  /* 0x0008380001c07983 */ /* 0x001ee80000300800 */
[----:B------:R-:W3:Y:S04]  /*180c0*/  LDL.LU R160, [R1+0x85c] ;  /* 0x00085c0001a07983 */ /* 0x000ee80000300800 */
[----:B------:R-:W3:Y:S04]  /*180d0*/  LDL.LU R155, [R1+0x830] ;  /* 0x00083000019b7983 */ /* 0x000ee80000300800 */
[----:B-1----:R-:W3:Y:S01]  /*180e0*/  LDL.LU R228, [R1+0x854] ;  /* 0x0008540001e47983 */ /* 0x002ee20000300800 */
[----:B----4-:R-:W-:-:S05]  /*180f0*/  IADD3 R193, P4, R193, R23, RZ ;  /* 0x00000017c1c17210 */ /* 0x010fca0007f9e0ff */
        /* <DEDUP_REMOVED lines=15> */
[----:B------:R-:W-:-:S05]  /*181f0*/  IMAD.X R238, R238, 0x1, R4, P1 ;  /* 0x00000001eeee7824 */ /* 0x000fca00008e0604 */
[----:B------:R0:W-:Y:S04]  /*18200*/  STL [R1+0x87c], R238 ;  /* 0x00087cee01007387 */ /* 0x0001e80000100800 */
[----:B0-----:R-:W4:Y:S04]  /*18210*/  LDL.LU R238, [R1+0x810] ;  /* 0x0008100001ee7983 */ /* 0x001f280000300800 */
[----:B------:R-:W4:Y:S01]  /*18220*/  LDL.LU R231, [R1+0x834] ;  /* 0x0008340001e77983 */ /* 0x000f220000300800 */
[----:B------:R-:W-:-:S05]  /*18230*/  IADD3 R240, P1, R240, R23, RZ ;  /* 0x00000017f0f07210 */ /* 0x000fca0007f3e0ff */
[----:B------:R0:W-:Y:S04]  /*18240*/  STL [R1+0x850], R240 ;  /* 0x000850f001007387 */ /* 0x0001e80000100800 */
[----:B0-----:R-:W4:Y:S01]  /*18250*/  LDL.LU R240, [R1+0x808] ;  /* 0x0008080001f07983 */ /* 0x001f220000300800 */
[----:B------:R-:W-:Y:S01]  /*18260*/  IMAD.X R153, R153, 0x1, R4, P2 ;  /* 0x0000000199997824 */ /* 0x000fe200010e0604 */
[----:B------:R-:W-:-:S05]  /*18270*/  IADD3 R247, P2, R247, R23, RZ ;  /* 0x00000017f7f77210 */ /* 0x000fca0007f5e0ff */
[----:B------:R0:W-:Y:S04]  /*18280*/  STL [R1+0x848], R247 ;  /* 0x000848f701007387 */ /* 0x0001e80000100800 */
[----:B0-----:R-:W4:Y:S01]  /*18290*/  LDL.LU R247, [R1+0x82c] ;  /* 0x00082c0001f77983 */ /* 0x001f220000300800 */
[----:B------:R-:W-:-:S03]  /*182a0*/  IMAD.X R244, R244, 0x1, R4, P3 ;  /* 0x00000001f4f47824 */ /* 0x000fc600018e0604 */
[----:B------:R-:W-:Y:S04]  /*182b0*/  STL [R1+0x874], R153 ;  /* 0x0008749901007387 */ /* 0x000fe80000100800 */
[----:B------:R-:W4:Y:S04]  /*182c0*/  LDL.LU R156, [R1+0x800] ;  /* 0x00080000019c7983 */ /* 0x000f280000300800 */
[----:B------:R0:W-:Y:S04]  /*182d0*/  STL [R1+0x86c], R244 ;  /* 0x00086cf401007387 */ /* 0x0001e80000100800 */
[----:B0-----:R-:W4:Y:S04]  /*182e0*/  LDL.LU R244, [R1+0x824] ;  /* 0x0008240001f47983 */ /* 0x001f280000300800 */
[----:B------:R-:W4:Y:S04]  /*182f0*/  LDL.LU R154, [R1+0x7f8] ;  /* 0x0007f800019a7983 */ /* 0x000f280000300800 */
[----:B------:R-:W4:Y:S01]  /*18300*/  LDL.LU R153, [R1+0x81c] ;  /* 0x00081c0001997983 */ /* 0x000f220000300800 */
[----:B--2---:R-:W-:-:S05]  /*18310*/  IADD3 R248, P3, R248, R23, RZ ;  /* 0x00000017f8f87210 */ /* 0x004fca0007f7e0ff */
[----:B------:R0:W-:Y:S01]  /*18320*/  STL [R1+0x840], R248 ;  /* 0x000840f801007387 */ /* 0x0001e20000100800 */
[----:B------:R-:W-:-:S03]  /*18330*/  IMAD.X R161, R161, 0x1, R4, P4 ;  /* 0x00000001a1a17824 */ /* 0x000fc600020e0604 */
[----:B0-----:R-:W2:Y:S01]  /*18340*/  LDL.LU R248, [R1+0x7f0] ;  /* 0x0007f00001f87983 */ /* 0x001ea20000300800 */
[----:B---3--:R-:W-:Y:S01]  /*18350*/  IADD3 R192, P4, R192, R23, RZ ;  /* 0x00000017c0c07210 */ /* 0x008fe20007f9e0ff */
[----:B------:R-:W-:-:S04]  /*18360*/  IMAD.X R160, R160, 0x1, R4, P5 ;  /* 0x00000001a0a07824 */ /* 0x000fc800028e0604 */
[----:B------:R0:W-:Y:S01]  /*18370*/  STL [R1+0x838], R192 ;  /* 0x000838c001007387 */ /* 0x0001e20000100800 */
[-C--:B------:R-:W-:Y:S01]  /*18380*/  IADD3 R155, P5, R155, R23.reuse, RZ ;  /* 0x000000179b9b7210 */ /* 0x080fe20007fbe0ff */
[----:B------:R-:W-:Y:S02]  /*18390*/  IMAD.X R228, R228, 0x1, R4, P6 ;  /* 0x00000001e4e47824 */ /* 0x000fe400030e0604 */
[----:B0-----:R-:W3:Y:S04]  /*183a0*/  LDL.LU R192, [R1+0x814] ;  /* 0x0008140001c07983 */ /* 0x001ee80000300800 */
[----:B------:R-:W-:Y:S04]  /*183b0*/  STL [R1+0x864], R161 ;  /* 0x000864a101007387 */ /* 0x000fe80000100800 */
[----:B------:R-:W-:Y:S01]  /*183c0*/  STL [R1+0x85c], R160 ;  /* 0x00085ca001007387 */ /* 0x000fe20000100800 */
[----:B----4-:R-:W-:-:S05]  /*183d0*/  IADD3 R193, P6, R193, R23, RZ ;  /* 0x00000017c1c17210 */ /* 0x010fca0007fde0ff */
[----:B------:R0:W-:Y:S04]  /*183e0*/  STL [R1+0x828], R193 ;  /* 0x000828c101007387 */ /* 0x0001e80000100800 */
[----:B------:R1:W-:Y:S04]  /*183f0*/  STL [R1+0x830], R155 ;  /* 0x0008309b01007387 */ /* 0x0003e80000100800 */
[----:B0-----:R-:W4:Y:S04]  /*18400*/  LDL.LU R193, [R1+0x7e8] ;  /* 0x0007e80001c17983 */ /* 0x001f280000300800 */
[----:B------:R0:W-:Y:S04]  /*18410*/  STL [R1+0x854], R228 ;  /* 0x000854e401007387 */ /* 0x0001e80000100800 */
[----:B-1----:R-:W4:Y:S01]  /*18420*/  LDL.LU R155, [R1+0x80c] ;  /* 0x00080c00019b7983 */ /* 0x002f220000300800 */
[----:B------:R-:W-:-:S03]  /*18430*/  IMAD.X R250, R250, 0x1, R4, P1 ;  /* 0x00000001fafa7824 */ /* 0x000fc600008e0604 */
[----:B0-----:R-:W4:Y:S01]  /*18440*/  LDL.LU R228, [R1+0x7e0] ;  /* 0x0007e00001e47983 */ /* 0x001f220000300800 */
[----:B------:R-:W-:-:S03]  /*18450*/  IADD3 R159, P1, R159, R23, RZ ;  /* 0x000000179f9f7210 */ /* 0x000fc60007f3e0ff */
[----:B------:R0:W-:Y:S01]  /*18460*/  STL [R1+0x84c], R250 ;  /* 0x00084cfa01007387 */ /* 0x0001e20000100800 */
[----:B------:R-:W-:-:S03]  /*18470*/  IMAD.X R158, R158, 0x1, R4, P2 ;  /* 0x000000019e9e7824 */ /* 0x000fc600010e0604 */
[----:B0-----:R-:W4:Y:S01]  /*18480*/  LDL.LU R250, [R1+0x804] ;  /* 0x0008040001fa7983 */ /* 0x001f220000300800 */
[----:B------:R-:W-:Y:S01]  /*18490*/  IADD3 R234, P2, R234, R23, RZ ;  /* 0x00000017eaea7210 */ /* 0x000fe20007f5e0ff */
[----:B------:R-:W-:-:S04]  /*184a0*/  IMAD.X R157, R157, 0x1, R4, P3 ;  /* 0x000000019d9d7824 */ /* 0x000fc800018e0604 */
[----:B------:R0:W-:Y:S04]  /*184b0*/  STL [R1+0x818], R234 ;  /* 0x000818ea01007387 */ /* 0x0001e80000100800 */
[----:B------:R-:W-:Y:S04]  /*184c0*/  STL [R1+0x820], R159 ;  /* 0x0008209f01007387 */ /* 0x000fe80000100800 */
[----:B0-----:R-:W4:Y:S04]  /*184d0*/  LDL.LU R234, [R1+0x7d8] ;  /* 0x0007d80001ea7983 */ /* 0x001f280000300800 */
[----:B------:R-:W-:Y:S01]  /*184e0*/  STL [R1+0x844], R158 ;  /* 0x0008449e01007387 */ /* 0x000fe20000100800 */
[----:B------:R-:W-:Y:S01]  /*184f0*/  IADD3 R238, P3, R238, R23, RZ ;  /* 0x00000017eeee7210 */ /* 0x000fe20007f7e0ff */
[----:B------:R-:W-:-:S04]  /*18500*/  IMAD.X R231, R231, 0x1, R4, P4 ;  /* 0x00000001e7e77824 */ /* 0x000fc800020e0604 */
[----:B------:R0:W-:Y:S04]  /*18510*/  STL [R1+0x810], R238 ;  /* 0x000810ee01007387 */ /* 0x0001e80000100800 */
[----:B0-----:R-:W4:Y:S04]  /*18520*/  LDL.LU R238, [R1+0x7fc] ;  /* 0x0007fc0001ee7983 */ /* 0x001f280000300800 */
[----:B------:R-:W-:Y:S01]  /*18530*/  STL [R1+0x83c], R157 ;  /* 0x00083c9d01007387 */ /* 0x000fe20000100800 */
[----:B------:R-:W-:-:S03]  /*18540*/  IADD3 R240, P4, R240, R23, RZ ;  /* 0x00000017f0f07210 */ /* 0x000fc60007f9e0ff */
        /* <DEDUP_REMOVED lines=13> */
[----:B------:R-:W-:Y:S04]  /*18620*/  STL [R1+0x800], R156 ;  /* 0x0008009c01007387 */ /* 0x000fe80000100800 */
[----:B------:R-:W4:Y:S04]  /*18630*/  LDL.LU R161, [R1+0x7c0] ;  /* 0x0007c00001a17983 */ /* 0x000f280000300800 */
[----:B------:R-:W-:Y:S01]  /*18640*/  STL [R1+0x7f8], R154 ;  /* 0x0007f89a01007387 */ /* 0x000fe20000100800 */
[----:B--2---:R-:W-:-:S05]  /*18650*/  IADD3 R248, P1, R248, R23, RZ ;  /* 0x00000017f8f87210 */ /* 0x004fca0007f3e0ff */
[----:B------:R0:W-:Y:S04]  /*18660*/  STL [R1+0x7f0], R248 ;  /* 0x0007f0f801007387 */ /* 0x0001e80000100800 */
[----:B------:R1:W-:Y:S04]  /*18670*/  STL [R1+0x81c], R153 ;  /* 0x00081c9901007387 */ /* 0x0003e80000100800 */
[----:B0-----:R-:W2:Y:S04]  /*18680*/  LDL.LU R248, [R1+0x7e4] ;  /* 0x0007e40001f87983 */ /* 0x001ea80000300800 */
[----:B------:R-:W2:Y:S04]  /*18690*/  LDL.LU R160, [R1+0x7b8] ;  /* 0x0007b80001a07983 */ /* 0x000ea80000300800 */
[----:B------:R-:W2:Y:S04]  /*186a0*/  LDL.LU R154, [R1+0x7dc] ;  /* 0x0007dc00019a7983 */ /* 0x000ea80000300800 */
[----:B-1----:R-:W2:Y:S01]  /*186b0*/  LDL.LU R153, [R1+0x7b0] ;  /* 0x0007b00001997983 */ /* 0x002ea20000300800 */
[----:B---3--:R-:W-:-:S05]  /*186c0*/  IADD3.X R192, R192, R4, RZ, P2, !PT ;  /* 0x00000004c0c07210 */ /* 0x008fca00017fe4ff */
[----:B------:R0:W-:Y:S04]  /*186d0*/  STL [R1+0x814], R192 ;  /* 0x000814c001007387 */ /* 0x0001e80000100800 */
[----:B0-----:R-:W3:Y:S01]  /*186e0*/  LDL.LU R192, [R1+0x7d4] ;  /* 0x0007d40001c07983 */ /* 0x001ee20000300800 */
[----:B----4-:R-:W-:-:S05]  /*186f0*/  IADD3 R193, P2, R193, R23, RZ ;  /* 0x00000017c1c17210 */ /* 0x010fca0007f5e0ff */
[----:B------:R0:W-:Y:S04]  /*18700*/  STL [R1+0x7e8], R193 ;  /* 0x0007e8c101007387 */ /* 0x0001e80000100800 */
[----:B0-----:R-:W4:Y:S01]  /*18710*/  LDL.LU R193, [R1+0x7a8] ;  /* 0x0007a80001c17983 */ /* 0x001f220000300800 */
[--C-:B------:R-:W-:Y:S01]  /*18720*/  IMAD.X R155, R155, 0x1, R4.reuse, P3 ;  /* 0x000000019b9b7824 */ /* 0x100fe200018e0604 */
[----:B------:R-:W-:Y:S02]  /*18730*/  IADD3 R228, P3, R228, R23, RZ ;  /* 0x00000017e4e47210 */ /* 0x000fe40007f7e0ff */
        /* <DEDUP_REMOVED lines=10> */
[----:B0-----:R-:W4:Y:S04]  /*187e0*/  LDL.LU R234, [R1+0x7bc] ;  /* 0x0007bc0001ea7983 */ /* 0x001f280000300800 */
[----:B------:R-:W4:Y:S01]  /*187f0*/  LDL.LU R228, [R1+0x790] ;  /* 0x0007900001e47983 */ /* 0x000f220000300800 */
[----:B------:R-:W-:-:S05]  /*18800*/  IMAD.X R238, R238, 0x1, R4, P5 ;  /* 0x00000001eeee7824 */ /* 0x000fca00028e0604 */
[----:B------:R0:W-:Y:S04]  /*18810*/  STL [R1+0x7fc], R238 ;  /* 0x0007fcee01007387 */ /* 0x0001e80000100800 */
[----:B0-----:R-:W4:Y:S01]  /*18820*/  LDL.LU R238, [R1+0x7b4] ;  /* 0x0007b40001ee7983 */ /* 0x001f220000300800 */
[----:B------:R-:W-:Y:S01]  /*18830*/  IADD3 R231, P5, R231, R23, RZ ;  /* 0x00000017e7e77210 */ /* 0x000fe20007fbe0ff */
[----:B------:R-:W-:-:S05]  /*18840*/  IMAD.X R240, R240, 0x1, R4, P6 ;  /* 0x00000001f0f07824 */ /* 0x000fca00030e0604 */
[----:B------:R0:W-:Y:S04]  /*18850*/  STL [R1+0x7f4], R240 ;  /* 0x0007f4f001007387 */ /* 0x0001e80000100800 */
[----:B0-----:R-:W4:Y:S04]  /*18860*/  LDL.LU R240, [R1+0x788] ;  /* 0x0007880001f07983 */ /* 0x001f280000300800 */
[----:B------:R-:W-:Y:S01]  /*18870*/  STL [R1+0x7d0], R231 ;  /* 0x0007d0e701007387 */ /* 0x000fe20000100800 */
[----:B------:R-:W-:-:S03]  /*18880*/  IADD3 R247, P6, R247, R23, RZ ;  /* 0x00000017f7f77210 */ /* 0x000fc60007fde0ff */
[----:B------:R-:W4:Y:S04]  /*18890*/  LDL.LU R156, [R1+0x7ac] ;  /* 0x0007ac00019c7983 */ /* 0x000f280000300800 */
        /* <DEDUP_REMOVED lines=8> */
[----:B--2---:R-:W-:Y:S01]  /*18920*/  IMAD.X R248, R248, 0x1, R4, P2 ;  /* 0x00000001f8f87824 */ /* 0x004fe200010e0604 */
[----:B------:R-:W-:-:S04]  /*18930*/  IADD3 R160, P2, R160, R23, RZ ;  /* 0x00000017a0a07210 */ /* 0x000fc80007f5e0ff */
[----:B------:R0:W-:Y:S01]  /*18940*/  STL [R1+0x7e4], R248 ;  /* 0x0007e4f801007387 */ /* 0x0001e20000100800 */
[--C-:B------:R-:W-:Y:S01]  /*18950*/  IMAD.X R154, R154, 0x1, R4.reuse, P3 ;  /* 0x000000019a9a7824 */ /* 0x100fe200018e0604 */
[----:B------:R-:W-:Y:S02]  /*18960*/  IADD3 R153, P3, R153, R23, RZ ;  /* 0x0000001799997210 */ /* 0x000fe40007f7e0ff */
[----:B0-----:R-:W2:Y:S04]  /*18970*/  LDL.LU R248, [R1+0x770] ;  /* 0x0007700001f87983 */ /* 0x001ea80000300800 */
[----:B------:R-:W-:Y:S04]  /*18980*/  STL [R1+0x7c0], R161 ;  /* 0x0007c0a101007387 */ /* 0x000fe80000100800 */
[----:B------:R-:W-:Y:S01]  /*18990*/  STL [R1+0x7b8], R160 ;  /* 0x0007b8a001007387 */ /* 0x000fe20000100800 */
[----:B---3--:R-:W-:-:S05]  /*189a0*/  IMAD.X R192, R192, 0x1, R4, P4 ;  /* 0x00000001c0c07824 */ /* 0x008fca00020e0604 */
[----:B------:R0:W-:Y:S04]  /*189b0*/  STL [R1+0x7d4], R192 ;  /* 0x0007d4c001007387 */ /* 0x0001e80000100800 */
[----:B------:R1:W-:Y:S04]  /*189c0*/  STL [R1+0x7dc], R154 ;  /* 0x0007dc9a01007387 */ /* 0x0003e80000100800 */
[----:B0-----:R-:W3:Y:S04]  /*189d0*/  LDL.LU R192, [R1+0x794] ;  /* 0x0007940001c07983 */ /* 0x001ee80000300800 */
[----:B------:R0:W-:Y:S04]  /*189e0*/  STL [R1+0x7b0], R153 ;  /* 0x0007b09901007387 */ /* 0x0001e80000100800 */
[----:B-1----:R-:W3:Y:S04]  /*189f0*/  LDL.LU R154, [R1+0x768] ;  /* 0x00076800019a7983 */ /* 0x002ee80000300800 */
[----:B0-----:R-:W3:Y:S01]  /*18a00*/  LDL.LU R153, [R1+0x78c] ;  /* 0x00078c0001997983 */ /* 0x001ee20000300800 */
[----:B----4-:R-:W-:-:S05]  /*18a10*/  IADD3 R193, P4, R193, R23, RZ ;  /* 0x00000017c1c17210 */ /* 0x010fca0007f9e0ff */
[----:B------:R0:W-:Y:S04]  /*18a20*/  STL [R1+0x7a8], R193 ;  /* 0x0007a8c101007387 */ /* 0x0001e80000100800 */
[----:B0-----:R-:W4:Y:S01]  /*18a30*/  LDL.LU R193, [R1+0x760] ;  /* 0x0007600001c17983 */ /* 0x001f220000300800 */
[--C-:B------:R-:W-:Y:S01]  /*18a40*/  IMAD.X R159, R159, 0x1, R4.reuse, P5 ;  /* 0x000000019f9f7824 */ /* 0x100fe200028e0604 */
[-C--:B------:R-:W-:Y:S01]  /*18a50*/  IADD3 R158, P5, R158, R23.reuse, RZ ;  /* 0x000000179e9e7210 */ /* 0x080fe20007fbe0ff */
[----:B------:R-:W-:Y:S01]  /*18a60*/  IMAD.X R250, R250, 0x1, R4, P6 ;  /* 0x00000001fafa7824 */ /* 0x000fe200030e0604 */
[----:B------:R-:W-:-:S04]  /*18a70*/  IADD3 R157, P6, R157, R23, RZ ;  /* 0x000000179d9d7210 */ /* 0x000fc80007fde0ff */
[----:B------:R0:W-:Y:S04]  /*18a80*/  STL [R1+0x7c4], R250 ;  /* 0x0007c4fa01007387 */ /* 0x0001e80000100800 */
[----:B------:R-:W-:Y:S04]  /*18a90*/  STL [R1+0x7cc], R159 ;  /* 0x0007cc9f01007387 */ /* 0x000fe80000100800 */
[----:B0-----:R-:W4:Y:S04]  /*18aa0*/  LDL.LU R250, [R1+0x784] ;  /* 0x0007840001fa7983 */ /* 0x001f280000300800 */
[----:B------:R-:W-:Y:S01]  /*18ab0*/  STL [R1+0x7a0], R158 ;  /* 0x0007a09e01007387 */ /* 0x000fe20000100800 */
[----:B------:R-:W-:Y:S01]  /*18ac0*/  IMAD.X R234, R234, 0x1, R4, P1 ;  /* 0x00000001eaea7824 */ /* 0x000fe200008e0604 */
[----:B------:R-:W-:-:S04]  /*18ad0*/  IADD3 R228, P1, R228, R23, RZ ;  /* 0x00000017e4e47210 */ /* 0x000fc80007f3e0ff */
[----:B------:R0:W-:Y:S04]  /*18ae0*/  STL [R1+0x7bc], R234 ;  /* 0x0007bcea01007387 */ /* 0x0001e80000100800 */
[----:B0-----:R-:W4:Y:S04]  /*18af0*/  LDL.LU R234, [R1+0x758] ;  /* 0x0007580001ea7983 */ /* 0x001f280000300800 */
[----:B------:R-:W-:Y:S04]  /*18b00*/  STL [R1+0x798], R157 ;  /* 0x0007989d01007387 */ /* 0x000fe80000100800 */
[----:B------:R0:W-:Y:S01]  /*18b10*/  STL [R1+0x790], R228 ;  /* 0x000790e401007387 */ /* 0x0001e20000100800 */
[----:B------:R-:W-:-:S03]  /*18b20*/  IMAD.X R238, R238, 0x1, R4, P2 ;  /* 0x00000001eeee7824 */ /* 0x000fc600010e0604 */
        /* <DEDUP_REMOVED lines=18> */
[----:B0-----:R-:W4:Y:S04]  /*18c50*/  LDL.LU R244, [R1+0x740] ;  /* 0x0007400001f47983 */ /* 0x001f280000300800 */
[----:B------:R-:W4:Y:S04]  /*18c60*/  LDL.LU R160, [R1+0x764] ;  /* 0x0007640001a07983 */ /* 0x000f280000300800 */
[----:B------:R-:W4:Y:S04]  /*18c70*/  LDL.LU R155, [R1+0x738] ;  /* 0x00073800019b7983 */ /* 0x000f280000300800 */
[----:B-1----:R-:W4:Y:S01]  /*18c80*/  LDL.LU R231, [R1+0x75c] ;  /* 0x00075c0001e77983 */ /* 0x002f220000300800 */
[----:B--2---:R-:W-:-:S05]  /*18c90*/  IADD3 R248, P5, R248, R23, RZ ;  /* 0x00000017f8f87210 */ /* 0x004fca0007fbe0ff */
[----:B------:R0:W-:Y:S04]  /*18ca0*/  STL [R1+0x770], R248 ;  /* 0x000770f801007387 */ /* 0x0001e80000100800 */
[----:B0-----:R-:W2:Y:S01]  /*18cb0*/  LDL.LU R248, [R1+0x730] ;  /* 0x0007300001f87983 */ /* 0x001ea20000300800 */
[----:B---3--:R-:W-:-:S05]  /*18cc0*/  IMAD.X R192, R192, 0x1, R4, P6 ;  /* 0x00000001c0c07824 */ /* 0x008fca00030e0604 */
[----:B------:R0:W-:Y:S01]  /*18cd0*/  STL [R1+0x794], R192 ;  /* 0x000794c001007387 */ /* 0x0001e20000100800 */
[-C--:B------:R-:W-:Y:S01]  /*18ce0*/  IADD3 R154, P6, R154, R23.reuse, RZ ;  /* 0x000000179a9a7210 */ /* 0x080fe20007fde0ff */
[----:B------:R-:W-:Y:S02]  /*18cf0*/  IMAD.X R153, R153, 0x1, R4, P1 ;  /* 0x0000000199997824 */ /* 0x000fe400008e0604 */
[----:B0-----:R-:W3:Y:S04]  /*18d00*/  LDL.LU R192, [R1+0x754] ;  /* 0x0007540001c07983 */ /* 0x001ee80000300800 */
[----:B------:R-:W3:Y:S04]  /*18d10*/  LDL.LU R159, [R1+0x728] ;  /* 0x00072800019f7983 */ /* 0x000ee80000300800 */
[----:B------:R-:W-:Y:S04]  /*18d20*/  STL [R1+0x768], R154 ;  /* 0x0007689a01007387 */ /* 0x000fe80000100800 */
[----:B------:R-:W3:Y:S01]  /*18d30*/  LDL.LU R158, [R1+0x74c] ;  /* 0x00074c00019e7983 */ /* 0x000ee20000300800 */
[----:B----4-:R-:W-:-:S03]  /*18d40*/  IADD3 R193, P1, R193, R23, RZ ;  /* 0x00000017c1c17210 */ /* 0x010fc60007f3e0ff */
        /* <DEDUP_REMOVED lines=14> */
[----:B0-----:R-:W4:Y:S04]  /*18e30*/  LDL.LU R238, [R1+0x734] ;  /* 0x0007340001ee7983 */ /* 0x001f280000300800 */
[----:B------:R-:W-:Y:S04]  /*18e40*/  STL [R1+0x77c], R228 ;  /* 0x00077ce401007387 */ /* 0x000fe80000100800 */
[----:B------:R-:W4:Y:S01]  /*18e50*/  LDL.LU R156, [R1+0x708] ;  /* 0x00070800019c7983 */ /* 0x000f220000300800 */
[----:B------:R-:W-:-:S05]  /*18e60*/  IMAD.X R240, R240, 0x1, R4, P4 ;  /* 0x00000001f0f07824 */ /* 0x000fca00020e0604 */
[----:B------:R0:W-:Y:S04]  /*18e70*/  STL [R1+0x774], R240 ;  /* 0x000774f001007387 */ /* 0x0001e80000100800 */
[----:B0-----:R-:W4:Y:S04]  /*18e80*/  LDL.LU R240, [R1+0x72c] ;  /* 0x00072c0001f07983 */ /* 0x001f280000300800 */
[----:B------:R-:W4:Y:S01]  /*18e90*/  LDL.LU R154, [R1+0x700] ;  /* 0x00070000019a7983 */ /* 0x000f220000300800 */
[----:B------:R-:W-:-:S03]  /*18ea0*/  IADD3 R247, P4, R247, R23, RZ ;  /* 0x00000017f7f77210 */ /* 0x000fc60007f9e0ff */
[----:B------:R-:W4:Y:S04]  /*18eb0*/  LDL.LU R228, [R1+0x724] ;  /* 0x0007240001e47983 */ /* 0x000f280000300800 */
[----:B------:R0:W-:Y:S01]  /*18ec0*/  STL [R1+0x748], R247 ;  /* 0x000748f701007387 */ /* 0x0001e20000100800 */
[----:B------:R-:W-:-:S03]  /*18ed0*/  IMAD.X R161, R161, 0x1, R4, P5 ;  /* 0x00000001a1a17824 */ /* 0x000fc600028e0604 */
[----:B0-----:R-:W4:Y:S01]  /*18ee0*/  LDL.LU R247, [R1+0x6f8] ;  /* 0x0006f80001f77983 */ /* 0x001f220000300800 */
[----:B------:R-:W-:Y:S01]  /*18ef0*/  IADD3 R244, P5, R244, R23, RZ ;  /* 0x00000017f4f47210 */ /* 0x000fe20007fbe0ff */
[----:B------:R-:W-:-:S04]  /*18f00*/  IMAD.X R160, R160, 0x1, R4, P6 ;  /* 0x00000001a0a07824 */ /* 0x000fc800030e0604 */
[----:B------:R0:W-:Y:S01]  /*18f10*/  STL [R1+0x740], R244 ;  /* 0x000740f401007387 */ /* 0x0001e20000100800 */
[-C--:B------:R-:W-:Y:S01]  /*18f20*/  IADD3 R155, P6, R155, R23.reuse, RZ ;  /* 0x000000179b9b7210 */ /* 0x080fe20007fde0ff */
[----:B------:R-:W-:Y:S02]  /*18f30*/  IMAD.X R231, R231, 0x1, R4, P1 ;  /* 0x00000001e7e77824 */ /* 0x000fe400008e0604 */
[----:B0-----:R-:W4:Y:S04]  /*18f40*/  LDL.LU R244, [R1+0x71c] ;  /* 0x00071c0001f47983 */ /* 0x001f280000300800 */
[----:B------:R-:W-:Y:S04]  /*18f50*/  STL [R1+0x76c], R161 ;  /* 0x00076ca101007387 */ /* 0x000fe80000100800 */
[----:B------:R-:W-:Y:S01]  /*18f60*/  STL [R1+0x764], R160 ;  /* 0x000764a001007387 */ /* 0x000fe20000100800 */
[----:B--2---:R-:W-:-:S05]  /*18f70*/  IADD3 R248, P1, R248, R23, RZ ;  /* 0x00000017f8f87210 */ /* 0x004fca0007f3e0ff */
[----:B------:R0:W-:Y:S04]  /*18f80*/  STL [R1+0x730], R248 ;  /* 0x000730f801007387 */ /* 0x0001e80000100800 */
[----:B------:R1:W-:Y:S04]  /*18f90*/  STL [R1+0x738], R155 ;  /* 0x0007389b01007387 */ /* 0x0003e80000100800 */
[----:B0-----:R-:W2:Y:S04]  /*18fa0*/  LDL.LU R248, [R1+0x6f0] ;  /* 0x0006f00001f87983 */ /* 0x001ea80000300800 */
[----:B------:R0:W-:Y:S04]  /*18fb0*/  STL [R1+0x75c], R231 ;  /* 0x00075ce701007387 */ /* 0x0001e80000100800 */
[----:B-1----:R-:W2:Y:S04]  /*18fc0*/  LDL.LU R155, [R1+0x714] ;  /* 0x00071400019b7983 */ /* 0x002ea80000300800 */
[----:B0-----:R-:W2:Y:S01]  /*18fd0*/  LDL.LU R231, [R1+0x6e8] ;  /* 0x0006e80001e77983 */ /* 0x001ea20000300800 */
[----:B---3--:R-:W-:Y:S01]  /*18fe0*/  IMAD.X R192, R192, 0x1, R4, P2 ;  /* 0x00000001c0c07824 */ /* 0x008fe200010e0604 */
[----:B------:R-:W-:-:S04]  /*18ff0*/  IADD3 R159, P2, R159, R23, RZ ;  /* 0x000000179f9f7210 */ /* 0x000fc80007f5e0ff */
[----:B------:R0:W-:Y:S01]  /*19000*/  STL [R1+0x754], R192 ;  /* 0x000754c001007387 */ /* 0x0001e20000100800 */
[----:B------:R-:W-:-:S03]  /*19010*/  IMAD.X R158, R158, 0x1, R4, P3 ;  /* 0x000000019e9e7824 */ /* 0x000fc600018e0604 */
[----:B0-----:R-:W3:Y:S01]  /*19020*/  LDL.LU R192, [R1+0x70c] ;  /* 0x00070c0001c07983 */ /* 0x001ee20000300800 */
[----:B----4-:R-:W-:-:S05]  /*19030*/  IADD3 R193, P3, R193, R23, RZ ;  /* 0x00000017c1c17210 */ /* 0x010fca0007f7e0ff */
[----:B------:R0:W-:Y:S04]  /*19040*/  STL [R1+0x720], R193 ;  /* 0x000720c101007387 */ /* 0x0001e80000100800 */
[----:B------:R-:W-:Y:S04]  /*19050*/  STL [R1+0x728], R159 ;  /* 0x0007289f01007387 */ /* 0x000fe80000100800 */
[----:B0-----:R-:W4:Y:S01]  /*19060*/  LDL.LU R193, [R1+0x6e0] ;  /* 0x0006e00001c17983 */ /* 0x001f220000300800 */
[----:B------:R-:W-:-:S03]  /*19070*/  IMAD.X R157, R157, 0x1, R4, P4 ;  /* 0x000000019d9d7824 */ /* 0x000fc600020e0604 */
[----:B------:R-:W-:Y:S01]  /*19080*/  STL [R1+0x74c], R158 ;  /* 0x00074c9e01007387 */ /* 0x000fe20000100800 */
[----:B------:R-:W-:Y:S01]  /*19090*/  IADD3 R250, P4, R250, R23, RZ ;  /* 0x00000017fafa7210 */ /* 0x000fe20007f9e0ff */
[----:B------:R-:W-:-:S04]  /*190a0*/  IMAD.X R153, R153, 0x1, R4, P5 ;  /* 0x0000000199997824 */ /* 0x000fc800028e0604 */
[----:B------:R0:W-:Y:S04]  /*190b0*/  STL [R1+0x718], R250 ;  /* 0x000718fa01007387 */ /* 0x0001e80000100800 */
[----:B0-----:R-:W4:Y:S04]  /*190c0*/  LDL.LU R250, [R1+0x704] ;  /* 0x0007040001fa7983 */ /* 0x001f280000300800 */
[----:B------:R-:W-:Y:S04]  /*190d0*/  STL [R1+0x744], R157 ;  /* 0x0007449d01007387 */ /* 0x000fe80000100800 */
[----:B------:R0:W-:Y:S01]  /*190e0*/  STL [R1+0x73c], R153 ;  /* 0x00073c9901007387 */ /* 0x0001e20000100800 */
[----:B------:R-:W-:-:S03]  /*190f0*/  IADD3 R234, P5, R234, R23, RZ ;  /* 0x00000017eaea7210 */ /* 0x000fc60007fbe0ff */
        /* <DEDUP_REMOVED lines=18> */
[----:B0-----:R-:W4:Y:S04]  /*19220*/  LDL.LU R247, [R1+0x6ec] ;  /* 0x0006ec0001f77983 */ /* 0x001f280000300800 */
[----:B------:R-:W4:Y:S01]  /*19230*/  LDL.LU R160, [R1+0x6c0] ;  /* 0x0006c00001a07983 */ /* 0x000f220000300800 */
[----:B------:R-:W-:-:S03]  /*19240*/  IMAD.X R244, R244, 0x1, R4, P3 ;  /* 0x00000001f4f47824 */ /* 0x000fc600018e0604 */
[----:B------:R-:W4:Y:S04]  /*19250*/  LDL.LU R154, [R1+0x6e4] ;  /* 0x0006e400019a7983 */ /* 0x000f280000300800 */
[----:B-1----:R-:W4:Y:S04]  /*19260*/  LDL.LU R228, [R1+0x6b8] ;  /* 0x0006b80001e47983 */ /* 0x002f280000300800 */
[----:B------:R0:W-:Y:S04]  /*19270*/  STL [R1+0x71c], R244 ;  /* 0x00071cf401007387 */ /* 0x0001e80000100800 */
[----:B0-----:R-:W4:Y:S01]  /*19280*/  LDL.LU R244, [R1+0x6dc] ;  /* 0x0006dc0001f47983 */ /* 0x001f220000300800 */
[----:B--2---:R-:W-:-:S05]  /*19290*/  IADD3 R248, P3, R248, R23, RZ ;  /* 0x00000017f8f87210 */ /* 0x004fca0007f7e0ff */
[----:B------:R0:W-:Y:S01]  /*192a0*/  STL [R1+0x6f0], R248 ;  /* 0x0006f0f801007387 */ /* 0x0001e20000100800 */
[--C-:B------:R-:W-:Y:S01]  /*192b0*/  IMAD.X R155, R155, 0x1, R4.reuse, P4 ;  /* 0x000000019b9b7824 */ /* 0x100fe200020e0604 */
[----:B------:R-:W-:Y:S02]  /*192c0*/  IADD3 R231, P4, R231, R23, RZ ;  /* 0x00000017e7e77210 */ /* 0x000fe40007f9e0ff */
[----:B0-----:R-:W2:Y:S04]  /*192d0*/  LDL.LU R248, [R1+0x6b0] ;  /* 0x0006b00001f87983 */ /* 0x001ea80000300800 */
[----:B------:R-:W2:Y:S04]  /*192e0*/  LDL.LU R159, [R1+0x6d4] ;  /* 0x0006d400019f7983 */ /* 0x000ea80000300800 */
[----:B------:R-:W-:Y:S04]  /*192f0*/  STL [R1+0x714], R155 ;  /* 0x0007149b01007387 */ /* 0x000fe80000100800 */
[----:B------:R-:W2:Y:S01]  /*19300*/  LDL.LU R158, [R1+0x6a8] ;  /* 0x0006a800019e7983 */ /* 0x000ea20000300800 */
[----:B---3--:R-:W-:-:S03]  /*19310*/  IMAD.X R192, R192, 0x1, R4, P5 ;  /* 0x00000001c0c07824 */ /* 0x008fc600028e0604 */
[----:B------:R-:W-:Y:S04]  /*19320*/  STL [R1+0x6e8], R231 ;  /* 0x0006e8e701007387 */ /* 0x000fe80000100800 */
[----:B------:R0:W-:Y:S04]  /*19330*/  STL [R1+0x70c], R192 ;  /* 0x00070cc001007387 */ /* 0x0001e80000100800 */
[----:B0-----:R-:W3:Y:S04]  /*19340*/  LDL.LU R192, [R1+0x6cc] ;  /* 0x0006cc0001c07983 */ /* 0x001ee80000300800 */
[----:B------:R-:W3:Y:S01]  /*19350*/  LDL.LU R157, [R1+0x6a0] ;  /* 0x0006a000019d7983 */ /* 0x000ee20000300800 */
[----:B----4-:R-:W-:-:S05]  /*19360*/  IADD3 R193, P5, R193, R23, RZ ;  /* 0x00000017c1c17210 */ /* 0x010fca0007fbe0ff */
        /* <DEDUP_REMOVED lines=12> */
[----:B------:R-:W-:-:S05]  /*19430*/  IADD3 R238, P1, R238, R23, RZ ;  /* 0x00000017eeee7210 */ /* 0x000fca0007f3e0ff */
[----:B------:R0:W-:Y:S04]  /*19440*/  STL [R1+0x6d0], R238 ;  /* 0x0006d0ee01007387 */ /* 0x0001e80000100800 */
[----:B0-----:R-:W4:Y:S04]  /*19450*/  LDL.LU R238, [R1+0x688] ;  /* 0x0006880001ee7983 */ /* 0x001f280000300800 */
[----:B------:R-:W4:Y:S04]  /*19460*/  LDL.LU R155, [R1+0x6ac] ;  /* 0x0006ac00019b7983 */ /* 0x000f280000300800 */
[----:B------:R-:W4:Y:S01]  /*19470*/  LDL.LU R153, [R1+0x680] ;  /* 0x0006800001997983 */ /* 0x000f220000300800 */
[----:B------:R-:W-:-:S05]  /*19480*/  IMAD.X R240, R240, 0x1, R4, P2 ;  /* 0x00000001f0f07824 */ /* 0x000fca00010e0604 */
        /* <DEDUP_REMOVED lines=14> */
[----:B0-----:R-:W4:Y:S04]  /*19570*/  LDL.LU R244, [R1+0x69c] ;  /* 0x00069c0001f47983 */ /* 0x001f280000300800 */
[----:B------:R0:W-:Y:S04]  /*19580*/  STL [R1+0x6b8], R228 ;  /* 0x0006b8e401007387 */ /* 0x0001e80000100800 */
[----:B-1----:R-:W4:Y:S04]  /*19590*/  LDL.LU R154, [R1+0x670] ;  /* 0x00067000019a7983 */ /* 0x002f280000300800 */
[----:B0-----:R-:W4:Y:S01]  /*195a0*/  LDL.LU R228, [R1+0x694] ;  /* 0x0006940001e47983 */ /* 0x001f220000300800 */
[----:B--2---:R-:W-:Y:S01]  /*195b0*/  IADD3 R248, P5, R248, R23, RZ ;  /* 0x00000017f8f87210 */ /* 0x004fe20007fbe0ff */
[----:B------:R-:W-:-:S04]  /*195c0*/  IMAD.X R159, R159, 0x1, R4, P6 ;  /* 0x000000019f9f7824 */ /* 0x000fc800030e0604 */
[----:B------:R0:W-:Y:S04]  /*195d0*/  STL [R1+0x6b0], R248 ;  /* 0x0006b0f801007387 */ /* 0x0001e80000100800 */
[----:B0-----:R-:W2:Y:S01]  /*195e0*/  LDL.LU R248, [R1+0x668] ;  /* 0x0006680001f87983 */ /* 0x001ea20000300800 */
[----:B------:R-:W-:Y:S01]  /*195f0*/  IADD3 R158, P6, R158, R23, RZ ;  /* 0x000000179e9e7210 */ /* 0x000fe20007fde0ff */
[----:B---3--:R-:W-:-:S05]  /*19600*/  IMAD.X R192, R192, 0x1, R4, P1 ;  /* 0x00000001c0c07824 */ /* 0x008fca00008e0604 */
[----:B------:R0:W-:Y:S04]  /*19610*/  STL [R1+0x6cc], R192 ;  /* 0x0006ccc001007387 */ /* 0x0001e80000100800 */
[----:B------:R-:W-:Y:S04]  /*19620*/  STL [R1+0x6d4], R159 ;  /* 0x0006d49f01007387 */ /* 0x000fe80000100800 */
[----:B0-----:R-:W3:Y:S04]  /*19630*/  LDL.LU R192, [R1+0x68c] ;  /* 0x00068c0001c07983 */ /* 0x001ee80000300800 */
[----:B------:R-:W-:Y:S01]  /*19640*/  STL [R1+0x6a8], R158 ;  /* 0x0006a89e01007387 */ /* 0x000fe20000100800 */
[----:B----4-:R-:W-:-:S05]  /*19650*/  IMAD.X R193, R193, 0x1, R4, P2 ;  /* 0x00000001c1c17824 */ /* 0x010fca00010e0604 */
[----:B------:R0:W-:Y:S04]  /*19660*/  STL [R1+0x6c4], R193 ;  /* 0x0006c4c101007387 */ /* 0x0001e80000100800 */
[----:B0-----:R-:W4:Y:S01]  /*19670*/  LDL.LU R193, [R1+0x660] ;  /* 0x0006600001c17983 */ /* 0x001f220000300800 */
[-C--:B------:R-:W-:Y:S02]  /*19680*/  IADD3 R157, P1, R157, R23.reuse, RZ ;  /* 0x000000179d9d7210 */ /* 0x080fe40007f3e0ff */
[----:B------:R-:W-:-:S03]  /*19690*/  IADD3 R231, P2, R231, R23, RZ ;  /* 0x00000017e7e77210 */ /* 0x000fc60007f5e0ff */
        /* <DEDUP_REMOVED lines=15> */
[----:B------:R-:W-:Y:S04]  /*19790*/  STL [R1+0x6b4], R156 ;  /* 0x0006b49c01007387 */ /* 0x000fe80000100800 */
[----:B------:R-:W4:Y:S01]  /*197a0*/  LDL.LU R161, [R1+0x674] ;  /* 0x0006740001a17983 */ /* 0x000f220000300800 */
[----:B------:R-:W-:-:S03]  /*197b0*/  IMAD.X R240, R240, 0x1, R4, P6 ;  /* 0x00000001f0f07824 */ /* 0x000fc600030e0604 */
[----:B------:R-:W-:Y:S04]  /*197c0*/  STL [R1+0x6ac], R155 ;  /* 0x0006ac9b01007387 */ /* 0x000fe80000100800 */
[----:B------:R0:W-:Y:S04]  /*197d0*/  STL [R1+0x6a4], R240 ;  /* 0x0006a4f001007387 */ /* 0x0001e80000100800 */
[----:B------:R1:W-:Y:S04]  /*197e0*/  STL [R1+0x680], R153 ;  /* 0x0006809901007387 */ /* 0x0003e80000100800 */
[----:B0-----:R-:W4:Y:S04]  /*197f0*/  LDL.LU R240, [R1+0x648] ;  /* 0x0006480001f07983 */ /* 0x001f280000300800 */
[----:B------:R-:W4:Y:S04]  /*19800*/  LDL.LU R160, [R1+0x66c] ;  /* 0x00066c0001a07983 */ /* 0x000f280000300800 */
[----:B------:R-:W4:Y:S01]  /*19810*/  LDL.LU R155, [R1+0x640] ;  /* 0x00064000019b7983 */ /* 0x000f220000300800 */
[----:B------:R-:W-:-:S03]  /*19820*/  IADD3 R247, P6, R247, R23, RZ ;  /* 0x00000017f7f77210 */ /* 0x000fc60007fde0ff */
        /* <DEDUP_REMOVED lines=10> */
[----:B------:R-:W4:Y:S04]  /*198d0*/  LDL.LU R158, [R1+0x654] ;  /* 0x00065400019e7983 */ /* 0x000f280000300800 */
[----:B------:R-:W-:Y:S01]  /*198e0*/  STL [R1+0x694], R228 ;  /* 0x000694e401007387 */ /* 0x000fe20000100800 */
[----:B--2---:R-:W-:-:S05]  /*198f0*/  IADD3 R248, P2, R248, R23, RZ ;  /* 0x00000017f8f87210 */ /* 0x004fca0007f5e0ff */
[----:B------:R0:W-:Y:S04]  /*19900*/  STL [R1+0x668], R248 ;  /* 0x000668f801007387 */ /* 0x0001e80000100800 */
[----:B0-----:R-:W2:Y:S04]  /*19910*/  LDL.LU R248, [R1+0x628] ;  /* 0x0006280001f87983 */ /* 0x001ea80000300800 */
[----:B------:R-:W2:Y:S01]  /*19920*/  LDL.LU R157, [R1+0x64c] ;  /* 0x00064c00019d7983 */ /* 0x000ea20000300800 */
[----:B---3--:R-:W-:-:S05]  /*19930*/  IMAD.X R192, R192, 0x1, R4, P3 ;  /* 0x00000001c0c07824 */ /* 0x008fca00018e0604 */
[----:B------:R0:W-:Y:S04]  /*19940*/  STL [R1+0x68c], R192 ;  /* 0x00068cc001007387 */ /* 0x0001e80000100800 */
[----:B0-----:R-:W3:Y:S04]  /*19950*/  LDL.LU R192, [R1+0x620] ;  /* 0x0006200001c07983 */ /* 0x001ee80000300800 */
[----:B------:R-:W3:Y:S01]  /*19960*/  LDL.LU R228, [R1+0x644] ;  /* 0x0006440001e47983 */ /* 0x000ee20000300800 */
[----:B----4-:R-:W-:-:S05]  /*19970*/  IADD3 R193, P3, R193, R23, RZ ;  /* 0x00000017c1c17210 */ /* 0x010fca0007f7e0ff */
        /* <DEDUP_REMOVED lines=11> */
[----:B------:R-:W4:Y:S04]  /*19a30*/  LDL.LU R154, [R1+0x608] ;  /* 0x00060800019a7983 */ /* 0x000f280000300800 */
[----:B------:R-:W4:Y:S01]  /*19a40*/  LDL.LU R231, [R1+0x62c] ;  /* 0x00062c0001e77983 */ /* 0x000f220000300800 */
[----:B------:R-:W-:-:S05]  /*19a50*/  IADD3 R238, P5, R238, R23, RZ ;  /* 0x00000017eeee7210 */ /* 0x000fca0007fbe0ff */
        /* <DEDUP_REMOVED lines=23> */
[----:B--2---:R-:W-:Y:S01]  /*19bd0*/  IADD3 R248, P4, R248, R23, RZ ;  /* 0x00000017f8f87210 */ /* 0x004fe20007f9e0ff */
[----:B------:R-:W-:-:S04]  /*19be0*/  IMAD.X R157, R157, 0x1, R4, P5 ;  /* 0x000000019d9d7824 */ /* 0x000fc800028e0604 */
[----:B------:R0:W-:Y:S04]  /*19bf0*/  STL [R1+0x628], R248 ;  /* 0x000628f801007387 */ /* 0x0001e80000100800 */
[----:B------:R-:W-:Y:S04]  /*19c00*/  STL [R1+0x630], R159 ;  /* 0x0006309f01007387 */ /* 0x000fe80000100800 */
[----:B0-----:R-:W2:Y:S04]  /*19c10*/  LDL.LU R248, [R1+0x5e8] ;  /* 0x0005e80001f87983 */ /* 0x001ea80000300800 */
[----:B------:R-:W-:Y:S01]  /*19c20*/  STL [R1+0x654], R158 ;  /* 0x0006549e01007387 */ /* 0x000fe20000100800 */
[----:B---3--:R-:W-:Y:S01]  /*19c30*/  IADD3 R192, P5, R192, R23, RZ ;  /* 0x00000017c0c07210 */ /* 0x008fe20007fbe0ff */
[----:B------:R-:W-:-:S04]  /*19c40*/  IMAD.X R228, R228, 0x1, R4, P6 ;  /* 0x00000001e4e47824 */ /* 0x000fc800030e0604 */
[----:B------:R0:W-:Y:S04]  /*19c50*/  STL [R1+0x620], R192 ;  /* 0x000620c001007387 */ /* 0x0001e80000100800 */
[----:B0-----:R-:W3:Y:S04]  /*19c60*/  LDL.LU R192, [R1+0x60c] ;  /* 0x00060c0001c07983 */ /* 0x001ee80000300800 */
[----:B------:R-:W-:Y:S04]  /*19c70*/  STL [R1+0x64c], R157 ;  /* 0x00064c9d01007387 */ /* 0x000fe80000100800 */
[----:B------:R0:W-:Y:S01]  /*19c80*/  STL [R1+0x644], R228 ;  /* 0x000644e401007387 */ /* 0x0001e20000100800 */
[----:B----4-:R-:W-:-:S03]  /*19c90*/  IADD3 R193, P6, R193, R23, RZ ;  /* 0x00000017c1c17210 */ /* 0x010fc60007fde0ff */
        /* <DEDUP_REMOVED lines=13> */
[----:B------:R-:W4:Y:S01]  /*19d70*/  LDL.LU R161, [R1+0x5d0] ;  /* 0x0005d00001a17983 */ /* 0x000f220000300800 */
[----:B------:R-:W-:-:S03]  /*19d80*/  IADD3 R238, P3, R238, R23, RZ ;  /* 0x00000017eeee7210 */ /* 0x000fc60007f7e0ff */
        /* <DEDUP_REMOVED lines=23> */
[----:B--2---:R-:W-:-:S05]  /*19f00*/  IADD3 R248, P6, R248, R23, RZ ;  /* 0x00000017f8f87210 */ /* 0x004fca0007fde0ff */
[----:B------:R0:W-:Y:S04]  /*19f10*/  STL [R1+0x5e8], R248 ;  /* 0x0005e8f801007387 */ /* 0x0001e80000100800 */
[----:B0-----:R-:W2:Y:S04]  /*19f20*/  LDL.LU R248, [R1+0x5cc] ;  /* 0x0005cc0001f87983 */ /* 0x001ea80000300800 */
[----:B------:R-:W2:Y:S01]  /*19f30*/  LDL.LU R153, [R1+0x5a0] ;  /* 0x0005a00001997983 */ /* 0x000ea20000300800 */
[----:B---3--:R-:W-:-:S05]  /*19f40*/  IMAD.X R192, R192, 0x1, R4, P1 ;  /* 0x00000001c0c07824 */ /* 0x008fca00008e0604 */
[----:B------:R0:W-:Y:S04]  /*19f50*/  STL [R1+0x60c], R192 ;  /* 0x00060cc001007387 */ /* 0x0001e80000100800 */
[----:B0-----:R-:W3:Y:S01]  /*19f60*/  LDL.LU R192, [R1+0x5c4] ;  /* 0x0005c40001c07983 */ /* 0x001ee20000300800 */
[----:B----4-:R-:W-:-:S05]  /*19f70*/  IMAD.X R193, R193, 0x1, R4, P2 ;  /* 0x00000001c1c17824 */ /* 0x010fca00010e0604 */
[----:B------:R0:W-:Y:S04]  /*19f80*/  STL [R1+0x604], R193 ;  /* 0x000604c101007387 */ /* 0x0001e80000100800 */
[----:B0-----:R-:W4:Y:S01]  /*19f90*/  LDL.LU R193, [R1+0x598] ;  /* 0x0005980001c17983 */ /* 0x001f220000300800 */
[----:B------:R-:W-:-:S05]  /*19fa0*/  IADD3 R228, P1, R228, R23, RZ ;  /* 0x00000017e4e47210 */ /* 0x000fca0007f3e0ff */
        /* <DEDUP_REMOVED lines=17> */
[----:B------:R-:W-:Y:S04]  /*1a0c0*/  STL [R1+0x5d0], R161 ;  /* 0x0005d0a101007387 */ /* 0x000fe80000100800 */
[----:B------:R-:W-:Y:S01]  /*1a0d0*/  STL [R1+0x5c8], R160 ;  /* 0x0005c8a001007387 */ /* 0x000fe20000100800 */
[----:B------:R-:W-:-:S03]  /*1a0e0*/  IMAD.X R240, R240, 0x1, R4, P6 ;  /* 0x00000001f0f07824 */ /* 0x000fc600030e0604 */
[----:B------:R0:W-:Y:S04]  /*1a0f0*/  STL [R1+0x5c0], R231 ;  /* 0x0005c0e701007387 */ /* 0x0001e80000100800 */
[----:B------:R1:W-:Y:S04]  /*1a100*/  STL [R1+0x5ec], R154 ;  /* 0x0005ec9a01007387 */ /* 0x0003e80000100800 */
[----:B0-----:R-:W4:Y:S04]  /*1a110*/  LDL.LU R231, [R1+0x5a4] ;  /* 0x0005a40001e77983 */ /* 0x001f280000300800 */
[----:B-1----:R-:W4:Y:S04]  /*1a120*/  LDL.LU R154, [R1+0x578] ;  /* 0x00057800019a7983 */ /* 0x002f280000300800 */
[----:B------:R0:W-:Y:S01]  /*1a130*/  STL [R1+0x5e4], R240 ;  /* 0x0005e4f001007387 */ /* 0x0001e20000100800 */
[----:B------:R-:W-:-:S03]  /*1a140*/  IADD3 R247, P6, R247, R23, RZ ;  /* 0x00000017f7f77210 */ /* 0x000fc60007fde0ff */
[----:B0-----:R-:W4:Y:S01]  /*1a150*/  LDL.LU R240, [R1+0x59c] ;  /* 0x00059c0001f07983 */ /* 0x001f220000300800 */
[----:B------:R-:W-:-:S03]  /*1a160*/  IMAD.X R159, R159, 0x1, R4, P1 ;  /* 0x000000019f9f7824 */ /* 0x000fc600008e0604 */
[----:B------:R0:W-:Y:S01]  /*1a170*/  STL [R1+0x5b8], R247 ;  /* 0x0005b8f701007387 */ /* 0x0001e20000100800 */
[----:B------:R-:W-:-:S03]  /*1a180*/  IADD3 R158, P1, R158, R23, RZ ;  /* 0x000000179e9e7210 */ /* 0x000fc60007f3e0ff */
[----:B0-----:R-:W4:Y:S01]  /*1a190*/  LDL.LU R247, [R1+0x570] ;  /* 0x0005700001f77983 */ /* 0x001f220000300800 */
[----:B------:R-:W-:Y:S01]  /*1a1a0*/  IMAD.X R244, R244, 0x1, R4, P2 ;  /* 0x00000001f4f47824 */ /* 0x000fe200010e0604 */
[----:B------:R-:W-:-:S04]  /*1a1b0*/  IADD3 R157, P2, R157, R23, RZ ;  /* 0x000000179d9d7210 */ /* 0x000fc80007f5e0ff */
[----:B------:R0:W-:Y:S04]  /*1a1c0*/  STL [R1+0x5d4], R244 ;  /* 0x0005d4f401007387 */ /* 0x0001e80000100800 */
[----:B------:R-:W-:Y:S04]  /*1a1d0*/  STL [R1+0x5dc], R159 ;  /* 0x0005dc9f01007387 */ /* 0x000fe80000100800 */
[----:B0-----:R-:W4:Y:S04]  /*1a1e0*/  LDL.LU R244, [R1+0x594] ;  /* 0x0005940001f47983 */ /* 0x001f280000300800 */
[----:B------:R-:W-:Y:S01]  /*1a1f0*/  STL [R1+0x5b0], R158 ;  /* 0x0005b09e01007387 */ /* 0x000fe20000100800 */
[----:B--2---:R-:W-:Y:S01]  /*1a200*/  IMAD.X R248, R248, 0x1, R4, P3 ;  /* 0x00000001f8f87824 */ /* 0x004fe200018e0604 */
[----:B------:R-:W-:-:S04]  /*1a210*/  IADD3 R153, P3, R153, R23, RZ ;  /* 0x0000001799997210 */ /* 0x000fc80007f7e0ff */
[----:B------:R0:W-:Y:S04]  /*1a220*/  STL [R1+0x5cc], R248 ;  /* 0x0005ccf801007387 */ /* 0x0001e80000100800 */
[----:B0-----:R-:W2:Y:S04]  /*1a230*/  LDL.LU R248, [R1+0x568] ;  /* 0x0005680001f87983 */ /* 0x001ea80000300800 */
[----:B------:R-:W-:Y:S04]  /*1a240*/  STL [R1+0x5a8], R157 ;  /* 0x0005a89d01007387 */ /* 0x000fe80000100800 */
[----:B------:R0:W-:Y:S01]  /*1a250*/  STL [R1+0x5a0], R153 ;  /* 0x0005a09901007387 */ /* 0x0001e20000100800 */
[----:B---3--:R-:W-:-:S03]  /*1a260*/  IMAD.X R192, R192, 0x1, R4, P4 ;  /* 0x00000001c0c07824 */ /* 0x008fc600020e0604 */
[----:B0-----:R-:W3:Y:S04]  /*1a270*/  LDL.LU R153, [R1+0x58c] ;  /* 0x00058c0001997983 */ /* 0x001ee80000300800 */
[----:B------:R0:W-:Y:S04]  /*1a280*/  STL [R1+0x5c4], R192 ;  /* 0x0005c4c001007387 */ /* 0x0001e80000100800 */
[----:B0-----:R-:W3:Y:S01]  /*1a290*/  LDL.LU R192, [R1+0x560] ;  /* 0x0005600001c07983 */ /* 0x001ee20000300800 */
[----:B----4-:R-:W-:-:S05]  /*1a2a0*/  IADD3 R193, P4, R193, R23, RZ ;  /* 0x00000017c1c17210 */ /* 0x010fca0007f9e0ff */
[----:B------:R0:W-:Y:S04]  /*1a2b0*/  STL [R1+0x598], R193 ;  /* 0x000598c101007387 */ /* 0x0001e80000100800 */
[----:B0-----:R-:W4:Y:S01]  /*1a2c0*/  LDL.LU R193, [R1+0x584] ;  /* 0x0005840001c17983 */ /* 0x001f220000300800 */
[--C-:B------:R-:W-:Y:S01]  /*1a2d0*/  IMAD.X R156, R156, 0x1, R4.reuse, P5 ;  /* 0x000000019c9c7824 */ /* 0x100fe200028e0604 */
        /* <DEDUP_REMOVED lines=18> */
[----:B------:R-:W-:Y:S01]  /*1a400*/  IMAD.X R231, R231, 0x1, R4, P2 ;  /* 0x00000001e7e77824 */ /* 0x000fe200010e0604 */
[----:B------:R-:W-:-:S04]  /*1a410*/  IADD3 R154, P2, R154, R23, RZ ;  /* 0x000000179a9a7210 */ /* 0x000fc80007f5e0ff */
[----:B------:R0:W-:Y:S04]  /*1a420*/  STL [R1+0x5a4], R231 ;  /* 0x0005a4e701007387 */ /* 0x0001e80000100800 */
[----:B0-----:R-:W4:Y:S01]  /*1a430*/  LDL.LU R231, [R1+0x564] ;  /* 0x0005640001e77983 */ /* 0x001f220000300800 */
[----:B------:R-:W-:-:S03]  /*1a440*/  IMAD.X R240, R240, 0x1, R4, P3 ;  /* 0x00000001f0f07824 */ /* 0x000fc600018e0604 */
[----:B------:R-:W4:Y:S04]  /*1a450*/  LDL.LU R159, [R1+0x538] ;  /* 0x00053800019f7983 */ /* 0x000f280000300800 */
[----:B------:R-:W-:Y:S04]  /*1a460*/  STL [R1+0x578], R154 ;  /* 0x0005789a01007387 */ /* 0x000fe80000100800 */
[----:B------:R-:W4:Y:S01]  /*1a470*/  LDL.LU R158, [R1+0x55c] ;  /* 0x00055c00019e7983 */ /* 0x000f220000300800 */
[----:B------:R-:W-:-:S03]  /*1a480*/  IADD3 R247, P3, R247, R23, RZ ;  /* 0x00000017f7f77210 */ /* 0x000fc60007f7e0ff */
[----:B------:R-:W-:Y:S04]  /*1a490*/  STL [R1+0x59c], R240 ;  /* 0x00059cf001007387 */ /* 0x000fe80000100800 */
[----:B------:R0:W-:Y:S04]  /*1a4a0*/  STL [R1+0x570], R247 ;  /* 0x000570f701007387 */ /* 0x0001e80000100800 */
[----:B0-----:R-:W4:Y:S04]  /*1a4b0*/  LDL.LU R247, [R1+0x530] ;  /* 0x0005300001f77983 */ /* 0x001f280000300800 */
[----:B------:R-:W4:Y:S04]  /*1a4c0*/  LDL.LU R157, [R1+0x554] ;  /* 0x00055400019d7983 */ /* 0x000f280000300800 */
[----:B------:R-:W4:Y:S01]  /*1a4d0*/  LDL.LU R240, [R1+0x528] ;  /* 0x0005280001f07983 */ /* 0x000f220000300800 */
[----:B------:R-:W-:-:S05]  /*1a4e0*/  IMAD.X R244, R244, 0x1, R4, P4 ;  /* 0x00000001f4f47824 */ /* 0x000fca00020e0604 */
[----:B------:R0:W-:Y:S04]  /*1a4f0*/  STL [R1+0x594], R244 ;  /* 0x000594f401007387 */ /* 0x0001e80000100800 */
[----:B0-----:R-:W4:Y:S01]  /*1a500*/  LDL.LU R244, [R1+0x54c] ;  /* 0x00054c0001f47983 */ /* 0x001f220000300800 */
[----:B--2---:R-:W-:-:S05]  /*1a510*/  IADD3 R248, P4, R248, R23, RZ ;  /* 0x00000017f8f87210 */ /* 0x004fca0007f9e0ff */
[----:B------:R0:W-:Y:S04]  /*1a520*/  STL [R1+0x568], R248 ;  /* 0x000568f801007387 */ /* 0x0001e80000100800 */
[----:B0-----:R-:W2:Y:S01]  /*1a530*/  LDL.LU R248, [R1+0x520] ;  /* 0x0005200001f87983 */ /* 0x001ea20000300800 */
[----:B---3--:R-:W-:Y:S01]  /*1a540*/  IMAD.X R153, R153, 0x1, R4, P5 ;  /* 0x0000000199997824 */ /* 0x008fe200028e0604 */
[----:B------:R-:W-:-:S05]  /*1a550*/  IADD3 R192, P5, R192, R23, RZ ;  /* 0x00000017c0c07210 */ /* 0x000fca0007fbe0ff */
[----:B------:R0:W-:Y:S04]  /*1a560*/  STL [R1+0x560], R192 ;  /* 0x000560c001007387 */ /* 0x0001e80000100800 */
[----:B0-----:R-:W3:Y:S04]  /*1a570*/  LDL.LU R192, [R1+0x544] ;  /* 0x0005440001c07983 */ /* 0x001ee80000300800 */
[----:B------:R-:W-:Y:S04]  /*1a580*/  STL [R1+0x58c], R153 ;  /* 0x00058c9901007387 */ /* 0x000fe80000100800 */
[----:B------:R-:W3:Y:S01]  /*1a590*/  LDL.LU R156, [R1+0x518] ;  /* 0x00051800019c7983 */ /* 0x000ee20000300800 */
[----:B----4-:R-:W-:-:S05]  /*1a5a0*/  IMAD.X R193, R193, 0x1, R4, P6 ;  /* 0x00000001c1c17824 */ /* 0x010fca00030e0604 */
[----:B------:R0:W-:Y:S04]  /*1a5b0*/  STL [R1+0x584], R193 ;  /* 0x000584c101007387 */ /* 0x0001e80000100800 */
[----:B0-----:R-:W4:Y:S04]  /*1a5c0*/  LDL.LU R193, [R1+0x53c] ;  /* 0x00053c0001c17983 */ /* 0x001f280000300800 */
[----:B------:R-:W4:Y:S04]  /*1a5d0*/  LDL.LU R154, [R1+0x510] ;  /* 0x00051000019a7983 */ /* 0x000f280000300800 */
[----:B------:R-:W4:Y:S01]  /*1a5e0*/  LDL.LU R153, [R1+0x534] ;  /* 0x0005340001997983 */ /* 0x000f220000300800 */
[----:B------:R-:W-:-:S05]  /*1a5f0*/  IADD3 R250, P6, R250, R23, RZ ;  /* 0x00000017fafa7210 */ /* 0x000fca0007fde0ff */
[----:B------:R0:W-:Y:S01]  /*1a600*/  STL [R1+0x558], R250 ;  /* 0x000558fa01007387 */ /* 0x0001e20000100800 */
[----:B------:R-:W-:-:S03]  /*1a610*/  IADD3.X R161, R161, R4, RZ, P1, !PT ;  /* 0x00000004a1a17210 */ /* 0x000fc60000ffe4ff */
        /* <DEDUP_REMOVED lines=17> */
[----:B0-----:R-:W4:Y:S01]  /*1a730*/  LDL.LU R228, [R1+0x4f8] ;  /* 0x0004f80001e47983 */ /* 0x001f220000300800 */
[----:B------:R-:W-:-:S03]  /*1a740*/  IMAD.X R158, R158, 0x1, R4, P5 ;  /* 0x000000019e9e7824 */ /* 0x000fc600028e0604 */
[----:B------:R0:W-:Y:S04]  /*1a750*/  STL [R1+0x564], R231 ;  /* 0x000564e701007387 */ /* 0x0001e80000100800 */
[----:B0-----:R-:W4:Y:S01]  /*1a760*/  LDL.LU R231, [R1+0x51c] ;  /* 0x00051c0001e77983 */ /* 0x001f220000300800 */
[----:B------:R-:W-:Y:S01]  /*1a770*/  IADD3 R247, P5, R247, R23, RZ ;  /* 0x00000017f7f77210 */ /* 0x000fe20007fbe0ff */
[----:B------:R-:W-:-:S04]  /*1a780*/  IMAD.X R157, R157, 0x1, R4, P6 ;  /* 0x000000019d9d7824 */ /* 0x000fc800030e0604 */
[----:B------:R0:W-:Y:S01]  /*1a790*/  STL [R1+0x530], R247 ;  /* 0x000530f701007387 */ /* 0x0001e20000100800 */
[----:B------:R-:W-:-:S03]  /*1a7a0*/  IADD3 R240, P6, R240, R23, RZ ;  /* 0x00000017f0f07210 */ /* 0x000fc60007fde0ff */
[----:B------:R-:W-:Y:S04]  /*1a7b0*/  STL [R1+0x538], R159 ;  /* 0x0005389f01007387 */ /* 0x000fe80000100800 */
[----:B0-----:R-:W4:Y:S04]  /*1a7c0*/  LDL.LU R247, [R1+0x4f0] ;  /* 0x0004f00001f77983 */ /* 0x001f280000300800 */
[----:B------:R-:W-:Y:S04]  /*1a7d0*/  STL [R1+0x55c], R158 ;  /* 0x00055c9e01007387 */ /* 0x000fe80000100800 */
[----:B------:R0:W-:Y:S01]  /*1a7e0*/  STL [R1+0x528], R240 ;  /* 0x000528f001007387 */ /* 0x0001e20000100800 */
[----:B------:R-:W-:-:S03]  /*1a7f0*/  IMAD.X R244, R244, 0x1, R4, P1 ;  /* 0x00000001f4f47824 */ /* 0x000fc600008e0604 */
[----:B0-----:R-:W4:Y:S04]  /*1a800*/  LDL.LU R240, [R1+0x514] ;  /* 0x0005140001f07983 */ /* 0x001f280000300800 */
[----:B------:R-:W-:Y:S04]  /*1a810*/  STL [R1+0x554], R157 ;  /* 0x0005549d01007387 */ /* 0x000fe80000100800 */
[----:B------:R0:W-:Y:S04]  /*1a820*/  STL [R1+0x54c], R244 ;  /* 0x00054cf401007387 */ /* 0x0001e80000100800 */
[----:B0-----:R-:W4:Y:S01]  /*1a830*/  LDL.LU R244, [R1+0x4e8] ;  /* 0x0004e80001f47983 */ /* 0x001f220000300800 */
[----:B--2---:R-:W-:-:S05]  /*1a840*/  IADD3 R248, P1, R248, R23, RZ ;  /* 0x00000017f8f87210 */ /* 0x004fca0007f3e0ff */
[----:B------:R0:W-:Y:S04]  /*1a850*/  STL [R1+0x520], R248 ;  /* 0x000520f801007387 */ /* 0x0001e80000100800 */
[----:B0-----:R-:W2:Y:S01]  /*1a860*/  LDL.LU R248, [R1+0x50c] ;  /* 0x00050c0001f87983 */ /* 0x001ea20000300800 */
[----:B---3--:R-:W-:-:S05]  /*1a870*/  IMAD.X R192, R192, 0x1, R4, P2 ;  /* 0x00000001c0c07824 */ /* 0x008fca00010e0604 */
[----:B------:R0:W-:Y:S04]  /*1a880*/  STL [R1+0x544], R192 ;  /* 0x000544c001007387 */ /* 0x0001e80000100800 */
[----:B0-----:R-:W3:Y:S01]  /*1a890*/  LDL.LU R192, [R1+0x4e0] ;  /* 0x0004e00001c07983 */ /* 0x001ee20000300800 */
[----:B----4-:R-:W-:-:S05]  /*1a8a0*/  IMAD.X R193, R193, 0x1, R4, P3 ;  /* 0x00000001c1c17824 */ /* 0x010fca00018e0604 */
[----:B------:R0:W-:Y:S04]  /*1a8b0*/  STL [R1+0x53c], R193 ;  /* 0x00053cc101007387 */ /* 0x0001e80000100800 */
[----:B0-----:R-:W4:Y:S01]  /*1a8c0*/  LDL.LU R193, [R1+0x504] ;  /* 0x0005040001c17983 */ /* 0x001f220000300800 */
[-C--:B------:R-:W-:Y:S01]  /*1a8d0*/  IADD3 R156, P2, R156, R23.reuse, RZ ;  /* 0x000000179c9c7210 */ /* 0x080fe20007f5e0ff */
[----:B------:R-:W-:Y:S01]  /*1a8e0*/  IMAD.X R153, R153, 0x1, R4, P4 ;  /* 0x0000000199997824 */ /* 0x000fe200020e0604 */
[----:B------:R-:W-:-:S03]  /*1a8f0*/  IADD3 R154, P3, R154, R23, RZ ;  /* 0x000000179a9a7210 */ /* 0x000fc60007f7e0ff */
        /* <DEDUP_REMOVED lines=8> */
[----:B------:R-:W4:Y:S04]  /*1a980*/  LDL.LU R154, [R1+0x4f4] ;  /* 0x0004f400019a7983 */ /* 0x000f280000300800 */
[----:B-1----:R-:W4:Y:S01]  /*1a990*/  LDL.LU R153, [R1+0x4c8] ;  /* 0x0004c80001997983 */ /* 0x002f220000300800 */
[----:B------:R-:W-:-:S05]  /*1a9a0*/  IMAD.X R234, R234, 0x1, R4, P5 ;  /* 0x00000001eaea7824 */ /* 0x000fca00028e0604 */
        /* <DEDUP_REMOVED lines=11> */
[----:B------:R0:W-:Y:S04]  /*1aa60*/  STL [R1+0x4f8], R228 ;  /* 0x0004f8e401007387 */ /* 0x0001e80000100800 */
[----:B0-----:R-:W4:Y:S04]  /*1aa70*/  LDL.LU R228, [R1+0x4dc] ;  /* 0x0004dc0001e47983 */ /* 0x001f280000300800 */
[----:B------:R-:W-:Y:S04]  /*1aa80*/  STL [R1+0x51c], R231 ;  /* 0x00051ce701007387 */ /* 0x000fe80000100800 */
        /* <DEDUP_REMOVED lines=9> */
[----:B--2---:R-:W-:-:S05]  /*1ab20*/  IMAD.X R248, R248, 0x1, R4, P3 ;  /* 0x00000001f8f87824 */ /* 0x004fca00018e0604 */
[----:B------:R0:W-:Y:S04]  /*1ab30*/  STL [R1+0x50c], R248 ;  /* 0x00050cf801007387 */ /* 0x0001e80000100800 */
[----:B0-----:R-:W2:Y:S04]  /*1ab40*/  LDL.LU R248, [R1+0x4a0] ;  /* 0x0004a00001f87983 */ /* 0x001ea80000300800 */
[----:B------:R-:W-:Y:S04]  /*1ab50*/  STL [R1+0x4e8], R244 ;  /* 0x0004e8f401007387 */ /* 0x000fe80000100800 */
[----:B------:R-:W2:Y:S01]  /*1ab60*/  LDL.LU R156, [R1+0x4c4] ;  /* 0x0004c400019c7983 */ /* 0x000ea20000300800 */
[----:B---3--:R-:W-:-:S05]  /*1ab70*/  IADD3 R192, P3, R192, R23, RZ ;  /* 0x00000017c0c07210 */ /* 0x008fca0007f7e0ff */
[----:B------:R0:W-:Y:S04]  /*1ab80*/  STL [R1+0x4e0], R192 ;  /* 0x0004e0c001007387 */ /* 0x0001e80000100800 */
[----:B0-----:R-:W3:Y:S04]  /*1ab90*/  LDL.LU R192, [R1+0x498] ;  /* 0x0004980001c07983 */ /* 0x001ee80000300800 */
[----:B------:R-:W3:Y:S04]  /*1aba0*/  LDL.LU R155, [R1+0x4bc] ;  /* 0x0004bc00019b7983 */ /* 0x000ee80000300800 */
[----:B------:R-:W3:Y:S01]  /*1abb0*/  LDL.LU R244, [R1+0x490] ;  /* 0x0004900001f47983 */ /* 0x000ee20000300800 */
[----:B----4-:R-:W-:-:S05]  /*1abc0*/  IMAD.X R193, R193, 0x1, R4, P4 ;  /* 0x00000001c1c17824 */ /* 0x010fca00020e0604 */
[----:B------:R0:W-:Y:S04]  /*1abd0*/  STL [R1+0x504], R193 ;  /* 0x000504c101007387 */ /* 0x0001e80000100800 */
[----:B0-----:R-:W4:Y:S01]  /*1abe0*/  LDL.LU R193, [R1+0x4b4] ;  /* 0x0004b40001c17983 */ /* 0x001f220000300800 */
[-C--:B------:R-:W-:Y:S01]  /*1abf0*/  IADD3 R161, P4, R161, R23.reuse, RZ ;  /* 0x00000017a1a17210 */ /* 0x080fe20007f9e0ff */
        /* <DEDUP_REMOVED lines=8> */
[----:B------:R-:W-:-:S05]  /*1ac80*/  IMAD.X R234, R234, 0x1, R4, P1 ;  /* 0x00000001eaea7824 */ /* 0x000fca00008e0604 */
        /* <DEDUP_REMOVED lines=15> */
[----:B0-----:R-:W4:Y:S04]  /*1ad80*/  LDL.LU R228, [R1+0x49c] ;  /* 0x00049c0001e47983 */ /* 0x001f280000300800 */
[----:B------:R-:W-:Y:S01]  /*1ad90*/  STL [R1+0x4b8], R158 ;  /* 0x0004b89e01007387 */ /* 0x000fe20000100800 */
[----:B------:R-:W-:Y:S01]  /*1ada0*/  IMAD.X R247, R247, 0x1, R4, P4 ;  /* 0x00000001f7f77824 */ /* 0x000fe200020e0604 */
[----:B------:R-:W-:-:S04]  /*1adb0*/  IADD3 R231, P4, R231, R23, RZ ;  /* 0x00000017e7e77210 */ /* 0x000fc80007f9e0ff */
        /* <DEDUP_REMOVED lines=8> */
[----:B--2---:R-:W-:Y:S01]  /*1ae40*/  IADD3 R248, P5, R248, R23, RZ ;  /* 0x00000017f8f87210 */ /* 0x004fe20007fbe0ff */
[----:B------:R-:W-:-:S04]  /*1ae50*/  IMAD.X R156, R156, 0x1, R4, P6 ;  /* 0x000000019c9c7824 */ /* 0x000fc800030e0604 */
[----:B------:R0:W-:Y:S04]  /*1ae60*/  STL [R1+0x4a0], R248 ;  /* 0x0004a0f801007387 */ /* 0x0001e80000100800 */
[----:B0-----:R-:W2:Y:S01]  /*1ae70*/  LDL.LU R248, [R1+0x48c] ;  /* 0x00048c0001f87983 */ /* 0x001ea20000300800 */
[----:B---3--:R-:W-:Y:S01]  /*1ae80*/  IADD3 R192, P6, R192, R23, RZ ;  /* 0x00000017c0c07210 */ /* 0x008fe20007fde0ff */
[----:B------:R-:W-:-:S04]  /*1ae90*/  IMAD.X R155, R155, 0x1, R4, P1 ;  /* 0x000000019b9b7824 */ /* 0x000fc800008e0604 */
[----:B------:R0:W-:Y:S01]  /*1aea0*/  STL [R1+0x498], R192 ;  /* 0x000498c001007387 */ /* 0x0001e20000100800 */
[----:B------:R-:W-:-:S03]  /*1aeb0*/  IADD3 R244, P1, R244, R23, RZ ;  /* 0x00000017f4f47210 */ /* 0x000fc60007f3e0ff */
[----:B0-----:R-:W3:Y:S04]  /*1aec0*/  LDL.LU R192, [R1+0x460] ;  /* 0x0004600001c07983 */ /* 0x001ee80000300800 */
[----:B------:R-:W-:Y:S04]  /*1aed0*/  STL [R1+0x4c4], R156 ;  /* 0x0004c49c01007387 */ /* 0x000fe80000100800 */
[----:B------:R-:W3:Y:S04]  /*1aee0*/  LDL.LU R161, [R1+0x484] ;  /* 0x0004840001a17983 */ /* 0x000ee80000300800 */
[----:B------:R-:W-:Y:S01]  /*1aef0*/  STL [R1+0x4bc], R155 ;  /* 0x0004bc9b01007387 */ /* 0x000fe20000100800 */
[----:B----4-:R-:W-:-:S05]  /*1af00*/  IMAD.X R193, R193, 0x1, R4, P2 ;  /* 0x00000001c1c17824 */ /* 0x010fca00010e0604 */
[----:B------:R0:W-:Y:S04]  /*1af10*/  STL [R1+0x4b4], R193 ;  /* 0x0004b4c101007387 */ /* 0x0001e80000100800 */
[----:B------:R1:W-:Y:S04]  /*1af20*/  STL [R1+0x490], R244 ;  /* 0x000490f401007387 */ /* 0x0003e80000100800 */
[----:B0-----:R-:W4:Y:S04]  /*1af30*/  LDL.LU R193, [R1+0x458] ;  /* 0x0004580001c17983 */ /* 0x001f280000300800 */
[----:B------:R-:W4:Y:S04]  /*1af40*/  LDL.LU R160, [R1+0x47c] ;  /* 0x00047c0001a07983 */ /* 0x000f280000300800 */
[----:B------:R-:W4:Y:S04]  /*1af50*/  LDL.LU R155, [R1+0x450] ;  /* 0x00045000019b7983 */ /* 0x000f280000300800 */
[----:B-1----:R-:W4:Y:S01]  /*1af60*/  LDL.LU R244, [R1+0x474] ;  /* 0x0004740001f47983 */ /* 0x002f220000300800 */
[----:B------:R-:W-:-:S05]  /*1af70*/  IADD3 R250, P2, R250, R23, RZ ;  /* 0x00000017fafa7210 */ /* 0x000fca0007f5e0ff */
        /* <DEDUP_REMOVED lines=15> */
[----:B------:R-:W-:-:S03]  /*1b070*/  IMAD.X R228, R228, 0x1, R4, P5 ;  /* 0x00000001e4e47824 */ /* 0x000fc600028e0604 */
[----:B------:R-:W4:Y:S04]  /*1b080*/  LDL.LU R154, [R1+0x430] ;  /* 0x00043000019a7983 */ /* 0x000f280000300800 */
[----:B------:R-:W-:Y:S04]  /*1b090*/  STL [R1+0x49c], R228 ;  /* 0x00049ce401007387 */ /* 0x000fe80000100800 */
[----:B------:R-:W4:Y:S01]  /*1b0a0*/  LDL.LU R153, [R1+0x454] ;  /* 0x0004540001997983 */ /* 0x000f220000300800 */
[----:B------:R-:W-:-:S05]  /*1b0b0*/  IADD3 R247, P5, R247, R23, RZ ;  /* 0x00000017f7f77210 */ /* 0x000fca0007fbe0ff */
[----:B------:R0:W-:Y:S04]  /*1b0c0*/  STL [R1+0x470], R247 ;  /* 0x000470f701007387 */ /* 0x0001e80000100800 */
[----:B0-----:R-:W4:Y:S01]  /*1b0d0*/  LDL.LU R247, [R1+0x428] ;  /* 0x0004280001f77983 */ /* 0x001f220000300800 */
[----:B------:R-:W-:-:S03]  /*1b0e0*/  IMAD.X R231, R231, 0x1, R4, P6 ;  /* 0x00000001e7e77824 */ /* 0x000fc600030e0604 */
[----:B------:R-:W4:Y:S04]  /*1b0f0*/  LDL.LU R228, [R1+0x44c] ;  /* 0x00044c0001e47983 */ /* 0x000f280000300800 */
[----:B------:R-:W-:Y:S04]  /*1b100*/  STL [R1+0x494], R231 ;  /* 0x000494e701007387 */ /* 0x000fe80000100800 */
[----:B------:R-:W4:Y:S01]  /*1b110*/  LDL.LU R156, [R1+0x420] ;  /* 0x00042000019c7983 */ /* 0x000f220000300800 */
[----:B------:R-:W-:-:S05]  /*1b120*/  IADD3 R240, P6, R240, R23, RZ ;  /* 0x00000017f0f07210 */ /* 0x000fca0007fde0ff */
[----:B------:R-:W-:Y:S01]  /*1b130*/  STL [R1+0x468], R240 ;  /* 0x000468f001007387 */ /* 0x000fe20000100800 */
[----:B--2---:R-:W-:-:S05]  /*1b140*/  IMAD.X R248, R248, 0x1, R4, P1 ;  /* 0x00000001f8f87824 */ /* 0x004fca00008e0604 */
[----:B------:R0:W-:Y:S04]  /*1b150*/  STL [R1+0x48c], R248 ;  /* 0x00048cf801007387 */ /* 0x0001e80000100800 */
[----:B0-----:R-:W2:Y:S04]  /*1b160*/  LDL.LU R248, [R1+0x444] ;  /* 0x0004440001f87983 */ /* 0x001ea80000300800 */
[----:B------:R-:W2:Y:S04]  /*1b170*/  LDL.LU R231, [R1+0x418] ;  /* 0x0004180001e77983 */ /* 0x000ea80000300800 */
[----:B------:R-:W2:Y:S01]  /*1b180*/  LDL.LU R240, [R1+0x43c] ;  /* 0x00043c0001f07983 */ /* 0x000ea20000300800 */
        /* <DEDUP_REMOVED lines=8> */
[-C--:B------:R-:W-:Y:S01]  /*1b210*/  IADD3 R155, P3, R155, R23.reuse, RZ ;  /* 0x000000179b9b7210 */ /* 0x080fe20007f7e0ff */
[----:B------:R-:W-:Y:S01]  /*1b220*/  IMAD.X R244, R244, 0x1, R4, P4 ;  /* 0x00000001f4f47824 */ /* 0x000fe200020e0604 */
[----:B------:R-:W-:Y:S04]  /*1b230*/  STL [R1+0x484], R161 ;  /* 0x000484a101007387 */ /* 0x000fe80000100800 */
[----:B------:R-:W-:Y:S04]  /*1b240*/  STL [R1+0x47c], R160 ;  /* 0x00047ca001007387 */ /* 0x000fe80000100800 */
[----:B------:R0:W-:Y:S01]  /*1b250*/  STL [R1+0x474], R244 ;  /* 0x000474f401007387 */ /* 0x0001e20000100800 */
[----:B------:R-:W-:-:S03]  /*1b260*/  IADD3 R250, P4, R250, R23, RZ ;  /* 0x00000017fafa7210 */ /* 0x000fc60007f9e0ff */
[----:B------:R1:W-:Y:S04]  /*1b270*/  STL [R1+0x450], R155 ;  /* 0x0004509b01007387 */ /* 0x0003e80000100800 */
[----:B0-----:R-:W4:Y:S04]  /*1b280*/  LDL.LU R244, [R1+0x42c] ;  /* 0x00042c0001f47983 */ /* 0x001f280000300800 */
[----:B-1----:R-:W4:Y:S04]  /*1b290*/  LDL.LU R155, [R1+0x400] ;  /* 0x00040000019b7983 */ /* 0x002f280000300800 */
[----:B------:R0:W-:Y:S04]  /*1b2a0*/  STL [R1+0x448], R250 ;  /* 0x000448fa01007387 */ /* 0x0001e80000100800 */
[----:B0-----:R-:W4:Y:S01]  /*1b2b0*/  LDL.LU R250, [R1+0x424] ;  /* 0x0004240001fa7983 */ /* 0x001f220000300800 */
[----:B------:R-:W-:Y:S01]  /*1b2c0*/  IMAD.X R234, R234, 0x1, R4, P5 ;  /* 0x00000001eaea7824 */ /* 0x000fe200028e0604 */
[----:B------:R-:W-:-:S04]  /*1b2d0*/  IADD3 R159, P5, R159, R23, RZ ;  /* 0x000000179f9f7210 */ /* 0x000fc80007fbe0ff */
[----:B------:R0:W-:Y:S01]  /*1b2e0*/  STL [R1+0x46c], R234 ;  /* 0x00046cea01007387 */ /* 0x0001e20000100800 */
[----:B------:R-:W-:-:S03]  /*1b2f0*/  IMAD.X R158, R158, 0x1, R4, P6 ;  /* 0x000000019e9e7824 */ /* 0x000fc600030e0604 */
[----:B0-----:R-:W4:Y:S01]  /*1b300*/  LDL.LU R234, [R1+0x3f8] ;  /* 0x0003f80001ea7983 */ /* 0x001f220000300800 */
[----:B------:R-:W-:Y:S01]  /*1b310*/  IADD3 R238, P6, R238, R23, RZ ;  /* 0x00000017eeee7210 */ /* 0x000fe20007fde0ff */
[----:B------:R-:W-:-:S04]  /*1b320*/  IMAD.X R157, R157, 0x1, R4, P1 ;  /* 0x000000019d9d7824 */ /* 0x000fc800008e0604 */
[----:B------:R0:W-:Y:S01]  /*1b330*/  STL [R1+0x438], R238 ;  /* 0x000438ee01007387 */ /* 0x0001e20000100800 */
[----:B------:R-:W-:-:S03]  /*1b340*/  IADD3 R154, P1, R154, R23, RZ ;  /* 0x000000179a9a7210 */ /* 0x000fc60007f3e0ff */
[----:B------:R-:W-:Y:S04]  /*1b350*/  STL [R1+0x440], R159 ;  /* 0x0004409f01007387 */ /* 0x000fe80000100800 */
[----:B0-----:R-:W4:Y:S01]  /*1b360*/  LDL.LU R238, [R1+0x3f0] ;  /* 0x0003f00001ee7983 */ /* 0x001f220000300800 */
[----:B------:R-:W-:-:S03]  /*1b370*/  IMAD.X R153, R153, 0x1, R4, P2 ;  /* 0x0000000199997824 */ /* 0x000fc600010e0604 */
[----:B------:R-:W-:Y:S04]  /*1b380*/  STL [R1+0x464], R158 ;  /* 0x0004649e01007387 */ /* 0x000fe80000100800 */
[----:B------:R0:W-:Y:S04]  /*1b390*/  STL [R1+0x430], R154 ;  /* 0x0004309a01007387 */ /* 0x0001e80000100800 */
[----:B0-----:R-:W4:Y:S04]  /*1b3a0*/  LDL.LU R154, [R1+0x414] ;  /* 0x00041400019a7983 */ /* 0x001f280000300800 */
[----:B------:R-:W-:Y:S04]  /*1b3b0*/  STL [R1+0x45c], R157 ;  /* 0x00045c9d01007387 */ /* 0x000fe80000100800 */
[----:B------:R0:W-:Y:S01]  /*1b3c0*/  STL [R1+0x454], R153 ;  /* 0x0004549901007387 */ /* 0x0001e20000100800 */
[----:B------:R-:W-:-:S03]  /*1b3d0*/  IADD3 R247, P2, R247, R23, RZ ;  /* 0x00000017f7f77210 */ /* 0x000fc60007f5e0ff */
[----:B0-----:R-:W4:Y:S01]  /*1b3e0*/  LDL.LU R153, [R1+0x40c] ;  /* 0x00040c0001997983 */ /* 0x001f220000300800 */
[----:B------:R-:W-:-:S03]  /*1b3f0*/  IMAD.X R228, R228, 0x1, R4, P3 ;  /* 0x00000001e4e47824 */ /* 0x000fc600018e0604 */
[----:B------:R0:W-:Y:S01]  /*1b400*/  STL [R1+0x428], R247 ;  /* 0x000428f701007387 */ /* 0x0001e20000100800 */
[----:B------:R-:W-:-:S03]  /*1b410*/  IADD3 R156, P3, R156, R23, RZ ;  /* 0x000000179c9c7210 */ /* 0x000fc60007f7e0ff */
[----:B0-----:R-:W4:Y:S04]  /*1b420*/  LDL.LU R247, [R1+0x3e0] ;  /* 0x0003e00001f77983 */ /* 0x001f280000300800 */
[----:B------:R0:W-:Y:S04]  /*1b430*/  STL [R1+0x44c], R228 ;  /* 0x00044ce401007387 */ /* 0x0001e80000100800 */
[----:B0-----:R-:W4:Y:S01]  /*1b440*/  LDL.LU R228, [R1+0x404] ;  /* 0x0004040001e47983 */ /* 0x001f220000300800 */
[----:B--2---:R-:W-:Y:S01]  /*1b450*/  IMAD.X R248, R248, 0x1, R4, P4 ;  /* 0x00000001f8f87824 */ /* 0x004fe200020e0604 */
[----:B------:R-:W-:-:S04]  /*1b460*/  IADD3 R231, P4, R231, R23, RZ ;  /* 0x00000017e7e77210 */ /* 0x000fc80007f9e0ff */
[----:B------:R0:W-:Y:S01]  /*1b470*/  STL [R1+0x444], R248 ;  /* 0x000444f801007387 */ /* 0x0001e20000100800 */
[----:B------:R-:W-:-:S03]  /*1b480*/  IMAD.X R240, R240, 0x1, R4, P5 ;  /* 0x00000001f0f07824 */ /* 0x000fc600028e0604 */
[----:B0-----:R-:W2:Y:S04]  /*1b490*/  LDL.LU R248, [R1+0x3d8] ;  /* 0x0003d80001f87983 */ /* 0x001ea80000300800 */
[----:B------:R0:W-:Y:S01]  /*1b4a0*/  STL [R1+0x420], R156 ;  /* 0x0004209c01007387 */ /* 0x0001e20000100800 */
[----:B---3--:R-:W-:-:S03]  /*1b4b0*/  IADD3 R192, P5, R192, R23, RZ ;  /* 0x00000017c0c07210 */ /* 0x008fc60007fbe0ff */
[----:B0-----:R-:W3:Y:S04]  /*1b4c0*/  LDL.LU R156, [R1+0x3d0] ;  /* 0x0003d000019c7983 */ /* 0x001ee80000300800 */
[----:B------:R-:W-:Y:S04]  /*1b4d0*/  STL [R1+0x418], R231 ;  /* 0x000418e701007387 */ /* 0x000fe80000100800 */
[----:B------:R0:W-:Y:S04]  /*1b4e0*/  STL [R1+0x410], R192 ;  /* 0x000410c001007387 */ /* 0x0001e80000100800 */
[----:B------:R-:W-:Y:S04]  /*1b4f0*/  STL [R1+0x43c], R240 ;  /* 0x00043cf001007387 */ /* 0x000fe80000100800 */
[----:B0-----:R-:W3:Y:S01]  /*1b500*/  LDL.LU R192, [R1+0x3f4] ;  /* 0x0003f40001c07983 */ /* 0x001ee20000300800 */
[----:B----4-:R-:W-:Y:S01]  /*1b510*/  IMAD.X R193, R193, 0x1, R4, P6 ;  /* 0x00000001c1c17824 */ /* 0x010fe200030e0604 */
[----:B------:R-:W-:-:S04]  /*1b520*/  IADD3 R5, P6, R5, R23, RZ ;  /* 0x0000001705057210 */ /* 0x000fc80007fde0ff */
[----:B------:R0:W-:Y:S04]  /*1b530*/  STL [R1+0x434], R193 ;  /* 0x000434c101007387 */ /* 0x0001e80000100800 */
[----:B0-----:R-:W4:Y:S04]  /*1b540*/  LDL.LU R193, [R1+0x3c8] ;  /* 0x0003c80001c17983 */ /* 0x001f280000300800 */
[----:B------:R0:W-:Y:S04]  /*1b550*/  STL [R1+0x408], R5 ;  /* 0x0004080501007387 */ /* 0x0001e80000100800 */
[----:B0-----:R-:W2:Y:S01]  /*1b560*/  LDL.LU R5, [R1+0xcc8] ;  /* 0x000cc80001057983 */ /* 0x001ea20000300800 */
[----:B------:R-:W-:Y:S01]  /*1b570*/  IMAD.X R244, R244, 0x1, R4, P1 ;  /* 0x00000001f4f47824 */ /* 0x000fe200008e0604 */
[----:B------:R-:W-:-:S02]  /*1b580*/  IADD3 R155, P1, R155, R23, RZ ;  /* 0x000000179b9b7210 */ /* 0x000fc40007f3e0ff */
[----:B------:R-:W4:Y:S04]  /*1b590*/  LDL.LU R231, [R1+0x3ec] ;  /* 0x0003ec0001e77983 */ /* 0x000f280000300800 */
[----:B------:R-:W4:Y:S01]  /*1b5a0*/  LDL.LU R240, [R1+0x3c0] ;  /* 0x0003c00001f07983 */ /* 0x000f220000300800 */
[----:B------:R-:W-:-:S03]  /*1b5b0*/  IMAD.X R250, R250, 0x1, R4, P2 ;  /* 0x00000001fafa7824 */ /* 0x000fc600010e0604 */
[----:B------:R0:W-:Y:S04]  /*1b5c0*/  STL [R1+0x42c], R244 ;  /* 0x00042cf401007387 */ /* 0x0001e80000100800 */
[----:B0-----:R-:W4:Y:S04]  /*1b5d0*/  LDL.LU R244, [R1+0x3e4] ;  /* 0x0003e40001f47983 */ /* 0x001f280000300800 */
[----:B------:R0:W-:Y:S04]  /*1b5e0*/  STL [R1+0x424], R250 ;  /* 0x000424fa01007387 */ /* 0x0001e80000100800 */
[----:B------:R-:W-:Y:S04]  /*1b5f0*/  STL [R1+0x400], R155 ;  /* 0x0004009b01007387 */ /* 0x000fe80000100800 */
[----:B0-----:R-:W4:Y:S01]  /*1b600*/  LDL.LU R250, [R1+0x3dc] ;  /* 0x0003dc0001fa7983 */ /* 0x001f220000300800 */
[----:B------:R-:W-:Y:S01]  /*1b610*/  IADD3 R234, P2, R234, R23, RZ ;  /* 0x00000017eaea7210 */ /* 0x000fe20007f5e0ff */
[----:B------:R-:W-:-:S02]  /*1b620*/  IMAD.X R154, R154, 0x1, R4, P4 ;  /* 0x000000019a9a7824 */ /* 0x000fc400020e0604 */
[----:B--2---:R-:W-:-:S05]  /*1b630*/  IMAD.X R5, R5, 0x1, R4, P3 ;  /* 0x0000000105057824 */ /* 0x004fca00018e0604 */
[----:B------:R0:W-:Y:S02]  /*1b640*/  STL [R1+0x41c], R5 ;  /* 0x00041c0501007387 */ /* 0x0001e40000100800 */
[----:B0-----:R-:W0:Y:S02]  /*1b650*/  LDC R5, c[0x0][0x23c] ;  /* 0x00008f00ff057b82 */ /* 0x001e240000000800 */
[----:B------:R1:W-:Y:S04]  /*1b660*/  STL [R1+0x3f8], R234 ;  /* 0x0003f8ea01007387 */ /* 0x0003e80000100800 */
[----:B-1----:R-:W2:Y:S04]  /*1b670*/  LDL.LU R234, [R1+0x3b0] ;  /* 0x0003b00001ea7983 */ /* 0x002ea80000300800 */
[----:B------:R-:W2:Y:S01]  /*1b680*/  LDL.LU R155, [R1+0x3d4] ;  /* 0x0003d400019b7983 */ /* 0x000ea20000300800 */
[----:B0-----:R-:W-:-:S04]  /*1b690*/  IMAD.SHL.U32 R5, R5, 0x80, RZ ;  /* 0x0000008005057824 */ /* 0x001fc800078e00ff */
[----:B------:R-:W-:-:S05]  /*1b6a0*/  IMAD.SHL.U32 R5, R5, 0x2, RZ ;  /* 0x0000000205057824 */ /* 0x000fca00078e00ff */
[-C--:B------:R-:W-:Y:S02]  /*1b6b0*/  IADD3 R238, P3, R238, R5.reuse, RZ ;  /* 0x00000005eeee7210 */ /* 0x080fe40007f7e0ff */
[----:B------:R-:W-:-:S03]  /*1b6c0*/  IADD3 R6, P4, R6, R5, RZ ;  /* 0x0000000506067210 */ /* 0x000fc60007f9e0ff */
[----:B------:R0:W-:Y:S04]  /*1b6d0*/  STL [R1+0x3f0], R238 ;  /* 0x0003f0ee01007387 */ /* 0x0001e80000100800 */
[----:B0-----:R-:W2:Y:S04]  /*1b6e0*/  LDL.LU R238, [R1+0x3a8] ;  /* 0x0003a80001ee7983 */ /* 0x001ea80000300800 */
[----:B------:R0:W-:Y:S04]  /*1b6f0*/  STL [R1+0x414], R154 ;  /* 0x0004149a01007387 */ /* 0x0001e80000100800 */
[----:B0-----:R-:W2:Y:S04]  /*1b700*/  LDL.LU R154, [R1+0x3cc] ;  /* 0x0003cc00019a7983 */ /* 0x001ea80000300800 */
[----:B------:R0:W-:Y:S04]  /*1b710*/  STL [R1+0x3e8], R6 ;  /* 0x0003e80601007387 */ /* 0x0001e80000100800 */
[----:B0-----:R-:W3:Y:S01]  /*1b720*/  LDL.LU R6, [R1+0xcc4] ;  /* 0x000cc40001067983 */ /* 0x001ee20000300800 */
[--C-:B------:R-:W-:Y:S01]  /*1b730*/  IMAD.X R153, R153, 0x1, R4.reuse, P5 ;  /* 0x0000000199997824 */ /* 0x100fe200028e0604 */
[----:B------:R-:W-:Y:S01]  /*1b740*/  IADD3 R247, P5, R247, R5, RZ ;  /* 0x00000005f7f77210 */ /* 0x000fe20007fbe0ff */
[----:B------:R-:W-:-:S04]  /*1b750*/  IMAD.X R228, R228, 0x1, R4, P6 ;  /* 0x00000001e4e47824 */ /* 0x000fc800030e0604 */
[----:B------:R0:W-:Y:S04]  /*1b760*/  STL [R1+0x3e0], R247 ;  /* 0x0003e0f701007387 */ /* 0x0001e80000100800 */
[----:B0-----:R-:W2:Y:S04]  /*1b770*/  LDL.LU R247, [R1+0x3a0] ;  /* 0x0003a00001f77983 */ /* 0x001ea80000300800 */
[----:B------:R0:W-:Y:S04]  /*1b780*/  STL [R1+0x40c], R153 ;  /* 0x00040c9901007387 */ /* 0x0001e80000100800 */
[----:B0-----:R-:W2:Y:S04]  /*1b790*/  LDL.LU R153, [R1+0x3c4] ;  /* 0x0003c40001997983 */ /* 0x001ea80000300800 */
[----:B------:R0:W-:Y:S04]  /*1b7a0*/  STL [R1+0x404], R228 ;  /* 0x000404e401007387 */ /* 0x0001e80000100800 */
[----:B0-----:R-:W2:Y:S01]  /*1b7b0*/  LDL.LU R228, [R1+0x398] ;  /* 0x0003980001e47983 */ /* 0x001ea20000300800 */
[----:B---3--:R-:W-:-:S05]  /*1b7c0*/  IMAD.X R6, R6, 0x1, R4, P1 ;  /* 0x0000000106067824 */ /* 0x008fca00008e0604 */
[----:B------:R0:W-:Y:S04]  /*1b7d0*/  STL [R1+0x3fc], R6 ;  /* 0x0003fc0601007387 */ /* 0x0001e80000100800 */
[----:B0-----:R-:W3:Y:S01]  /*1b7e0*/  LDL.LU R6, [R1+0xcc0] ;  /* 0x000cc00001067983 */ /* 0x001ee20000300800 */
[-C--:B------:R-:W-:Y:S01]  /*1b7f0*/  IADD3 R248, P6, R248, R5.reuse, RZ ;  /* 0x00000005f8f87210 */ /* 0x080fe20007fde0ff */
[----:B------:R-:W-:Y:S01]  /*1b800*/  IMAD.X R192, R192, 0x1, R4, P2 ;  /* 0x00000001c0c07824 */ /* 0x000fe200010e0604 */
[----:B------:R-:W-:-:S03]  /*1b810*/  IADD3 R156, P1, R156, R5, RZ ;  /* 0x000000059c9c7210 */ /* 0x000fc60007f3e0ff */
[----:B------:R0:W-:Y:S01]  /*1b820*/  STL [R1+0x3d8], R248 ;  /* 0x0003d8f801007387 */ /* 0x0001e20000100800 */
[----:B----4-:R-:W-:-:S03]  /*1b830*/  IADD3 R193, P2, R193, R5, RZ ;  /* 0x00000005c1c17210 */ /* 0x010fc60007f5e0ff */
[----:B------:R-:W4:Y:S04]  /*1b840*/  LDL.LU R157, [R1+0x3bc] ;  /* 0x0003bc00019d7983 */ /* 0x000f280000300800 */
[----:B0-----:R-:W4:Y:S04]  /*1b850*/  LDL.LU R248, [R1+0x390] ;  /* 0x0003900001f87983 */ /* 0x001f280000300800 */
[----:B------:R0:W-:Y:S04]  /*1b860*/  STL [R1+0x3f4], R192 ;  /* 0x0003f4c001007387 */ /* 0x0001e80000100800 */
[----:B0-----:R-:W4:Y:S04]  /*1b870*/  LDL.LU R192, [R1+0x388] ;  /* 0x0003880001c07983 */ /* 0x001f280000300800 */
[----:B------:R-:W-:Y:S04]  /*1b880*/  STL [R1+0x3d0], R156 ;  /* 0x0003d09c01007387 */ /* 0x000fe80000100800 */
[----:B------:R0:W-:Y:S04]  /*1b890*/  STL [R1+0x3c8], R193 ;  /* 0x0003c8c101007387 */ /* 0x0001e80000100800 */
[----:B0-----:R-:W4:Y:S01]  /*1b8a0*/  LDL.LU R193, [R1+0x3ac] ;  /* 0x0003ac0001c17983 */ /* 0x001f220000300800 */
[--C-:B---3--:R-:W-:Y:S01]  /*1b8b0*/  IMAD.X R231, R231, 0x1, R6.reuse, P3 ;  /* 0x00000001e7e77824 */ /* 0x108fe200018e0606 */
[-C--:B------:R-:W-:Y:S01]  /*1b8c0*/  IADD3 R240, P3, R240, R5.reuse, RZ ;  /* 0x00000005f0f07210 */ /* 0x080fe20007f7e0ff */
[----:B------:R-:W-:Y:S01]  /*1b8d0*/  IMAD.X R244, R244, 0x1, R6, P4 ;  /* 0x00000001f4f47824 */ /* 0x000fe200020e0606 */
[----:B------:R-:W-:-:S02]  /*1b8e0*/  IADD3 R19, P4, R19, R5, RZ ;  /* 0x0000000513137210 */ /* 0x000fc40007f9e0ff */
[----:B------:R0:W-:Y:S01]  /*1b8f0*/  STL [R1+0x3ec], R231 ;  /* 0x0003ece701007387 */ /* 0x0001e20000100800 */
[----:B------:R-:W-:-:S03]  /*1b900*/  IMAD.X R250, R250, 0x1, R6, P5 ;  /* 0x00000001fafa7824 */ /* 0x000fc600028e0606 */
[----:B0-----:R-:W3:Y:S04]  /*1b910*/  LDL.LU R231, [R1+0x3a4] ;  /* 0x0003a40001e77983 */ /* 0x001ee80000300800 */
[----:B------:R-:W-:Y:S04]  /*1b920*/  STL [R1+0x3c0], R240 ;  /* 0x0003c0f001007387 */ /* 0x000fe80000100800 */
[----:B------:R0:W-:Y:S04]  /*1b930*/  STL [R1+0x3b8], R19 ;  /* 0x0003b81301007387 */ /* 0x0001e80000100800 */
[----:B0-----:R-:W3:Y:S04]  /*1b940*/  LDL.LU R19, [R1+0xcbc] ;  /* 0x000cbc0001137983 */ /* 0x001ee80000300800 */
[----:B------:R0:W-:Y:S04]  /*1b950*/  STL [R1+0x3e4], R244 ;  /* 0x0003e4f401007387 */ /* 0x0001e80000100800 */
[----:B------:R-:W3:Y:S04]  /*1b960*/  LDL.LU R240, [R1+0x39c] ;  /* 0x00039c0001f07983 */ /* 0x000ee80000300800 */
[----:B0-----:R-:W3:Y:S04]  /*1b970*/  LDL.LU R244, [R1+0x370] ;  /* 0x0003700001f47983 */ /* 0x001ee80000300800 */
[----:B------:R0:W-:Y:S04]  /*1b980*/  STL [R1+0x3dc], R250 ;  /* 0x0003dcfa01007387 */ /* 0x0001e80000100800 */
[----:B0-----:R-:W3:Y:S01]  /*1b990*/  LDL.LU R250, [R1+0x394] ;  /* 0x0003940001fa7983 */ /* 0x001ee20000300800 */
[-C--:B--2---:R-:W-:Y:S01]  /*1b9a0*/  IADD3 R234, P5, R234, R5.reuse, RZ ;  /* 0x00000005eaea7210 */ /* 0x084fe20007fbe0ff */
[--C-:B------:R-:W-:Y:S01]  /*1b9b0*/  IMAD.X R155, R155, 0x1, R6.reuse, P6 ;  /* 0x000000019b9b7824 */ /* 0x100fe200030e0606 */
[----:B------:R-:W-:Y:S01]  /*1b9c0*/  IADD3 R238, P6, R238, R5, RZ ;  /* 0x00000005eeee7210 */ /* 0x000fe20007fde0ff */
[----:B------:R-:W-:-:S02]  /*1b9d0*/  IMAD.X R154, R154, 0x1, R6, P1 ;  /* 0x000000019a9a7824 */ /* 0x000fc400008e0606 */
[----:B------:R0:W-:Y:S01]  /*1b9e0*/  STL [R1+0x3b0], R234 ;  /* 0x0003b0ea01007387 */ /* 0x0001e20000100800 */
[-C--:B------:R-:W-:Y:S01]  /*1b9f0*/  IADD3 R247, P1, R247, R5.reuse, RZ ;  /* 0x00000005f7f77210 */ /* 0x080fe20007f3e0ff */
[--C-:B------:R-:W-:Y:S01]  /*1ba00*/  IMAD.X R153, R153, 0x1, R6.reuse, P2 ;  /* 0x0000000199997824 */ /* 0x100fe200010e0606 */
[-C--:B------:R-:W-:Y:S01]  /*1ba10*/  IADD3 R228, P2, R228, R5.reuse, RZ ;  /* 0x00000005e4e47210 */ /* 0x080fe20007f5e0ff */
[----:B0-----:R-:W2:Y:S04]  /*1ba20*/  LDL.LU R234, [R1+0x360] ;  /* 0x0003600001ea7983 */ /* 0x001ea80000300800 */
[----:B------:R0:W-:Y:S04]  /*1ba30*/  STL [R1+0x3a8], R238 ;  /* 0x0003a8ee01007387 */ /* 0x0001e80000100800 */
[----:B0-----:R-:W2:Y:S04]  /*1ba40*/  LDL.LU R238, [R1+0x38c] ;  /* 0x00038c0001ee7983 */ /* 0x001ea80000300800 */
[----:B------:R0:W-:Y:S04]  /*1ba50*/  STL [R1+0x3d4], R155 ;  /* 0x0003d49b01007387 */ /* 0x0001e80000100800 */
[----:B------:R-:W2:Y:S04]  /*1ba60*/  LDL.LU R156, [R1+0x358] ;  /* 0x00035800019c7983 */ /* 0x000ea80000300800 */
[----:B0-----:R-:W2:Y:S04]  /*1ba70*/  LDL.LU R155, [R1+0x384] ;  /* 0x00038400019b7983 */ /* 0x001ea80000300800 */
[----:B------:R0:W-:Y:S01]  /*1ba80*/  STL [R1+0x3cc], R154 ;  /* 0x0003cc9a01007387 */ /* 0x0001e20000100800 */
[----:B----4-:R-:W-:Y:S01]  /*1ba90*/  IMAD.X R157, R157, 0x1, R6, P3 ;  /* 0x000000019d9d7824 */ /* 0x010fe200018e0606 */
[----:B------:R-:W-:-:S02]  /*1baa0*/  IADD3 R248, P3, R248, R5, RZ ;  /* 0x00000005f8f87210 */ /* 0x000fc40007f7e0ff */
[----:B0-----:R-:W4:Y:S04]  /*1bab0*/  LDL.LU R154, [R1+0x350] ;  /* 0x00035000019a7983 */ /* 0x001f280000300800 */
[----:B------:R0:W-:Y:S01]  /*1bac0*/  STL [R1+0x3a0], R247 ;  /* 0x0003a0f701007387 */ /* 0x0001e20000100800 */
[----:B------:R-:W-:-:S03]  /*1bad0*/  IMAD.X R243, R243, 0x1, R6, P4 ;  /* 0x00000001f3f37824 */ /* 0x000fc600020e0606 */
[----:B0-----:R-:W4:Y:S04]  /*1bae0*/  LDL.LU R247, [R1+0x348] ;  /* 0x0003480001f77983 */ /* 0x001f280000300800 */
[----:B------:R0:W-:Y:S01]  /*1baf0*/  STL [R1+0x3c4], R153 ;  /* 0x0003c49901007387 */ /* 0x0001e20000100800 */
[----:B------:R-:W-:-:S03]  /*1bb00*/  IADD3 R192, P4, R192, R5, RZ ;  /* 0x00000005c0c07210 */ /* 0x000fc60007f9e0ff */
[----:B0-----:R-:W4:Y:S04]  /*1bb10*/  LDL.LU R153, [R1+0x340] ;  /* 0x0003400001997983 */ /* 0x001f280000300800 */
[----:B------:R0:W-:Y:S01]  /*1bb20*/  STL [R1+0x398], R228 ;  /* 0x000398e401007387 */ /* 0x0001e20000100800 */
[----:B------:R-:W-:-:S03]  /*1bb30*/  IMAD.X R193, R193, 0x1, R6, P5 ;  /* 0x00000001c1c17824 */ /* 0x000fc600028e0606 */
[----:B0-----:R-:W4:Y:S04]  /*1bb40*/  LDL.LU R228, [R1+0x364] ;  /* 0x0003640001e47983 */ /* 0x001f280000300800 */
[----:B------:R0:W-:Y:S01]  /*1bb50*/  STL [R1+0x390], R248 ;  /* 0x000390f801007387 */ /* 0x0001e20000100800 */
[----:B------:R-:W-:-:S03]  /*1bb60*/  IADD3 R232, P5, R232, R5, RZ ;  /* 0x00000005e8e87210 */ /* 0x000fc60007fbe0ff */
[----:B0-----:R-:W4:Y:S04]  /*1bb70*/  LDL.LU R248, [R1+0x35c] ;  /* 0x00035c0001f87983 */ /* 0x001f280000300800 */
[----:B------:R-:W-:Y:S04]  /*1bb80*/  STL [R1+0x3bc], R157 ;  /* 0x0003bc9d01007387 */ /* 0x000fe80000100800 */
[----:B------:R0:W-:Y:S04]  /*1bb90*/  STL [R1+0x3b4], R243 ;  /* 0x0003b4f301007387 */ /* 0x0001e80000100800 */
[----:B0-----:R-:W4:Y:S04]  /*1bba0*/  LDL.LU R243, [R1+0xcb8] ;  /* 0x000cb80001f37983 */ /* 0x001f280000300800 */
[----:B------:R0:W-:Y:S04]  /*1bbb0*/  STL [R1+0x388], R192 ;  /* 0x000388c001007387 */ /* 0x0001e80000100800 */
[----:B0-----:R-:W4:Y:S04]  /*1bbc0*/  LDL.LU R192, [R1+0x354] ;  /* 0x0003540001c07983 */ /* 0x001f280000300800 */
[----:B------:R0:W-:Y:S04]  /*1bbd0*/  STL [R1+0x3ac], R193 ;  /* 0x0003acc101007387 */ /* 0x0001e80000100800 */
[----:B0-----:R-:W4:Y:S04]  /*1bbe0*/  LDL.LU R193, [R1+0x328] ;  /* 0x0003280001c17983 */ /* 0x001f280000300800 */
[----:B------:R0:W-:Y:S04]  /*1bbf0*/  STL [R1+0x380], R232 ;  /* 0x000380e801007387 */ /* 0x0001e80000100800 */
[----:B0-----:R-:W4:Y:S01]  /*1bc00*/  LDL.LU R232, [R1+0xcb4] ;  /* 0x000cb40001e87983 */ /* 0x001f220000300800 */
[----:B---3--:R-:W-:Y:S01]  /*1bc10*/  IMAD.X R231, R231, 0x1, R6, P6 ;  /* 0x00000001e7e77824 */ /* 0x008fe200030e0606 */
[----:B------:R-:W-:-:S04]  /*1bc20*/  IADD3 R230, P6, R230, R5, RZ ;  /* 0x00000005e6e67210 */ /* 0x000fc80007fde0ff */
[----:B------:R0:W-:Y:S04]  /*1bc30*/  STL [R1+0x3a4], R231 ;  /* 0x0003a4e701007387 */ /* 0x0001e80000100800 */
[----:B0-----:R-:W3:Y:S04]  /*1bc40*/  LDL.LU R231, [R1+0x34c] ;  /* 0x00034c0001e77983 */ /* 0x001ee80000300800 */
[----:B------:R0:W-:Y:S01]  /*1bc50*/  STL [R1+0x378], R230 ;  /* 0x000378e601007387 */ /* 0x0001e20000100800 */
[----:B------:R-:W-:-:S03]  /*1bc60*/  IMAD.X R240, R240, 0x1, R6, P1 ;  /* 0x00000001f0f07824 */ /* 0x000fc600008e0606 */
[----:B0-----:R-:W3:Y:S01]  /*1bc70*/  LDL.LU R230, [R1+0xcb0] ;  /* 0x000cb00001e67983 */ /* 0x001ee20000300800 */
[----:B------:R-:W-:-:S03]  /*1bc80*/  IADD3 R244, P1, R244, R5, RZ ;  /* 0x00000005f4f47210 */ /* 0x000fc60007f3e0ff */
[----:B------:R0:W-:Y:S04]  /*1bc90*/  STL [R1+0x39c], R240 ;  /* 0x00039cf001007387 */ /* 0x0001e80000100800 */
[----:B0-----:R-:W3:Y:S01]  /*1bca0*/  LDL.LU R240, [R1+0x320] ;  /* 0x0003200001f07983 */ /* 0x001ee20000300800 */
[----:B------:R-:W-:-:S03]  /*1bcb0*/  IMAD.X R250, R250, 0x1, R6, P2 ;  /* 0x00000001fafa7824 */ /* 0x000fc600010e0606 */
[----:B------:R0:W-:Y:S04]  /*1bcc0*/  STL [R1+0x370], R244 ;  /* 0x000370f401007387 */ /* 0x0001e80000100800 */
[----:B0-----:R-:W3:Y:S04]  /*1bcd0*/  LDL.LU R244, [R1+0x344] ;  /* 0x0003440001f47983 */ /* 0x001ee80000300800 */
[----:B------:R0:W-:Y:S04]  /*1bce0*/  STL [R1+0x394], R250 ;  /* 0x000394fa01007387 */ /* 0x0001e80000100800 */
[----:B0-----:R-:W3:Y:S01]  /*1bcf0*/  LDL.LU R250, [R1+0x318] ;  /* 0x0003180001fa7983 */ /* 0x001ee20000300800 */
[----:B--2---:R-:W-:Y:S01]  /*1bd00*/  IADD3 R234, P2, R234, R5, RZ ;  /* 0x00000005eaea7210 */ /* 0x004fe20007f5e0ff */
[----:B------:R-:W-:-:S02]  /*1bd10*/  IMAD.X R227, R227, 0x1, R6, P5 ;  /* 0x00000001e3e37824 */ /* 0x000fc400028e0606 */
[--C-:B------:R-:W-:Y:S02]  /*1bd20*/  IMAD.X R238, R238, 0x1, R6.reuse, P3 ;  /* 0x00000001eeee7824 */ /* 0x100fe400018e0606 */
[----:B------:R0:W-:Y:S01]  /*1bd30*/  STL [R1+0x360], R234 ;  /* 0x000360ea01007387 */ /* 0x0001e20000100800 */
[--C-:B------:R-:W-:Y:S01]  /*1bd40*/  IMAD.X R3, R3, 0x1, R6.reuse, P6 ;  /* 0x0000000103037824 */ /* 0x100fe200030e0606 */
[----:B------:R-:W-:Y:S02]  /*1bd50*/  IADD3 R156, P3, R156, R5, RZ ;  /* 0x000000059c9c7210 */ /* 0x000fe40007f7e0ff */
[----:B0-----:R-:W2:Y:S01]  /*1bd60*/  LDL.LU R234, [R1+0x33c] ;  /* 0x00033c0001ea7983 */ /* 0x001ea20000300800 */
[----:B------:R-:W-:-:S03]  /*1bd70*/  IMAD.X R155, R155, 0x1, R6, P4 ;  /* 0x000000019b9b7824 */ /* 0x000fc600020e0606 */
[----:B------:R0:W-:Y:S04]  /*1bd80*/  STL [R1+0x38c], R238 ;  /* 0x00038cee01007387 */ /* 0x0001e80000100800 */
[----:B0-----:R-:W2:Y:S01]  /*1bd90*/  LDL.LU R238, [R1+0x310] ;  /* 0x0003100001ee7983 */ /* 0x001ea20000300800 */
[----:B----4-:R-:W-:-:S03]  /*1bda0*/  IADD3 R154, P4, R154, R5, RZ ;  /* 0x000000059a9a7210 */ /* 0x010fc60007f9e0ff */
[----:B------:R-:W-:Y:S04]  /*1bdb0*/  STL [R1+0x358], R156 ;  /* 0x0003589c01007387 */ /* 0x000fe80000100800 */
[----:B------:R0:W-:Y:S04]  /*1bdc0*/  STL [R1+0x37c], R227 ;  /* 0x00037ce301007387 */ /* 0x0001e80000100800 */
[----:B------:R-:W-:Y:S01]  /*1bdd0*/  STL [R1+0x384], R155 ;  /* 0x0003849b01007387 */ /* 0x000fe20000100800 */
[----:B------:R-:W-:-:S03]  /*1bde0*/  IADD3 R247, P5, R247, R5, RZ ;  /* 0x00000005f7f77210 */ /* 0x000fc60007fbe0ff */
[----:B0-----:R-:W4:Y:S04]  /*1bdf0*/  LDL.LU R227, [R1+0xcac] ;  /* 0x000cac0001e37983 */ /* 0x001f280000300800 */
[----:B------:R-:W-:Y:S04]  /*1be00*/  STL [R1+0x350], R154 ;  /* 0x0003509a01007387 */ /* 0x000fe80000100800 */
[----:B------:R0:W-:Y:S01]  /*1be10*/  STL [R1+0x374], R3 ;  /* 0x0003740301007387 */ /* 0x0001e20000100800 */
[----:B------:R-:W-:-:S03]  /*1be20*/  IADD3 R153, P6, R153, R5, RZ ;  /* 0x0000000599997210 */ /* 0x000fc60007fde0ff */
[----:B0-----:R-:W4:Y:S04]  /*1be30*/  LDL.LU R3, [R1+0xca8] ;  /* 0x000ca80001037983 */ /* 0x001f280000300800 */
[----:B------:R0:W-:Y:S01]  /*1be40*/  STL [R1+0x348], R247 ;  /* 0x000348f701007387 */ /* 0x0001e20000100800 */
[--C-:B------:R-:W-:Y:S01]  /*1be50*/  IMAD.X R228, R228, 0x1, R6.reuse, P1 ;  /* 0x00000001e4e47824 */ /* 0x100fe200008e0606 */
[-C--:B------:R-:W-:Y:S02]  /*1be60*/  IADD3 R17, P1, R17, R5.reuse, RZ ;  /* 0x0000000511117210 */ /* 0x080fe40007f3e0ff */
[----:B0-----:R-:W4:Y:S04]  /*1be70*/  LDL.LU R247, [R1+0x308] ;  /* 0x0003080001f77983 */ /* 0x001f280000300800 */
[----:B------:R0:W-:Y:S04]  /*1be80*/  STL [R1+0x338], R17 ;  /* 0x0003381101007387 */ /* 0x0001e80000100800 */
[----:B------:R-:W-:Y:S01]  /*1be90*/  STL [R1+0x340], R153 ;  /* 0x0003409901007387 */ /* 0x000fe20000100800 */
[----:B------:R-:W-:Y:S01]  /*1bea0*/  IMAD.X R248, R248, 0x1, R6, P2 ;  /* 0x00000001f8f87824 */ /* 0x000fe200010e0606 */
[----:B------:R-:W-:-:S02]  /*1beb0*/  IADD3 R235, P2, R235, R5, RZ ;  /* 0x00000005ebeb7210 */ /* 0x000fc40007f5e0ff */
[----:B0-----:R-:W4:Y:S04]  /*1bec0*/  LDL.LU R17, [R1+0xca4] ;  /* 0x000ca40001117983 */ /* 0x001f280000300800 */
[----:B------:R-:W-:Y:S04]  /*1bed0*/  STL [R1+0x364], R228 ;  /* 0x000364e401007387 */ /* 0x000fe80000100800 */
[----:B------:R-:W4:Y:S04]  /*1bee0*/  LDL.LU R158, [R1+0x324] ;  /* 0x00032400019e7983 */ /* 0x000f280000300800 */
[----:B------:R0:W-:Y:S04]  /*1bef0*/  STL [R1+0x35c], R248 ;  /* 0x00035cf801007387 */ /* 0x0001e80000100800 */
[----:B0-----:R-:W4:Y:S01]  /*1bf00*/  LDL.LU R248, [R1+0x31c] ;  /* 0x00031c0001f87983 */ /* 0x001f220000300800 */
[----:B------:R-:W-:-:S03]  /*1bf10*/  IMAD.X R192, R192, 0x1, R6, P3 ;  /* 0x00000001c0c07824 */ /* 0x000fc600018e0606 */
[----:B------:R0:W-:Y:S04]  /*1bf20*/  STL [R1+0x330], R235 ;  /* 0x000330eb01007387 */ /* 0x0001e80000100800 */
[----:B0-----:R-:W4:Y:S01]  /*1bf30*/  LDL.LU R235, [R1+0xca0] ;  /* 0x000ca00001eb7983 */ /* 0x001f220000300800 */
[----:B------:R-:W-:-:S03]  /*1bf40*/  IADD3 R193, P3, R193, R5, RZ ;  /* 0x00000005c1c17210 */ /* 0x000fc60007f7e0ff */
[----:B------:R0:W-:Y:S04]  /*1bf50*/  STL [R1+0x354], R192 ;  /* 0x000354c001007387 */ /* 0x0001e80000100800 */
[----:B0-----:R-:W4:Y:S04]  /*1bf60*/  LDL.LU R192, [R1+0x314] ;  /* 0x0003140001c07983 */ /* 0x001f280000300800 */
[----:B------:R-:W4:Y:S04]  /*1bf70*/  LDL.LU R157, [R1+0x2e8] ;  /* 0x0002e800019d7983 */ /* 0x000f280000300800 */
[----:B------:R0:W-:Y:S04]  /*1bf80*/  STL [R1+0x328], R193 ;  /* 0x000328c101007387 */ /* 0x0001e80000100800 */
[----:B0-----:R-:W4:Y:S04]  /*1bf90*/  LDL.LU R193, [R1+0x30c] ;  /* 0x00030c0001c17983 */ /* 0x001f280000300800 */
[----:B------:R-:W4:Y:S04]  /*1bfa0*/  LDL.LU R156, [R1+0x2e0] ;  /* 0x0002e000019c7983 */ /* 0x000f280000300800 */
[----:B------:R-:W4:Y:S04]  /*1bfb0*/  LDL.LU R155, [R1+0x304] ;  /* 0x00030400019b7983 */ /* 0x000f280000300800 */
[----:B------:R-:W4:Y:S01]  /*1bfc0*/  LDL.LU R154, [R1+0x2d8] ;  /* 0x0002d800019a7983 */ /* 0x000f220000300800 */
[----:B---3--:R-:W-:-:S05]  /*1bfd0*/  IMAD.X R231, R231, 0x1, R6, P4 ;  /* 0x00000001e7e77824 */ /* 0x008fca00020e0606 */
[----:B------:R0:W-:Y:S04]  /*1bfe0*/  STL [R1+0x34c], R231 ;  /* 0x00034ce701007387 */ /* 0x0001e80000100800 */
[----:B------:R-:W3:Y:S04]  /*1bff0*/  LDL.LU R153, [R1+0x2d0] ;  /* 0x0002d00001997983 */ /* 0x000ee80000300800 */
[----:B------:R-:W3:Y:S01]  /*1c000*/  LDL.LU R228, [R1+0x2c8] ;  /* 0x0002c80001e47983 */ /* 0x000ee20000300800 */
[----:B------:R-:W-:-:S05]  /*1c010*/  IADD3 R240, P4, R240, R5, RZ ;  /* 0x00000005f0f07210 */ /* 0x000fca0007f9e0ff */
[----:B------:R1:W-:Y:S01]  /*1c020*/  STL [R1+0x320], R240 ;  /* 0x000320f001007387 */ /* 0x0003e20000100800 */
[----:B------:R-:W-:-:S05]  /*1c030*/  IMAD.X R244, R244, 0x1, R6, P5 ;  /* 0x00000001f4f47824 */ /* 0x000fca00028e0606 */
[----:B------:R-:W-:Y:S04]  /*1c040*/  STL [R1+0x344], R244 ;  /* 0x000344f401007387 */ /* 0x000fe80000100800 */
[----:B0-----:R-:W3:Y:S01]  /*1c050*/  LDL.LU R231, [R1+0x2e4] ;  /* 0x0002e40001e77983 */ /* 0x001ee20000300800 */
[----:B------:R-:W-:-:S05]  /*1c060*/  IADD3 R250, P5, R250, R5, RZ ;  /* 0x00000005fafa7210 */ /* 0x000fca0007fbe0ff */
[----:B------:R-:W-:Y:S04]  /*1c070*/  STL [R1+0x318], R250 ;  /* 0x000318fa01007387 */ /* 0x000fe80000100800 */
[----:B-1----:R-:W3:Y:S01]  /*1c080*/  LDL.LU R240, [R1+0x2dc] ;  /* 0x0002dc0001f07983 */ /* 0x002ee20000300800 */
[--C-:B------:R-:W-:Y:S02]  /*1c090*/  IMAD.X R239, R239, 0x1, R6.reuse, P1 ;  /* 0x00000001efef7824 */ /* 0x100fe400008e0606 */
[----:B--2---:R-:W-:-:S05]  /*1c0a0*/  IMAD.X R234, R234, 0x1, R6, P6 ;  /* 0x00000001eaea7824 */ /* 0x004fca00030e0606 */
[----:B------:R-:W-:Y:S04]  /*1c0b0*/  STL [R1+0x33c], R234 ;  /* 0x00033cea01007387 */ /* 0x000fe80000100800 */
[----:B------:R0:W-:Y:S01]  /*1c0c0*/  STL [R1+0x334], R239 ;  /* 0x000334ef01007387 */ /* 0x0001e20000100800 */
[----:B------:R-:W-:Y:S01]  /*1c0d0*/  IADD3 R238, P6, R238, R5, RZ ;  /* 0x00000005eeee7210 */ /* 0x000fe20007fde0ff */
[----:B------:R-:W-:-:S04]  /*1c0e0*/  IMAD.X R226, R226, 0x1, R6, P2 ;  /* 0x00000001e2e27824 */ /* 0x000fc800010e0606 */
[----:B------:R1:W-:Y:S04]  /*1c0f0*/  STL [R1+0x310], R238 ;  /* 0x000310ee01007387 */ /* 0x0003e80000100800 */
[----:B0-----:R-:W2:Y:S04]  /*1c100*/  LDL.LU R239, [R1+0xc9c] ;  /* 0x000c9c0001ef7983 */ /* 0x001ea80000300800 */
[----:B------:R-:W2:Y:S04]  /*1c110*/  LDL.LU R244, [R1+0x2d4] ;  /* 0x0002d40001f47983 */ /* 0x000ea80000300800 */
[----:B------:R-:W2:Y:S04]  /*1c120*/  LDL.LU R250, [R1+0x2a8] ;  /* 0x0002a80001fa7983 */ /* 0x000ea80000300800 */
[----:B------:R-:W2:Y:S04]  /*1c130*/  LDL.LU R234, [R1+0x2cc] ;  /* 0x0002cc0001ea7983 */ /* 0x000ea80000300800 */
[----:B-1----:R-:W2:Y:S01]  /*1c140*/  LDL.LU R238, [R1+0x2a0] ;  /* 0x0002a00001ee7983 */ /* 0x002ea20000300800 */
[----:B----4-:R-:W-:-:S05]  /*1c150*/  IADD3 R247, P1, R247, R5, RZ ;  /* 0x00000005f7f77210 */ /* 0x010fca0007f3e0ff */
[----:B------:R0:W-:Y:S01]  /*1c160*/  STL [R1+0x308], R247 ;  /* 0x000308f701007387 */ /* 0x0001e20000100800 */
[----:B------:R-:W-:-:S03]  /*1c170*/  IADD3 R17, P2, R17, R5, RZ ;  /* 0x0000000511117210 */ /* 0x000fc60007f5e0ff */
[----:B0-----:R-:W4:Y:S04]  /*1c180*/  LDL.LU R247, [R1+0x298] ;  /* 0x0002980001f77983 */ /* 0x001f280000300800 */
[----:B------:R0:W-:Y:S01]  /*1c190*/  STL [R1+0x32c], R226 ;  /* 0x00032ce201007387 */ /* 0x0001e20000100800 */
[--C-:B------:R-:W-:Y:S01]  /*1c1a0*/  IMAD.X R158, R158, 0x1, R6.reuse, P3 ;  /* 0x000000019e9e7824 */ /* 0x100fe200018e0606 */
[-C--:B------:R-:W-:Y:S02]  /*1c1b0*/  IADD3 R246, P3, R246, R5.reuse, RZ ;  /* 0x00000005f6f67210 */ /* 0x080fe40007f7e0ff */
[----:B0-----:R-:W4:Y:S04]  /*1c1c0*/  LDL.LU R226, [R1+0xc98] ;  /* 0x000c980001e27983 */ /* 0x001f280000300800 */
[----:B------:R0:W-:Y:S01]  /*1c1d0*/  STL [R1+0x300], R17 ;  /* 0x0003001101007387 */ /* 0x0001e20000100800 */
[----:B------:R-:W-:Y:S01]  /*1c1e0*/  IMAD.X R248, R248, 0x1, R6, P4 ;  /* 0x00000001f8f87824 */ /* 0x000fe200020e0606 */
[----:B------:R-:W-:-:S02]  /*1c1f0*/  IADD3 R20, P4, R20, R5, RZ ;  /* 0x0000000514147210 */ /* 0x000fc40007f9e0ff */
[----:B0-----:R-:W4:Y:S04]  /*1c200*/  LDL.LU R17, [R1+0xc94] ;  /* 0x000c940001117983 */ /* 0x001f280000300800 */
[----:B------:R0:W-:Y:S04]  /*1c210*/  STL [R1+0x2f8], R246 ;  /* 0x0002f8f601007387 */ /* 0x0001e80000100800 */
[----:B0-----:R-:W4:Y:S04]  /*1c220*/  LDL.LU R246, [R1+0xc90] ;  /* 0x000c900001f67983 */ /* 0x001f280000300800 */
[----:B------:R-:W-:Y:S04]  /*1c230*/  STL [R1+0x324], R158 ;  /* 0x0003249e01007387 */ /* 0x000fe80000100800 */
[----:B------:R0:W-:Y:S01]  /*1c240*/  STL [R1+0x2f0], R20 ;  /* 0x0002f01401007387 */ /* 0x0001e20000100800 */
[----:B------:R-:W-:-:S02]  /*1c250*/  IMAD.X R192, R192, 0x1, R6, P5 ;  /* 0x00000001c0c07824 */ /* 0x000fc400028e0606 */
[--C-:B------:R-:W-:Y:S01]  /*1c260*/  IMAD.X R235, R235, 0x1, R6.reuse, P2 ;  /* 0x00000001ebeb7824 */ /* 0x100fe200010e0606 */
[-C--:B------:R-:W-:Y:S01]  /*1c270*/  IADD3 R157, P5, R157, R5.reuse, RZ ;  /* 0x000000059d9d7210 */ /* 0x080fe20007fbe0ff */
[----:B0-----:R-:W4:Y:S04]  /*1c280*/  LDL.LU R20, [R1+0xc8c] ;  /* 0x000c8c0001147983 */ /* 0x001f280000300800 */
[----:B------:R0:W-:Y:S01]  /*1c290*/  STL [R1+0x31c], R248 ;  /* 0x00031cf801007387 */ /* 0x0001e20000100800 */
[--C-:B------:R-:W-:Y:S01]  /*1c2a0*/  IMAD.X R193, R193, 0x1, R6.reuse, P6 ;  /* 0x00000001c1c17824 */ /* 0x100fe200030e0606 */
[-C--:B------:R-:W-:Y:S02]  /*1c2b0*/  IADD3 R156, P6, R156, R5.reuse, RZ ;  /* 0x000000059c9c7210 */ /* 0x080fe40007fde0ff */
[----:B0-----:R-:W4:Y:S04]  /*1c2c0*/  LDL.LU R248, [R1+0x2a4] ;  /* 0x0002a40001f87983 */ /* 0x001f280000300800 */
[----:B------:R0:W-:Y:S01]  /*1c2d0*/  STL [R1+0x314], R192 ;  /* 0x000314c001007387 */ /* 0x0001e20000100800 */
[--C-:B------:R-:W-:Y:S01]  /*1c2e0*/  IMAD.X R155, R155, 0x1, R6.reuse, P1 ;  /* 0x000000019b9b7824 */ /* 0x100fe200008e0606 */
[----:B------:R-:W-:Y:S01]  /*1c2f0*/  IADD3 R154, P1, R154, R5, RZ ;  /* 0x000000059a9a7210 */ /* 0x000fe20007f3e0ff */
[----:B------:R-:W-:Y:S01]  /*1c300*/  IMAD.X R251, R251, 0x1, R6, P3 ;  /* 0x00000001fbfb7824 */ /* 0x000fe200018e0606 */
[----:B0-----:R-:W4:Y:S04]  /*1c310*/  LDL.LU R192, [R1+0x29c] ;  /* 0x00029c0001c07983 */ /* 0x001f280000300800 */
[----:B------:R0:W-:Y:S01]  /*1c320*/  STL [R1+0x30c], R193 ;  /* 0x00030cc101007387 */ /* 0x0001e20000100800 */
[----:B------:R-:W-:-:S03]  /*1c330*/  IADD3.X R242, R242, R6, RZ, P4, !PT ;  /* 0x00000006f2f27210 */ /* 0x000fc600027fe4ff */
[----:B0-----:R-:W4:Y:S04]  /*1c340*/  LDL.LU R193, [R1+0x268] ;  /* 0x0002680001c17983 */ /* 0x001f280000300800 */
[----:B------:R-:W-:Y:S04]  /*1c350*/  STL [R1+0x2e8], R157 ;  /* 0x0002e89d01007387 */ /* 0x000fe80000100800 */
[----:B------:R-:W-:Y:S04]  /*1c360*/  STL [R1+0x2e0], R156 ;  /* 0x0002e09c01007387 */ /* 0x000fe80000100800 */
[----:B------:R0:W-:Y:S04]  /*1c370*/  STL [R1+0x2fc], R235 ;  /* 0x0002fceb01007387 */ /* 0x0001e80000100800 */
[----:B------:R-:W-:Y:S01]  /*1c380*/  STL [R1+0x304], R155 ;  /* 0x0003049b01007387 */ /* 0x000fe20000100800 */
[----:B------:R-:W-:-:S03]  /*1c390*/  IADD3 R227, P4, R227, R5, RZ ;  /* 0x00000005e3e37210 */ /* 0x000fc60007f9e0ff */
[----:B0-----:R-:W4:Y:S04]  /*1c3a0*/  LDL.LU R235, [R1+0xc88] ;  /* 0x000c880001eb7983 */ /* 0x001f280000300800 */
[----:B------:R-:W-:Y:S04]  /*1c3b0*/  STL [R1+0x2d8], R154 ;  /* 0x0002d89a01007387 */ /* 0x000fe80000100800 */
[----:B------:R0:W-:Y:S04]  /*1c3c0*/  STL [R1+0x2f4], R251 ;  /* 0x0002f4fb01007387 */ /* 0x0001e80000100800 */
[----:B0-----:R-:W4:Y:S01]  /*1c3d0*/  LDL.LU R251, [R1+0xc84] ;  /* 0x000c840001fb7983 */ /* 0x001f220000300800 */
[----:B---3--:R-:W-:-:S02]  /*1c3e0*/  IADD3 R153, P2, R153, R5, RZ ;  /* 0x0000000599997210 */ /* 0x008fc40007f5e0ff */
[----:B------:R-:W-:-:S03]  /*1c3f0*/  IADD3 R228, P3, R228, R5, RZ ;  /* 0x00000005e4e47210 */ /* 0x000fc60007f7e0ff */
[----:B------:R-:W-:Y:S04]  /*1c400*/  STL [R1+0x2d0], R153 ;  /* 0x0002d09901007387 */ /* 0x000fe80000100800 */
[----:B------:R0:W-:Y:S04]  /*1c410*/  STL [R1+0x2ec], R242 ;  /* 0x0002ecf201007387 */ /* 0x0001e80000100800 */
[----:B0-----:R-:W3:Y:S04]  /*1c420*/  LDL.LU R242, [R1+0xc80] ;  /* 0x000c800001f27983 */ /* 0x001ee80000300800 */
[----:B------:R-:W-:Y:S04]  /*1c430*/  STL [R1+0x2c8], R228 ;  /* 0x0002c8e401007387 */ /* 0x000fe80000100800 */
[----:B------:R0:W-:Y:S04]  /*1c440*/  STL [R1+0x2c0], R227 ;  /* 0x0002c0e301007387 */ /* 0x0001e80000100800 */
[----:B0-----:R-:W3:Y:S01]  /*1c450*/  LDL.LU R227, [R1+0xc7c] ;  /* 0x000c7c0001e37983 */ /* 0x001ee20000300800 */
[----:B------:R-:W-:Y:S01]  /*1c460*/  IMAD.X R231, R231, 0x1, R6, P5 ;  /* 0x00000001e7e77824 */ /* 0x000fe200028e0606 */
[----:B------:R-:W-:-:S05]  /*1c470*/  IADD3 R223, P5, R223, R5, RZ ;  /* 0x00000005dfdf7210 */ /* 0x000fca0007fbe0ff */
[----:B------:R0:W-:Y:S01]  /*1c480*/  STL [R1+0x2b8], R223 ;  /* 0x0002b8df01007387 */ /* 0x0001e20000100800 */
[--C-:B------:R-:W-:Y:S01]  /*1c490*/  IMAD.X R240, R240, 0x1, R6.reuse, P6 ;  /* 0x00000001f0f07824 */ /* 0x100fe200030e0606 */
[----:B------:R-:W-:Y:S02]  /*1c4a0*/  IADD3 R245, P6, R245, R5, RZ ;  /* 0x00000005f5f57210 */ /* 0x000fe40007fde0ff */
[----:B0-----:R-:W3:Y:S04]  /*1c4b0*/  LDL.LU R223, [R1+0xc78] ;  /* 0x000c780001df7983 */ /* 0x001ee80000300800 */
[----:B------:R-:W-:Y:S04]  /*1c4c0*/  STL [R1+0x2e4], R231 ;  /* 0x0002e4e701007387 */ /* 0x000fe80000100800 */
[----:B------:R0:W-:Y:S04]  /*1c4d0*/  STL [R1+0x2b0], R245 ;  /* 0x0002b0f501007387 */ /* 0x0001e80000100800 */
[----:B0-----:R-:W3:Y:S01]  /*1c4e0*/  LDL.LU R245, [R1+0xc74] ;  /* 0x000c740001f57983 */ /* 0x001ee20000300800 */
[----:B------:R-:W-:-:S03]  /*1c4f0*/  IMAD.X R3, R3, 0x1, R6, P4 ;  /* 0x0000000103037824 */ /* 0x000fc600020e0606 */
[----:B------:R-:W-:Y:S01]  /*1c500*/  STL [R1+0x2dc], R240 ;  /* 0x0002dcf001007387 */ /* 0x000fe20000100800 */
[----:B--2---:R-:W-:Y:S01]  /*1c510*/  IMAD.X R244, R244, 0x1, R6, P1 ;  /* 0x00000001f4f47824 */ /* 0x004fe200008e0606 */
[----:B------:R-:W-:-:S04]  /*1c520*/  IADD3 R250, P1, R250, R5, RZ ;  /* 0x00000005fafa7210 */ /* 0x000fc80007f3e0ff */
[----:B------:R-:W-:Y:S01]  /*1c530*/  STL [R1+0x2d4], R244 ;  /* 0x0002d4f401007387 */ /* 0x000fe20000100800 */
[----:B------:R-:W-:-:S03]  /*1c540*/  IMAD.X R234, R234, 0x1, R6, P2 ;  /* 0x00000001eaea7824 */ /* 0x000fc600010e0606 */
[----:B------:R-:W-:Y:S01]  /*1c550*/  STL [R1+0x2a8], R250 ;  /* 0x0002a8fa01007387 */ /* 0x000fe20000100800 */
[-C--:B------:R-:W-:Y:S01]  /*1c560*/  IADD3 R238, P2, R238, R5.reuse, RZ ;  /* 0x00000005eeee7210 */ /* 0x080fe20007f5e0ff */
[--C-:B------:R-:W-:Y:S02]  /*1c570*/  IMAD.X R229, R229, 0x1, R6.reuse, P5 ;  /* 0x00000001e5e57824 */ /* 0x100fe400028e0606 */
[--C-:B------:R-:W-:Y:S01]  /*1c580*/  IMAD.X R0, R0, 0x1, R6.reuse, P6 ;  /* 0x0000000100007824 */ /* 0x100fe200030e0606 */
[-C--:B------:R-:W-:Y:S02]  /*1c590*/  IADD3 R232, P6, R232, R5.reuse, RZ ;  /* 0x00000005e8e87210 */ /* 0x080fe40007fde0ff */
[-C--:B----4-:R-:W-:Y:S01]  /*1c5a0*/  IADD3 R20, P5, R20, R5.reuse, RZ ;  /* 0x0000000514147210 */ /* 0x090fe20007fbe0ff */
[--C-:B------:R-:W-:Y:S01]  /*1c5b0*/  IMAD.X R248, R248, 0x1, R6.reuse, P1 ;  /* 0x00000001f8f87824 */ /* 0x100fe200008e0606 */
[-C--:B------:R-:W-:Y:S01]  /*1c5c0*/  IADD3 R252, P1, R252, R5.reuse, RZ ;  /* 0x00000005fcfc7210 */ /* 0x080fe20007f3e0ff */
[----:B------:R-:W-:Y:S01]  /*1c5d0*/  IMAD.X R251, R251, 0x1, R6, P3 ;  /* 0x00000001fbfb7824 */ /* 0x000fe200018e0606 */
[----:B------:R-:W-:-:S04]  /*1c5e0*/  IADD3 R247, P3, R247, R5, RZ ;  /* 0x00000005f7f77210 */ /* 0x000fc80007f7e0ff */
[----:B------:R0:W-:Y:S04]  /*1c5f0*/  STL [R1+0x2c4], R251 ;  /* 0x0002c4fb01007387 */ /* 0x0001e80000100800 */
[----:B------:R-:W-:Y:S04]  /*1c600*/  STL [R1+0x2cc], R234 ;  /* 0x0002ccea01007387 */ /* 0x000fe80000100800 */
[----:B0-----:R-:W2:Y:S04]  /*1c610*/  LDL.LU R251, [R1+0xc70] ;  /* 0x000c700001fb7983 */ /* 0x001ea80000300800 */
[----:B------:R-:W-:Y:S04]  /*1c620*/  STL [R1+0x2a0], R238 ;  /* 0x0002a0ee01007387 */ /* 0x000fe80000100800 */
[----:B------:R0:W-:Y:S04]  /*1c630*/  STL [R1+0x2bc], R3 ;  /* 0x0002bc0301007387 */ /* 0x0001e80000100800 */
[----:B0-----:R-:W4:Y:S04]  /*1c640*/  LDL.LU R3, [R1+0xc6c] ;  /* 0x000c6c0001037983 */ /* 0x001f280000300800 */
[----:B------:R-:W-:Y:S01]  /*1c650*/  STL [R1+0x298], R247 ;  /* 0x000298f701007387 */ /* 0x000fe20000100800 */
[----:B---3--:R-:W-:-:S05]  /*1c660*/  IADD3 R245, P4, R245, R5, RZ ;  /* 0x00000005f5f57210 */ /* 0x008fca0007f9e0ff */
[----:B------:R0:W-:Y:S04]  /*1c670*/  STL [R1+0x290], R245 ;  /* 0x000290f501007387 */ /* 0x0001e80000100800 */
[----:B0-----:R-:W3:Y:S04]  /*1c680*/  LDL.LU R245, [R1+0xc68] ;  /* 0x000c680001f57983 */ /* 0x001ee80000300800 */
[----:B------:R0:W-:Y:S04]  /*1c690*/  STL [R1+0x2b4], R229 ;  /* 0x0002b4e501007387 */ /* 0x0001e80000100800 */
[----:B0-----:R-:W3:Y:S04]  /*1c6a0*/  LDL.LU R229, [R1+0xc64] ;  /* 0x000c640001e57983 */ /* 0x001ee80000300800 */
[----:B------:R0:W-:Y:S04]  /*1c6b0*/  STL [R1+0x288], R20 ;  /* 0x0002881401007387 */ /* 0x0001e80000100800 */
[----:B0-----:R-:W2:Y:S04]  /*1c6c0*/  LDL.LU R20, [R1+0xc60] ;  /* 0x000c600001147983 */ /* 0x001ea80000300800 */
[----:B------:R0:W-:Y:S04]  /*1c6d0*/  STL [R1+0x2ac], R0 ;  /* 0x0002ac0001007387 */ /* 0x0001e80000100800 */
[----:B0-----:R-:W3:Y:S04]  /*1c6e0*/  LDL.LU R0, [R1+0xc5c] ;  /* 0x000c5c0001007983 */ /* 0x001ee80000300800 */
[----:B------:R0:W-:Y:S04]  /*1c6f0*/  STL [R1+0x280], R232 ;  /* 0x000280e801007387 */ /* 0x0001e80000100800 */
[----:B0-----:R-:W3:Y:S04]  /*1c700*/  LDL.LU R232, [R1+0xc58] ;  /* 0x000c580001e87983 */ /* 0x001ee80000300800 */
[----:B------:R0:W-:Y:S04]  /*1c710*/  STL [R1+0x278], R252 ;  /* 0x000278fc01007387 */ /* 0x0001e80000100800 */
[----:B0-----:R-:W3:Y:S01]  /*1c720*/  LDL.LU R252, [R1+0xc54] ;  /* 0x000c540001fc7983 */ /* 0x001ee20000300800 */
[----:B------:R-:W-:Y:S01]  /*1c730*/  UMOV UR38, UR10 ;  /* 0x0000000a00267c82 */ /* 0x000fe20008000000 */
[----:B------:R-:W-:-:S02]  /*1c740*/  UMOV UR39, UR11 ;  /* 0x0000000b00277c82 */ /* 0x000fc40008000000 */
[----:B------:R-:W-:Y:S01]  /*1c750*/  HGMMA.64x64x16.F32.BF16 R24, gdesc[UR36].tnspA, R24 ;  /* 0x20e00000241879f0 */ /* 0x000fe20008701818 */
[----:B------:R-:W-:Y:S01]  /*1c760*/  UMOV UR42, UR14 ;  /* 0x0000000e002a7c82 */ /* 0x000fe20008000000 */
[----:B------:R-:W-:Y:S01]  /*1c770*/  UMOV UR43, UR15 ;  /* 0x0000000f002b7c82 */ /* 0x000fe20008000000 */
[--C-:B------:R-:W-:Y:S01]  /*1c780*/  IMAD.X R192, R192, 0x1, R6.reuse, P2 ;  /* 0x00000001c0c07824 */ /* 0x100fe200010e0606 */
[----:B------:R-:W-:Y:S01]  /*1c790*/  IADD3 R249, P2, R249, R5, RZ ;  /* 0x00000005f9f97210 */ /* 0x000fe20007f5e0ff */
[----:B------:R-:W-:Y:S04]  /*1c7a0*/  STL [R1+0x2a4], R248 ;  /* 0x0002a4f801007387 */ /* 0x000fe80000100800 */
[----:B------:R0:W-:Y:S01]  /*1c7b0*/  STL [R1+0x270], R249 ;  /* 0x000270f901007387 */ /* 0x0001e20000100800 */
[----:B------:R-:W-:-:S03]  /*1c7c0*/  IMAD.X R235, R235, 0x1, R6, P5 ;  /* 0x00000001ebeb7824 */ /* 0x000fc600028e0606 */
[----:B0-----:R-:W3:Y:S04]  /*1c7d0*/  LDL.LU R249, [R1+0xc50] ;  /* 0x000c500001f97983 */ /* 0x001ee80000300800 */
[----:B------:R-:W-:Y:S01]  /*1c7e0*/  STL [R1+0x29c], R192 ;  /* 0x00029cc001007387 */ /* 0x000fe20000100800 */
[--C-:B------:R-:W-:Y:S01]  /*1c7f0*/  IMAD.X R230, R230, 0x1, R6.reuse, P6 ;  /* 0x00000001e6e67824 */ /* 0x100fe200030e0606 */
[-C--:B------:R-:W-:Y:S01]  /*1c800*/  IADD3 R223, P6, R223, R5.reuse, RZ ;  /* 0x00000005dfdf7210 */ /* 0x080fe20007fde0ff */
[----:B------:R-:W-:Y:S01]  /*1c810*/  HGMMA.64x64x16.F32.BF16 R24, gdesc[UR40].tnspA, R24 ;  /* 0x20e00000281879f0 */ /* 0x000fe20008701818 */
[----:B------:R-:W-:Y:S01]  /*1c820*/  UMOV UR46, UR18 ;  /* 0x00000012002e7c82 */ /* 0x000fe20008000000 */
[----:B------:R-:W-:Y:S01]  /*1c830*/  UMOV UR47, UR19 ;  /* 0x00000013002f7c82 */ /* 0x000fe20008000000 */
[--C-:B----4-:R-:W-:Y:S01]  /*1c840*/  IMAD.X R3, R3, 0x1, R6.reuse, P4 ;  /* 0x0000000103037824 */ /* 0x110fe200020e0606 */
[----:B------:R-:W-:Y:S01]  /*1c850*/  HGMMA.64x64x16.F32.BF16 R24, gdesc[UR44].tnspA, R24 ;  /* 0x20e000002c1879f0 */ /* 0x000fe20008701818 */
[-C--:B--2---:R-:W-:Y:S01]  /*1c860*/  IADD3 R20, P5, R20, R5.reuse, RZ ;  /* 0x0000000514147210 */ /* 0x084fe20007fbe0ff */
[----:B---3--:R-:W-:Y:S01]  /*1c870*/  IMAD.X R232, R232, 0x1, R6, P3 ;  /* 0x00000001e8e87824 */ /* 0x008fe200018e0606 */
[----:B------:R-:W-:-:S04]  /*1c880*/  IADD3 R193, P3, R193, R5, RZ ;  /* 0x00000005c1c17210 */ /* 0x000fc80007f7e0ff */
[----:B------:R0:W-:Y:S01]  /*1c890*/  STL [R1+0x294], R232 ;  /* 0x000294e801007387 */ /* 0x0001e20000100800 */
[----:B------:R-:W-:-:S03]  /*1c8a0*/  IADD3 R252, P4, R252, R5, RZ ;  /* 0x00000005fcfc7210 */ /* 0x000fc60007f9e0ff */
[----:B0-----:R-:W2:Y:S04]  /*1c8b0*/  LDL.LU R232, [R1+0xc4c] ;  /* 0x000c4c0001e87983 */ /* 0x001ea80000300800 */
[----:B------:R0:W-:Y:S04]  /*1c8c0*/  STL [R1+0x28c], R3 ;  /* 0x00028c0301007387 */ /* 0x0001e80000100800 */
[----:B0-----:R-:W3:Y:S04]  /*1c8d0*/  LDL.LU R3, [R1+0xc48] ;  /* 0x000c480001037983 */ /* 0x001ee80000300800 */
        /* <DEDUP_REMOVED lines=11> */
[----:B------:R-:W-:Y:S01]  /*1c990*/  UMOV UR50, UR22 ;  /* 0x0000001600327c82 */ /* 0x000fe20008000000 */
[----:B------:R-:W-:-:S02]  /*1c9a0*/  UMOV UR51, UR23 ;  /* 0x0000001700337c82 */ /* 0x000fc40008000000 */
[----:B------:R-:W-:Y:S01]  /*1c9b0*/  HGMMA.64x64x16.F32.BF16 R24, gdesc[UR48].tnspA, R24 ;  /* 0x20e00000301879f0 */ /* 0x000fe20008701818 */
[----:B------:R-:W-:Y:S01]  /*1c9c0*/  UMOV UR54, UR26 ;  /* 0x0000001a00367c82 */ /* 0x000fe20008000000 */
[----:B------:R-:W-:Y:S02]  /*1c9d0*/  UMOV UR55, UR27 ;  /* 0x0000001b00377c82 */ /* 0x000fe40008000000 */
[----:B------:R-:W-:Y:S01]  /*1c9e0*/  HGMMA.64x64x16.F32.BF16 R24, gdesc[UR52].tnspA, R24 ;  /* 0x20e00000341879f0 */ /* 0x000fe20008701818 */
[----:B------:R-:W-:Y:S01]  /*1c9f0*/  UMOV UR58, UR30 ;  /* 0x0000001e003a7c82 */ /* 0x000fe20008000000 */
[----:B------:R-:W-:Y:S01]  /*1ca00*/  UMOV UR59, UR31 ;  /* 0x0000001f003b7c82 */ /* 0x000fe20008000000 */
[--C-:B------:R-:W-:Y:S01]  /*1ca10*/  IMAD.X R16, R16, 0x1, R6.reuse, P1 ;  /* 0x0000000110107824 */ /* 0x100fe200008e0606 */
[-C--:B------:R-:W-:Y:S01]  /*1ca20*/  IADD3 R17, P1, R17, R5.reuse, RZ ;  /* 0x0000000511117210 */ /* 0x080fe20007f3e0ff */
[----:B------:R-:W-:Y:S01]  /*1ca30*/  IMAD.X R18, R18, 0x1, R6, P2 ;  /* 0x0000000112127824 */ /* 0x000fe200010e0606 */
[----:B------:R-:W-:-:S02]  /*1ca40*/  IADD3 R19, P2, R19, R5, RZ ;  /* 0x0000000513137210 */ /* 0x000fc40007f5e0ff */
[----:B------:R0:W-:Y:S04]  /*1ca50*/  STL [R1+0x274], R16 ;  /* 0x0002741001007387 */ /* 0x0001e80000100800 */
[----:B0-----:R0:W5:Y:S04]  /*1ca60*/  LDL.LU R16, [R1+0xc30] ;  /* 0x000c300001107983 */ /* 0x0011680000300800 */
[----:B------:R1:W-:Y:S01]  /*1ca70*/  STL [R1+0x248], R17 ;  /* 0x0002481101007387 */ /* 0x0003e20000100800 */
[----:B------:R-:W-:-:S03]  /*1ca80*/  IMAD.X R0, R0, 0x1, R6, P5 ;  /* 0x0000000100007824 */ /* 0x000fc600028e0606 */
[----:B-1----:R0:W5:Y:S04]  /*1ca90*/  LDL.LU R17, [R1+0xc2c] ;  /* 0x000c2c0001117983 */ /* 0x0021680000300800 */
[----:B------:R1:W-:Y:S01]  /*1caa0*/  STL [R1+0x26c], R18 ;  /* 0x00026c1201007387 */ /* 0x0003e20000100800 */
[----:B------:R-:W-:-:S03]  /*1cab0*/  IMAD.X R251, R251, 0x1, R6, P6 ;  /* 0x00000001fbfb7824 */ /* 0x000fc600030e0606 */
[----:B-1----:R0:W5:Y:S01]  /*1cac0*/  LDL.LU R18, [R1+0xc28] ;  /* 0x000c280001127983 */ /* 0x0021620000300800 */
[----:B------:R-:W-:Y:S03]  /*1cad0*/  HGMMA.64x64x16.F32.BF16 R24, gdesc[UR56].tnspA, R24, gsb0 ;  /* 0x20e00000381879f0 */ /* 0x000fe60008001818 */
[----:B------:R1:W-:Y:S01]  /*1cae0*/  STL [R1+0x240], R19 ;  /* 0x0002401301007387 */ /* 0x0003e20000100800 */
[----:B------:R-:W-:-:S03]  /*1caf0*/  IADD3 R249, P6, R249, R5, RZ ;  /* 0x00000005f9f97210 */ /* 0x000fc60007fde0ff */
[----:B-1----:R0:W5:Y:S01]  /*1cb00*/  LDL.LU R19, [R1+0xc24] ;  /* 0x000c240001137983 */ /* 0x0021620000300800 */
[--C-:B------:R-:W-:Y:S01]  /*1cb10*/  IMAD.X R246, R246, 0x1, R6.reuse, P1 ;  /* 0x00000001f6f67824 */ /* 0x100fe200008e0606 */
[-C--:B------:R-:W-:Y:S01]  /*1cb20*/  IADD3 R245, P1, R245, R5.reuse, RZ ;  /* 0x00000005f5f57210 */ /* 0x080fe20007f3e0ff */
[----:B------:R-:W-:Y:S01]  /*1cb30*/  IMAD.X R243, R243, 0x1, R6, P2 ;  /* 0x00000001f3f37824 */ /* 0x000fe200010e0606 */
[----:B------:R-:W-:-:S03]  /*1cb40*/  IADD3 R242, P2, R242, R5, RZ ;  /* 0x00000005f2f27210 */ /* 0x000fc60007f5e0ff */
[--C-:B------:R-:W-:Y:S02]  /*1cb50*/  IMAD.X R229, R229, 0x1, R6.reuse, P1 ;  /* 0x00000001e5e57824 */ /* 0x100fe400008e0606 */
[----:B------:R-:W-:Y:S01]  /*1cb60*/  IMAD.X R227, R227, 0x1, R6, P2 ;  /* 0x00000001e3e37824 */ /* 0x000fe200010e0606 */
[----:B------:R-:W-:Y:S01]  /*1cb70*/  IADD3 R188, P0, R188, R23, RZ ;  /* 0x00000017bcbc7210 */ /* 0x000fe20007f1e0ff */
[----:B------:R-:W-:-:S04]  /*1cb80*/  VIADD R195, R195, 0x1 ;  /* 0x00000001c3c37836 */ /* 0x000fc80000000000 */
[----:B------:R-:W-:Y:S01]  /*1cb90*/  IMAD.X R189, R189, 0x1, R4, P0 ;  /* 0x00000001bdbd7824 */ /* 0x000fe200000e0604 */
[----:B------:R-:W-:Y:S01]  /*1cba0*/  ISETP.NE.U32.AND P0, PT, R195, R152, PT ;  /* 0x00000098c300720c */ /* 0x000fe20003f05070 */
[--C-:B---3--:R-:W-:Y:S01]  /*1cbb0*/  IMAD.X R3, R3, 0x1, R6.reuse, P4 ;  /* 0x0000000103037824 */ /* 0x108fe200020e0606 */
[----:B------:R-:W-:Y:S01]  /*1cbc0*/  IADD3 R2, P4, R2, R5, RZ ;  /* 0x0000000502027210 */ /* 0x000fe20007f9e0ff */
[----:B--2---:R-:W-:-:S04]  /*1cbd0*/  IMAD.X R232, R232, 0x1, R6, P6 ;  /* 0x00000001e8e87824 */ /* 0x004fc800030e0606 */
[--C-:B------:R-:W-:Y:S01]  /*1cbe0*/  IMAD.X R237, R237, 0x1, R6.reuse, P4 ;  /* 0x00000001eded7824 */ /* 0x100fe200020e0606 */
[-C--:B------:R-:W-:Y:S02]  /*1cbf0*/  IADD3 R236, P4, R236, R5.reuse, RZ ;  /* 0x00000005ecec7210 */ /* 0x080fe40007f9e0ff */
[-C--:B----4-:R-:W-:Y:S01]  /*1cc00*/  IADD3 R252, P5, R252, R5.reuse, RZ ;  /* 0x00000005fcfc7210 */ /* 0x090fe20007fbe0ff */
[----:B------:R-:W-:Y:S01]  /*1cc10*/  IMAD.X R20, R20, 0x1, R6, P3 ;  /* 0x0000000114147824 */ /* 0x000fe200018e0606 */
[----:B------:R-:W-:-:S04]  /*1cc20*/  IADD3 R22, P3, R22, R5, RZ ;  /* 0x0000000516167210 */ /* 0x000fc80007f7e0ff */
[----:B------:R1:W-:Y:S04]  /*1cc30*/  STL [R1+0x264], R20 ;  /* 0x0002641401007387 */ /* 0x0003e80000100800 */
[----:B-1----:R0:W5:Y:S04]  /*1cc40*/  LDL.LU R20, [R1+0xc20] ;  /* 0x000c200001147983 */ /* 0x0021680000300800 */
[----:B------:R1:W-:Y:S01]  /*1cc50*/  STL [R1+0x238], R22 ;  /* 0x0002381601007387 */ /* 0x0003e20000100800 */
[----:B------:R-:W-:-:S03]  /*1cc60*/  IMAD.X R241, R241, 0x1, R6, P3 ;  /* 0x00000001f1f17824 */ /* 0x000fc600018e0606 */
[----:B-1----:R0:W5:Y:S04]  /*1cc70*/  LDL.LU R22, [R1+0xc1c] ;  /* 0x000c1c0001167983 */ /* 0x0021680000300800 */
[----:B------:R1:W-:Y:S01]  /*1cc80*/  STL [R1+0x25c], R3 ;  /* 0x00025c0301007387 */ /* 0x0003e20000100800 */
[----:B------:R-:W-:-:S03]  /*1cc90*/  IADD3 R239, P3, R239, R5, RZ ;  /* 0x00000005efef7210 */ /* 0x000fc60007f7e0ff */
[----:B-1----:R0:W5:Y:S04]  /*1cca0*/  LDL.LU R3, [R1+0xc18] ;  /* 0x000c180001037983 */ /* 0x0021680000300800 */
[----:B------:R1:W-:Y:S01]  /*1ccb0*/  STL [R1+0x230], R2 ;  /* 0x0002300201007387 */ /* 0x0003e20000100800 */
[----:B------:R-:W-:-:S03]  /*1ccc0*/  IMAD.X R235, R235, 0x1, R6, P5 ;  /* 0x00000001ebeb7824 */ /* 0x000fc600028e0606 */
[----:B-1----:R0:W5:Y:S04]  /*1ccd0*/  LDL.LU R2, [R1+0xc14] ;  /* 0x000c140001027983 */ /* 0x0021680000300800 */
[----:B------:R1:W-:Y:S01]  /*1cce0*/  STL [R1+0x254], R0 ;  /* 0x0002540001007387 */ /* 0x0003e20000100800 */
[----:B------:R-:W-:-:S03]  /*1ccf0*/  IADD3 R233, P5, R233, R5, RZ ;  /* 0x00000005e9e97210 */ /* 0x000fc60007fbe0ff */
[----:B-1----:R0:W5:Y:S04]  /*1cd00*/  LDL.LU R0, [R1+0xc10] ;  /* 0x000c100001007983 */ /* 0x0021680000300800 */
[----:B------:R0:W-:Y:S04]  /*1cd10*/  STL [R1+0x224], R252 ;  /* 0x000224fc01007387 */ /* 0x0001e80000100800 */
[----:B------:R0:W-:Y:S04]  /*1cd20*/  STL [R1+0x24c], R251 ;  /* 0x00024cfb01007387 */ /* 0x0001e80000100800 */
[----:B------:R0:W-:Y:S04]  /*1cd30*/  STL [R1+0x218], R249 ;  /* 0x000218f901007387 */ /* 0x0001e80000100800 */
[----:B------:R0:W-:Y:S04]  /*1cd40*/  STL [R1+0x244], R246 ;  /* 0x000244f601007387 */ /* 0x0001e80000100800 */
[----:B------:R0:W-:Y:S04]  /*1cd50*/  STL [R1+0x210], R245 ;  /* 0x000210f501007387 */ /* 0x0001e80000100800 */
[----:B------:R0:W-:Y:S01]  /*1cd60*/  STL [R1+0x23c], R243 ;  /* 0x00023cf301007387 */ /* 0x0001e20000100800 */
[----:B------:R-:W-:-:S03]  /*1cd70*/  IADD3 R230, P6, R230, R5, RZ ;  /* 0x00000005e6e67210 */ /* 0x000fc60007fde0ff */
[----:B------:R0:W-:Y:S04]  /*1cd80*/  STL [R1+0x208], R242 ;  /* 0x000208f201007387 */ /* 0x0001e80000100800 */
[----:B------:R0:W-:Y:S04]  /*1cd90*/  STL [R1+0x234], R241 ;  /* 0x000234f101007387 */ /* 0x0001e80000100800 */
[----:B------:R0:W-:Y:S01]  /*1cda0*/  STL [R1+0x200], R239 ;  /* 0x000200ef01007387 */ /* 0x0001e20000100800 */
[----:B------:R-:W-:-:S03]  /*1cdb0*/  IMAD.X R226, R226, 0x1, R6, P3 ;  /* 0x00000001e2e27824 */ /* 0x000fc600018e0606 */
[----:B------:R0:W-:Y:S01]  /*1cdc0*/  STL [R1+0x22c], R237 ;  /* 0x00022ced01007387 */ /* 0x0001e20000100800 */
[----:B------:R-:W-:-:S03]  /*1cdd0*/  IMAD.X R225, R225, 0x1, R6, P4 ;  /* 0x00000001e1e17824 */ /* 0x000fc600020e0606 */
[----:B------:R0:W-:Y:S01]  /*1cde0*/  STL [R1+0x1f8], R236 ;  /* 0x0001f8ec01007387 */ /* 0x0001e20000100800 */
[----:B------:R-:W-:-:S03]  /*1cdf0*/  IMAD.X R223, R223, 0x1, R6, P6 ;  /* 0x00000001dfdf7824 */ /* 0x000fc600030e0606 */
[----:B------:R0:W-:Y:S01]  /*1ce00*/  STL [R1+0x21c], R235 ;  /* 0x00021ceb01007387 */ /* 0x0001e20000100800 */
[----:B------:R-:W-:-:S03]  /*1ce10*/  IMAD.X R224, R224, 0x1, R6, P5 ;  /* 0x00000001e0e07824 */ /* 0x000fc600028e0606 */
[----:B------:R0:W-:Y:S04]  /*1ce20*/  STL [R1+0x1f0], R233 ;  /* 0x0001f0e901007387 */ /* 0x0001e80000100800 */
[----:B------:R0:W-:Y:S04]  /*1ce30*/  STL [R1+0x214], R232 ;  /* 0x000214e801007387 */ /* 0x0001e80000100800 */
[----:B------:R0:W-:Y:S04]  /*1ce40*/  STL [R1+0x1e8], R230 ;  /* 0x0001e8e601007387 */ /* 0x0001e80000100800 */
[----:B------:R0:W-:Y:S04]  /*1ce50*/  STL [R1+0x20c], R229 ;  /* 0x00020ce501007387 */ /* 0x0001e80000100800 */
[----:B------:R0:W-:Y:S04]  /*1ce60*/  STL [R1+0x204], R227 ;  /* 0x000204e301007387 */ /* 0x0001e80000100800 */
[----:B------:R0:W-:Y:S04]  /*1ce70*/  STL [R1+0x1fc], R226 ;  /* 0x0001fce201007387 */ /* 0x0001e80000100800 */
[----:B------:R0:W-:Y:S04]  /*1ce80*/  STL [R1+0x1f4], R225 ;  /* 0x0001f4e101007387 */ /* 0x0001e80000100800 */
[----:B------:R0:W-:Y:S04]  /*1ce90*/  STL [R1+0x1e0], R223 ;  /* 0x0001e0df01007387 */ /* 0x0001e80000100800 */
[----:B------:R0:W-:Y:S01]  /*1cea0*/  STL [R1+0x1ec], R224 ;  /* 0x0001ece001007387 */ /* 0x0001e20000100800 */
[----:B------:R-:W-:-:S02]  /*1ceb0*/  WARPGROUP.DEPBAR.LE gsb0, 0x0 ;  /* 0x00008000000079c5 */ /* 0x000fc40000010000 */
[----:B------:R-:W-:Y:S05]  /*1cec0*/  @P0 BRA `(.L_x_1) ;  /* 0xfffffec400000947 */ /* 0x000fea000383ffff */
[----:B------:R-:W-:Y:S02]  /*1ced0*/  F2FP.BF16.F32.PACK_AB R23, R47, R111 ;  /* 0x0000006f2f17723e */ /* 0x000fe400000010ff */
[----:B------:R-:W-:Y:S02]  /*1cee0*/  F2FP.BF16.F32.PACK_AB R12, R81, R145 ;  /* 0x00000091510c723e */ /* 0x000fe400000010ff */
[----:B-----5:R-:W-:Y:S02]  /*1cef0*/  F2FP.BF16.F32.PACK_AB R17, R82, R146 ;  /* 0x000000925211723e */ /* 0x020fe400000010ff */
[----:B------:R-:W-:Y:S02]  /*1cf00*/  F2FP.BF16.F32.PACK_AB R22, R45, R109 ;  /* 0x0000006d2d16723e */ /* 0x000fe400000010ff */
[----:B------:R-:W-:Y:S02]  /*1cf10*/  F2FP.BF16.F32.PACK_AB R47, R46, R110 ;  /* 0x0000006e2e2f723e */ /* 0x000fe400000010ff */
[----:B------:R-:W-:-:S02]  /*1cf20*/  F2FP.BF16.F32.PACK_AB R11, R54, R118 ;  /* 0x00000076360b723e */ /* 0x000fc400000010ff */
[----:B------:R-:W-:Y:S02]  /*1cf30*/  F2FP.BF16.F32.PACK_AB R13, R83, R147 ;  /* 0x00000093530d723e */ /* 0x000fe400000010ff */
[----:B------:R-:W-:Y:S02]  /*1cf40*/  F2FP.BF16.F32.PACK_AB R18, R48, R112 ;  /* 0x000000703012723e */ /* 0x000fe400000010ff */
[----:B------:R-:W-:Y:S02]  /*1cf50*/  F2FP.BF16.F32.PACK_AB R21, R79, R143 ;  /* 0x0000008f4f15723e */ /* 0x000fe400000010ff */
        /* <DEDUP_REMOVED lines=54> */
[----:B------:R-:W-:-:S07]  /*1d2c0*/  F2FP.BF16.F32.PACK_AB R60, R56, R120 ;  /* 0x00000078383c723e */ /* 0x000fce00000010ff */
.L_x_0:
[----:B------:R-:W1:Y:S01]  /*1d2d0*/  S2R R25, SR_TID.X ;  /* 0x0000000000197919 */ /* 0x000e620000002100 */
[----:B------:R-:W-:Y:S01]  /*1d2e0*/  MOV R153, 0x400 ;  /* 0x0000040000997802 */ /* 0x000fe20000000f00 */
[----:B------:R-:W2:Y:S01]  /*1d2f0*/  LDC.64 R68, c[0x0][0x228] ;  /* 0x00008a00ff447b82 */ /* 0x000ea20000000a00 */
[C---:B------:R-:W-:Y:S01]  /*1d300*/  VIADD R30, R0.reuse, 0x3f ;  /* 0x0000003f001e7836 */ /* 0x040fe20000000000 */
[----:B------:R-:W3:Y:S01]  /*1d310*/  S2R R154, SR_CgaCtaId ;  /* 0x00000000009a7919 */ /* 0x000ee20000008800 */
[----:B------:R-:W-:Y:S01]  /*1d320*/  VIADD R28, R0, 0x3 ;  /* 0x00000003001c7836 */ /* 0x000fe20000000000 */
[----:B------:R-:W4:Y:S04]  /*1d330*/  S2R R152, SR_TID.X ;  /* 0x0000000000987919 */ /* 0x000f280000002100 */
[----:B------:R-:W5:Y:S08]  /*1d340*/  LDC R93, c[0x0][0x244] ;  /* 0x00009100ff5d7b82 */ /* 0x000f700000000800 */
[----:B------:R-:W0:Y:S01]  /*1d350*/  LDC.64 R94, c[0x0][0x220] ;  /* 0x00008800ff5e7b82 */ /* 0x000e220000000a00 */
[----:B--2---:R-:W-:-:S07]  /*1d360*/  ISETP.GE.AND P0, PT, R30, R69, PT ;  /* 0x000000451e00720c */ /* 0x004fce0003f06270 */
[----:B------:R-:W2:Y:S08]  /*1d370*/  LDC R71, c[0x0][0x248] ;  /* 0x00009200ff477b82 */ /* 0x000eb00000000800 */
[----:B------:R-:W-:Y:S01]  /*1d380*/  BAR.SYNC.DEFER_BLOCKING 0x0 ;  /* 0x0000000000007b1d */ /* 0x000fe20000010000 */
[----:B------:R-:W-:Y:S02]  /*1d390*/  ISETP.GE.AND P3, PT, R28, R69, PT ;  /* 0x000000451c00720c */ /* 0x000fe40003f66270 */
[----:B------:R-:W-:Y:S01]  /*1d3a0*/  ISETP.GE.AND P4, PT, R2, R68, PT ;  /* 0x000000440200720c */ /* 0x000fe20003f86270 */
[----:B-1----:R-:W-:-:S02]  /*1d3b0*/  IMAD.SHL.U32 R24, R25, 0x10, RZ ;  /* 0x0000001019187824 */ /* 0x002fc400078e00ff */
[C---:B------:R-:W-:Y:S01]  /*1d3c0*/  IMAD.SHL.U32 R26, R25.reuse, 0x40, RZ ;  /* 0x00000040191a7824 */ /* 0x040fe200078e00ff */
[----:B------:R-:W-:Y:S01]  /*1d3d0*/  ISETP.LT.AND P4, PT, R0, R69, !P4 ;  /* 0x000000450000720c */ /* 0x000fe20006781270 */
[----:B------:R-:W-:Y:S01]  /*1d3e0*/  IMAD.SHL.U32 R25, R25, 0x8, RZ ;  /* 0x0000000819197824 */ /* 0x000fe200078e00ff */
[----:B------:R-:W-:Y:S02]  /*1d3f0*/  LOP3.LUT R24, R24, 0xf0, RZ, 0xc0, !PT ;  /* 0x000000f018187812 */ /* 0x000fe400078ec0ff */
[----:B------:R-:W-:Y:S01]  /*1d400*/  LOP3.LUT R27, R26, 0x400, RZ, 0xc0, !PT ;  /* 0x000004001a1b7812 */ /* 0x000fe200078ec0ff */
[----:B------:R-:W-:Y:S01]  /*1d410*/  VIADD R26, R0, 0x2 ;  /* 0x00000002001a7836 */ /* 0x000fe20000000000 */
[----:B---3--:R-:W-:Y:S02]  /*1d420*/  LEA R153, R154, R153, 0x18 ;  /* 0x000000999a997211 */ /* 0x008fe400078ec0ff */
[----:B------:R-:W-:Y:S02]  /*1d430*/  LOP3.LUT R25, R25, 0x300, RZ, 0xc0, !PT ;  /* 0x0000030019197812 */ /* 0x000fe400078ec0ff */
[----:B------:R-:W-:-:S02]  /*1d440*/  IADD3 R24, R27, R153, R24 ;  /* 0x000000991b187210 */ /* 0x000fc40007ffe018 */
[----:B----4-:R-:W-:Y:S02]  /*1d450*/  LOP3.LUT R152, R152, 0x7f, RZ, 0xc0, !PT ;  /* 0x0000007f98987812 */ /* 0x010fe400078ec0ff */
[-C--:B------:R-:W-:Y:S01]  /*1d460*/  ISETP.GE.AND P5, PT, R26, R69.reuse, PT ;  /* 0x000000451a00720c */ /* 0x080fe20003fa6270 */
[----:B------:R-:W-:Y:S02]  /*1d470*/  IMAD.IADD R92, R25, 0x1, R24 ;  /* 0x00000001195c7824 */ /* 0x000fe400078e0218 */
[----:B------:R-:W-:Y:S02]  /*1d480*/  IMAD R70, R152, 0x10, R153 ;  /* 0x0000001098467824 */ /* 0x000fe400078e0299 */
[----:B------:R-:W-:Y:S01]  /*1d490*/  VIADD R24, R0, 0x1 ;  /* 0x0000000100187836 */ /* 0x000fe20000000000 */
[----:B------:R-:W-:Y:S01]  /*1d4a0*/  STSM.16.M88.4 [R92], R60 ;  /* 0x0000003c5c007844 */ /* 0x000fe20000000200 */
[----:B------:R-:W-:Y:S03]  /*1d4b0*/  BAR.SYNC.DEFER_BLOCKING 0x0 ;  /* 0x0000000000007b1d */ /* 0x000fe60000010000 */
[----:B------:R-:W-:-:S03]  /*1d4c0*/  ISETP.GE.AND P1, PT, R24, R69, PT ;  /* 0x000000451800720c */ /* 0x000fc60003f26270 */
[----:B------:R-:W1:Y:S02]  /*1d4d0*/  LDS.128 R88, [R70] ;  /* 0x0000000046587984 */ /* 0x000e640000000c00 */
[----:B------:R-:W-:Y:S06]  /*1d4e0*/  BAR.SYNC.DEFER_BLOCKING 0x0 ;  /* 0x0000000000007b1d */ /* 0x000fec0000010000 */
[----:B------:R-:W-:Y:S02]  /*1d4f0*/  STSM.16.M88.4 [R92], R32 ;  /* 0x000000205c007844 */ /* 0x000fe40000000200 */
[----:B------:R-:W-:Y:S06]  /*1d500*/  BAR.SYNC.DEFER_BLOCKING 0x0 ;  /* 0x0000000000007b1d */ /* 0x000fec0000010000 */
[----:B------:R-:W3:Y:S02]  /*1d510*/  LDS.128 R84, [R70] ;  /* 0x0000000046547984 */ /* 0x000ee40000000c00 */
[----:B------:R-:W-:Y:S06]  /*1d520*/  BAR.SYNC.DEFER_BLOCKING 0x0 ;  /* 0x0000000000007b1d */ /* 0x000fec0000010000 */
[----:B------:R-:W-:Y:S02]  /*1d530*/  STSM.16.M88.4 [R92], R64 ;  /* 0x000000405c007844 */ /* 0x000fe40000000200 */
[----:B------:R-:W-:Y:S06]  /*1d540*/  BAR.SYNC.DEFER_BLOCKING 0x0 ;  /* 0x0000000000007b1d */ /* 0x000fec0000010000 */
[----:B------:R-:W4:Y:S02]  /*1d550*/  LDS.128 R24, [R70] ;  /* 0x0000000046187984 */ /* 0x000f240000000c00 */
        /* <DEDUP_REMOVED lines=15> */
[----:B------:R-:W-:Y:S02]  /*1d650*/  LDS.128 R40, [R70] ;  /* 0x0000000046287984 */ /* 0x000fe40000000c00 */
[----:B------:R-:W-:Y:S06]  /*1d660*/  BAR.SYNC.DEFER_BLOCKING 0x0 ;  /* 0x0000000000007b1d */ /* 0x000fec0000010000 */
[----:B------:R5:W-:Y:S02]  /*1d670*/  STSM.16.M88.4 [R92], R72 ;  /* 0x000000485c007844 */ /* 0x000be40000000200 */
[----:B------:R-:W-:Y:S01]  /*1d680*/  BAR.SYNC.DEFER_BLOCKING 0x0 ;  /* 0x0000000000007b1d */ /* 0x000fe20000010000 */
[----:B-----5:R-:W-:-:S04]  /*1d690*/  IMAD R73, R2, R93, RZ ;  /* 0x0000005d02497224 */ /* 0x020fc800078e02ff */
[----:B------:R-:W-:Y:S01]  /*1d6a0*/  IMAD R74, R93, 0x80, R73 ;  /* 0x000000805d4a7824 */ /* 0x000fe200078e0249 */
[----:B0-----:R-:W-:-:S04]  /*1d6b0*/  LEA R72, P2, R73, R94, 0x1 ;  /* 0x0000005e49487211 */ /* 0x001fc800078408ff */
[----:B------:R-:W-:Y:S02]  /*1d6c0*/  LEA.HI.X.SX32 R73, R73, R95, 0x1, P2 ;  /* 0x0000005f49497211 */ /* 0x000fe400010f0eff */
[----:B------:R-:W-:Y:S01]  /*1d6d0*/  ISETP.GE.AND P2, PT, R0, R69, PT ;  /* 0x000000450000720c */ /* 0x000fe20003f46270 */
[----:B------:R-:W-:Y:S01]  /*1d6e0*/  LDS.128 R48, [R70] ;  /* 0x0000000046307984 */ /* 0x000fe20000000c00 */
[----:B------:R-:W-:Y:S02]  /*1d6f0*/  BAR.SYNC.DEFER_BLOCKING 0x0 ;  /* 0x0000000000007b1d */ /* 0x000fe40000010000 */
[----:B------:R-:W-:-:S04]  /*1d700*/  ISETP.LT.AND P2, PT, R3, R68, !P2 ;  /* 0x000000440300720c */ /* 0x000fc80005741270 */
[----:B------:R-:W-:Y:S02]  /*1d710*/  STSM.16.M88.4 [R92], R80 ;  /* 0x000000505c007844 */ /* 0x000fe40000000200 */
[----:B------:R-:W-:Y:S06]  /*1d720*/  BAR.SYNC.DEFER_BLOCKING 0x0 ;  /* 0x0000000000007b1d */ /* 0x000fec0000010000 */
[----:B------:R-:W0:Y:S02]  /*1d730*/  LDS.128 R52, [R70] ;  /* 0x0000000046347984 */ /* 0x000e240000000c00 */
[----:B------:R-:W-:Y:S06]  /*1d740*/  BAR.SYNC.DEFER_BLOCKING 0x0 ;  /* 0x0000000000007b1d */ /* 0x000fec0000010000 */
[----:B------:R2:W-:Y:S02]  /*1d750*/  STSM.16.M88.4 [R92], R76 ;  /* 0x0000004c5c007844 */ /* 0x0005e40000000200 */
[----:B------:R-:W-:Y:S01]  /*1d760*/  BAR.SYNC.DEFER_BLOCKING 0x0 ;  /* 0x0000000000007b1d */ /* 0x000fe20000010000 */
[----:B--2---:R-:W-:Y:S01]  /*1d770*/  IMAD R77, R0, R71, RZ ;  /* 0x00000047004d7224 */ /* 0x004fe200078e02ff */
[----:B-1----:R-:W-:Y:S01]  /*1d780*/  PRMT R78, R88, 0x7632, R78 ;  /* 0x00007632584e7816 */ /* 0x002fe2000000004e */
[----:B------:R-:W-:-:S03]  /*1d790*/  VIADD R76, R0, 0x5 ;  /* 0x00000005004c7836 */ /* 0x000fc60000000000 */
[----:B------:R-:W1:Y:S02]  /*1d7a0*/  LDS.128 R56, [R70] ;  /* 0x0000000046387984 */ /* 0x000e640000000c00 */
[----:B------:R-:W-:Y:S06]  /*1d7b0*/  BAR.SYNC.DEFER_BLOCKING 0x0 ;  /* 0x0000000000007b1d */ /* 0x000fec0000010000 */
[----:B------:R-:W-:Y:S02]  /*1d7c0*/  STSM.16.M88.4 [R92], R44 ;  /* 0x0000002c5c007844 */ /* 0x000fe40000000200 */
[----:B------:R-:W-:Y:S06]  /*1d7d0*/  BAR.SYNC.DEFER_BLOCKING 0x0 ;  /* 0x0000000000007b1d */ /* 0x000fec0000010000 */
[----:B------:R-:W2:Y:S02]  /*1d7e0*/  LDS.128 R60, [R70] ;  /* 0x00000000463c7984 */ /* 0x000ea40000000c00 */
[----:B------:R-:W-:Y:S06]  /*1d7f0*/  BAR.SYNC.DEFER_BLOCKING 0x0 ;  /* 0x0000000000007b1d */ /* 0x000fec0000010000 */
[----:B------:R5:W-:Y:S02]  /*1d800*/  STSM.16.M88.4 [R92], R20 ;  /* 0x000000145c007844 */ /* 0x000be40000000200 */
[----:B------:R-:W-:Y:S01]  /*1d810*/  BAR.SYNC.DEFER_BLOCKING 0x0 ;  /* 0x0000000000007b1d */ /* 0x000fe20000010000 */
[----:B-----5:R-:W-:Y:S01]  /*1d820*/  LEA R20, P6, R74, R94, 0x1 ;  /* 0x0000005e4a147211 */ /* 0x020fe200078c08ff */
[----:B------:R-:W-:-:S03]  /*1d830*/  IMAD.WIDE R22, R77, 0x2, R72 ;  /* 0x000000024d167825 */ /* 0x000fc600078e0248 */
[----:B------:R-:W-:Y:S02]  /*1d840*/  LEA.HI.X.SX32 R21, R74, R95, 0x1, P6 ;  /* 0x0000005f4a157211 */ /* 0x000fe400030f0eff */
[-C--:B------:R-:W-:Y:S02]  /*1d850*/  ISETP.LT.AND P6, PT, R2, R68.reuse, !P5 ;  /* 0x000000440200720c */ /* 0x080fe40006fc1270 */
[----:B------:R-:W-:Y:S01]  /*1d860*/  ISETP.LT.AND P5, PT, R3, R68, !P5 ;  /* 0x000000440300720c */ /* 0x000fe20006fa1270 */
[C---:B------:R-:W-:Y:S01]  /*1d870*/  IMAD.WIDE R74, R77.reuse, 0x2, R20 ;  /* 0x000000024d4a7825 */ /* 0x040fe200078e0214 */
[----:B------:R-:W5:Y:S03]  /*1d880*/  LDS.128 R64, [R70] ;  /* 0x0000000046407984 */ /* 0x000f660000000c00 */
[--C-:B------:R-:W-:Y:S01]  /*1d890*/  IMAD.IADD R77, R77, 0x1, R71.reuse ;  /* 0x000000014d4d7824 */ /* 0x100fe200078e0247 */
[----:B------:R-:W-:Y:S03]  /*1d8a0*/  BAR.SYNC.DEFER_BLOCKING 0x0 ;  /* 0x0000000000007b1d */ /* 0x000fe60000010000 */
[----:B------:R-:W-:-:S03]  /*1d8b0*/  IMAD.IADD R79, R77, 0x1, R71 ;  /* 0x000000014d4f7824 */ /* 0x000fc600078e0247 */
[----:B------:R-:W-:Y:S02]  /*1d8c0*/  STSM.16.M88.4 [R92], R16 ;  /* 0x000000105c007844 */ /* 0x000fe40000000200 */
[----:B------:R-:W-:Y:S06]  /*1d8d0*/  BAR.SYNC.DEFER_BLOCKING 0x0 ;  /* 0x0000000000007b1d */ /* 0x000fec0000010000 */
[----:B------:R-:W5:Y:S02]  /*1d8e0*/  LDS.128 R44, [R70] ;  /* 0x00000000462c7984 */ /* 0x000f640000000c00 */
[----:B------:R-:W-:Y:S06]  /*1d8f0*/  BAR.SYNC.DEFER_BLOCKING 0x0 ;  /* 0x0000000000007b1d */ /* 0x000fec0000010000 */
[----:B------:R-:W-:Y:S02]  /*1d900*/  STSM.16.M88.4 [R92], R12 ;  /* 0x0000000c5c007844 */ /* 0x000fe40000000200 */
[----:B------:R-:W-:Y:S06]  /*1d910*/  BAR.SYNC.DEFER_BLOCKING 0x0 ;  /* 0x0000000000007b1d */ /* 0x000fec0000010000 */
[----:B------:R-:W5:Y:S02]  /*1d920*/  LDS.128 R16, [R70] ;  /* 0x0000000046107984 */ /* 0x000f640000000c00 */
[----:B------:R-:W-:Y:S06]  /*1d930*/  BAR.SYNC.DEFER_BLOCKING 0x0 ;  /* 0x0000000000007b1d */ /* 0x000fec0000010000 */
[----:B------:R3:W-:Y:S02]  /*1d940*/  STSM.16.M88.4 [R92], R8 ;  /* 0x000000085c007844 */ /* 0x0007e40000000200 */
[----:B------:R-:W-:Y:S01]  /*1d950*/  BAR.SYNC.DEFER_BLOCKING 0x0 ;  /* 0x0000000000007b1d */ /* 0x000fe20000010000 */
[----:B---3--:R-:W-:-:S02]  /*1d960*/  VIADD R8, R0, 0x4 ;  /* 0x0000000400087836 */ /* 0x008fc40000000000 */
[----:B------:R-:W-:-:S03]  /*1d970*/  IMAD.WIDE R10, R79, 0x2, R20 ;  /* 0x000000024f0a7825 */ /* 0x000fc600078e0214 */
[----:B------:R-:W3:Y:S02]  /*1d980*/  LDS.128 R12, [R70] ;  /* 0x00000000460c7984 */ /* 0x000ee40000000c00 */
[----:B------:R-:W-:Y:S06]  /*1d990*/  BAR.SYNC.DEFER_BLOCKING 0x0 ;  /* 0x0000000000007b1d */ /* 0x000fec0000010000 */
[----:B------:R4:W-:Y:S02]  /*1d9a0*/  STSM.16.M88.4 [R92], R4 ;  /* 0x000000045c007844 */ /* 0x0009e40000000200 */
[----:B------:R-:W-:Y:S01]  /*1d9b0*/  BAR.SYNC.DEFER_BLOCKING 0x0 ;  /* 0x0000000000007b1d */ /* 0x000fe20000010000 */
[----:B----4-:R-:W-:-:S04]  /*1d9c0*/  IMAD.WIDE R4, R77, 0x2, R72 ;  /* 0x000000024d047825 */ /* 0x010fc800078e0248 */
[----:B------:R-:W-:Y:S01]  /*1d9d0*/  IMAD.WIDE R6, R77, 0x2, R20 ;  /* 0x000000024d067825 */ /* 0x000fe200078e0214 */
[----:B------:R4:W-:Y:S01]  /*1d9e0*/  @P4 STG.E.U16 desc[UR60][R22.64], R88 ;  /* 0x0000005816004986 */ /* 0x0009e2000c10153c */
[----:B------:R-:W-:Y:S02]  /*1d9f0*/  ISETP.GE.AND P4, PT, R8, R69, PT ;  /* 0x000000450800720c */ /* 0x000fe40003f86270 */
[C---:B------:R-:W-:Y:S01]  /*1da00*/  IMAD.WIDE R8, R79.reuse, 0x2, R72 ;  /* 0x000000024f087825 */ /* 0x040fe200078e0248 */
[----:B------:R0:W-:Y:S01]  /*1da10*/  @P2 STG.E.U16 desc[UR60][R74.64], R78 ;  /* 0x0000004e4a002986 */ /* 0x0001e2000c10153c */
[-C--:B------:R-:W-:Y:S02]  /*1da20*/  ISETP.LT.AND P2, PT, R2, R68.reuse, !P1 ;  /* 0x000000440200720c */ /* 0x080fe40004f41270 */
[----:B------:R-:W-:Y:S01]  /*1da30*/  IMAD.IADD R79, R79, 0x1, R71 ;  /* 0x000000014f4f7824 */ /* 0x000fe200078e0247 */
[----:B------:R-:W-:-:S03]  /*1da40*/  ISETP.LT.AND P1, PT, R3, R68, !P1 ;  /* 0x000000440300720c */ /* 0x000fc60004f21270 */
[----:B----4-:R-:W-:Y:S02]  /*1da50*/  IMAD.IADD R23, R79, 0x1, R71 ;  /* 0x000000014f177824 */ /* 0x010fe400078e0247 */
[----:B------:R-:W-:Y:S01]  /*1da60*/  VIADD R22, R0, 0x6 ;  /* 0x0000000600167836 */ /* 0x000fe20000000000 */
[----:B0-----:R-:W-:-:S04]  /*1da70*/  PRMT R74, R84, 0x7632, R74 ;  /* 0x00007632544a7816 */ /* 0x001fc8000000004a */
[----:B------:R0:W-:Y:S01]  /*1da80*/  @P2 STG.E.U16 desc[UR60][R4.64], R84 ;  /* 0x0000005404002986 */ /* 0x0001e2000c10153c */
[----:B------:R-:W-:Y:S02]  /*1da90*/  PRMT R75, R89, 0x7632, R75 ;  /* 0x00007632594b7816 */ /* 0x000fe4000000004b */
[-C--:B------:R-:W-:Y:S01]  /*1daa0*/  ISETP.GE.AND P2, PT, R76, R69.reuse, PT ;  /* 0x000000454c00720c */ /* 0x080fe20003f46270 */
[----:B------:R4:W-:Y:S01]  /*1dab0*/  @P1 STG.E.U16 desc[UR60][R6.64], R74 ;  /* 0x0000004a06001986 */ /* 0x0009e2000c10153c */
[CC--:B------:R-:W-:Y:S02]  /*1dac0*/  ISETP.LT.AND P1, PT, R2.reuse, R68.reuse, !P3 ;  /* 0x000000440200720c */ /* 0x0c0fe40005f21270 */
[CC--:B------:R-:W-:Y:S01]  /*1dad0*/  ISETP.LT.AND P3, PT, R3.reuse, R68.reuse, !P3 ;  /* 0x000000440300720c */ /* 0x0c0fe20005f61270 */
[----:B------:R1:W-:Y:S01]  /*1dae0*/  @P6 STG.E.U16 desc[UR60][R8.64], R89 ;  /* 0x0000005908006986 */ /* 0x0003e2000c10153c */
[-C--:B------:R-:W-:Y:S02]  /*1daf0*/  ISETP.LT.AND P6, PT, R2, R68.reuse, !P4 ;  /* 0x000000440200720c */ /* 0x080fe400067c1270 */
[----:B------:R-:W-:Y:S01]  /*1db00*/  ISETP.LT.AND P4, PT, R3, R68, !P4 ;  /* 0x000000440300720c */ /* 0x000fe20006781270 */
[----:B0-----:R-:W-:Y:S01]  /*1db10*/  IMAD.WIDE R4, R79, 0x2, R72 ;  /* 0x000000024f047825 */ /* 0x001fe200078e0248 */
[----:B------:R0:W-:Y:S01]  /*1db20*/  @P5 STG.E.U16 desc[UR60][R10.64], R75 ;  /* 0x0000004b0a005986 */ /* 0x0001e2000c10153c */
[----:B------:R-:W-:-:S02]  /*1db30*/  ISETP.GE.AND P5, PT, R22, R69, PT ;  /* 0x000000451600720c */ /* 0x000fc40003fa6270 */
[----:B----4-:R-:W-:Y:S01]  /*1db40*/  IMAD.WIDE R6, R79, 0x2, R20 ;  /* 0x000000024f067825 */ /* 0x010fe200078e0214 */
[----:B------:R-:W-:Y:S01]  /*1db50*/  PRMT R74, R85, 0x7632, R74 ;  /* 0x00007632554a7816 */ /* 0x000fe2000000004a */
[----:B------:R-:W-:Y:S01]  /*1db60*/  @P1 STG.E.U16 desc[UR60][R4.64], R85 ;  /* 0x0000005504001986 */ /* 0x000fe2000c10153c */
[----:B------:R-:W-:Y:S01]  /*1db70*/  PRMT R76, R90, 0x7632, R76 ;  /* 0x000076325a4c7816 */ /* 0x000fe2000000004c */
[----:B-1----:R-:W-:Y:S02]  /*1db80*/  IMAD.WIDE R8, R23, 0x2, R72 ;  /* 0x0000000217087825 */ /* 0x002fe400078e0248 */
[----:B------:R1:W-:Y:S01]  /*1db90*/  @P3 STG.E.U16 desc[UR60][R6.64], R74 ;  /* 0x0000004a06003986 */ /* 0x0003e2000c10153c */
[-C--:B------:R-:W-:Y:S01]  /*1dba0*/  ISETP.LT.AND P3, PT, R2, R68.reuse, !P2 ;  /* 0x000000440200720c */ /* 0x080fe20005761270 */
[----:B------:R-:W-:Y:S01]  /*1dbb0*/  VIADD R22, R0, 0x7 ;  /* 0x0000000700167836 */ /* 0x000fe20000000000 */
[-C--:B------:R-:W-:Y:S01]  /*1dbc0*/  ISETP.LT.AND P2, PT, R3, R68.reuse, !P2 ;  /* 0x000000440300720c */ /* 0x080fe20005741270 */
[----:B0-----:R-:W-:Y:S01]  /*1dbd0*/  IMAD.WIDE R10, R23, 0x2, R20 ;  /* 0x00000002170a7825 */ /* 0x001fe200078e0214 */
[----:B------:R0:W-:Y:S01]  /*1dbe0*/  @P6 STG.E.U16 desc[UR60][R8.64], R90 ;  /* 0x0000005a08006986 */ /* 0x0001e2000c10153c */
[----:B------:R-:W-:-:S02]  /*1dbf0*/  ISETP.LT.AND P6, PT, R2, R68, !P5 ;  /* 0x000000440200720c */ /* 0x000fc40006fc1270 */
[--C-:B------:R-:W-:Y:S01]  /*1dc00*/  IMAD.IADD R23, R23, 0x1, R71.reuse ;  /* 0x0000000117177824 */ /* 0x100fe200078e0247 */
[-C--:B------:R-:W-:Y:S01]  /*1dc10*/  ISETP.GE.AND P1, PT, R22, R69.reuse, PT ;  /* 0x000000451600720c */ /* 0x080fe20003f26270 */
[----:B------:R-:W-:Y:S01]  /*1dc20*/  VIADD R22, R0, 0x8 ;  /* 0x0000000800167836 */ /* 0x000fe20000000000 */
[----:B------:R4:W-:Y:S01]  /*1dc30*/  @P4 STG.E.U16 desc[UR60][R10.64], R76 ;  /* 0x0000004c0a004986 */ /* 0x0009e2000c10153c */
[C---:B------:R-:W-:Y:S01]  /*1dc40*/  IMAD.IADD R75, R23.reuse, 0x1, R71 ;  /* 0x00000001174b7824 */ /* 0x040fe200078e0247 */
[----:B-1----:R-:W-:Y:S01]  /*1dc50*/  PRMT R74, R86, 0x7632, R74 ;  /* 0x00007632564a7816 */ /* 0x002fe2000000004a */
[----:B------:R-:W-:Y:S01]  /*1dc60*/  IMAD.WIDE R4, R23, 0x2, R72 ;  /* 0x0000000217047825 */ /* 0x000fe200078e0248 */
[-C--:B------:R-:W-:Y:S02]  /*1dc70*/  ISETP.LT.AND P5, PT, R3, R68.reuse, !P5 ;  /* 0x000000440300720c */ /* 0x080fe40006fa1270 */
[----:B------:R-:W-:Y:S01]  /*1dc80*/  ISETP.GE.AND P4, PT, R22, R69, PT ;  /* 0x000000451600720c */ /* 0x000fe20003f86270 */
[----:B------:R-:W-:Y:S01]  /*1dc90*/  IMAD.WIDE R6, R23, 0x2, R20 ;  /* 0x0000000217067825 */ /* 0x000fe200078e0214 */
[----:B------:R-:W-:Y:S03]  /*1dca0*/  @P3 STG.E.U16 desc[UR60][R4.64], R86 ;  /* 0x0000005604003986 */ /* 0x000fe6000c10153c */
[----:B0-----:R-:W-:Y:S01]  /*1dcb0*/  IMAD.WIDE R8, R75, 0x2, R72 ;  /* 0x000000024b087825 */ /* 0x001fe200078e0248 */
[----:B------:R0:W-:Y:S01]  /*1dcc0*/  @P2 STG.E.U16 desc[UR60][R6.64], R74 ;  /* 0x0000004a06002986 */ /* 0x0001e2000c10153c */
[----:B------:R-:W-:-:S02]  /*1dcd0*/  ISETP.LT.AND P2, PT, R2, R68, !P1 ;  /* 0x000000440200720c */ /* 0x000fc40004f41270 */
[-C--:B------:R-:W-:Y:S01]  /*1dce0*/  ISETP.LT.AND P1, PT, R3, R68.reuse, !P1 ;  /* 0x000000440300720c */ /* 0x080fe20004f21270 */
[----:B------:R-:W-:Y:S01]  /*1dcf0*/  VIADD R22, R0, 0x9 ;  /* 0x0000000900167836 */ /* 0x000fe20000000000 */
[----:B------:R1:W-:Y:S01]  /*1dd00*/  @P6 STG.E.U16 desc[UR60][R8.64], R91 ;  /* 0x0000005b08006986 */ /* 0x0003e2000c10153c */
[----:B----4-:R-:W-:Y:S01]  /*1dd10*/  IMAD.WIDE R10, R75, 0x2, R20 ;  /* 0x000000024b0a7825 */ /* 0x010fe200078e0214 */
[-C--:B------:R-:W-:Y:S02]  /*1dd20*/  ISETP.LT.AND P6, PT, R2, R68.reuse, !P4 ;  /* 0x000000440200720c */ /* 0x080fe400067c1270 */
[----:B------:R-:W-:Y:S01]  /*1dd30*/  PRMT R76, R91, 0x7632, R76 ;  /* 0x000076325b4c7816 */ /* 0x000fe2000000004c */
[--C-:B------:R-:W-:Y:S01]  /*1dd40*/  IMAD.IADD R75, R75, 0x1, R71.reuse ;  /* 0x000000014b4b7824 */ /* 0x100fe200078e0247 */
[----:B------:R-:W-:Y:S01]  /*1dd50*/  ISETP.GE.AND P3, PT, R22, R69, PT ;  /* 0x000000451600720c */ /* 0x000fe20003f66270 */
[----:B------:R-:W-:Y:S01]  /*1dd60*/  VIADD R22, R0, 0xa ;  /* 0x0000000a00167836 */ /* 0x000fe20000000000 */
[----:B0-----:R-:W-:Y:S01]  /*1dd70*/  PRMT R74, R87, 0x7632, R74 ;  /* 0x00007632574a7816 */ /* 0x001fe2000000004a */
[C---:B------:R-:W-:Y:S01]  /*1dd80*/  IMAD.IADD R23, R75.reuse, 0x1, R71 ;  /* 0x000000014b177824 */ /* 0x040fe200078e0247 */
[----:B------:R0:W-:Y:S01]  /*1dd90*/  @P5 STG.E.U16 desc[UR60][R10.64], R76 ;  /* 0x0000004c0a005986 */ /* 0x0001e2000c10153c */
[----:B------:R-:W-:Y:S01]  /*1dda0*/  IMAD.WIDE R4, R75, 0x2, R72 ;  /* 0x000000024b047825 */ /* 0x000fe200078e0248 */
[----:B------:R-:W-:-:S02]  /*1ddb0*/  ISETP.LT.AND P4, PT, R3, R68, !P4 ;  /* 0x000000440300720c */ /* 0x000fc40006781270 */
[----:B------:R-:W-:Y:S01]  /*1ddc0*/  ISETP.GE.AND P5, PT, R22, R69, PT ;  /* 0x000000451600720c */ /* 0x000fe20003fa6270 */
[----:B------:R-:W-:Y:S01]  /*1ddd0*/  IMAD.WIDE R6, R75, 0x2, R20 ;  /* 0x000000024b067825 */ /* 0x000fe200078e0214 */
[----:B------:R4:W-:Y:S03]  /*1dde0*/  @P2 STG.E.U16 desc[UR60][R4.64], R87 ;  /* 0x0000005704002986 */ /* 0x0009e6000c10153c */
[C---:B-1----:R-:W-:Y:S01]  /*1ddf0*/  IMAD.WIDE R8, R23.reuse, 0x2, R72 ;  /* 0x0000000217087825 */ /* 0x042fe200078e0248 */
[----:B------:R-:W-:Y:S01]  /*1de00*/  @P1 STG.E.U16 desc[UR60][R6.64], R74 ;  /* 0x0000004a06001986 */ /* 0x000fe2000c10153c */
[-C--:B------:R-:W-:Y:S02]  /*1de10*/  ISETP.LT.AND P1, PT, R2, R68.reuse, !P3 ;  /* 0x000000440200720c */ /* 0x080fe40005f21270 */
[----:B0-----:R-:W-:Y:S01]  /*1de20*/  IMAD.WIDE R10, R23, 0x2, R20 ;  /* 0x00000002170a7825 */ /* 0x001fe200078e0214 */
[----:B------:R0:W-:Y:S01]  /*1de30*/  @P6 STG.E.U16 desc[UR60][R8.64], R24 ;  /* 0x0000001808006986 */ /* 0x0001e2000c10153c */
[----:B------:R-:W-:-:S02]  /*1de40*/  ISETP.LT.AND P3, PT, R3, R68, !P3 ;  /* 0x000000440300720c */ /* 0x000fc40005f61270 */
[--C-:B------:R-:W-:Y:S01]  /*1de50*/  IMAD.IADD R23, R23, 0x1, R71.reuse ;  /* 0x0000000117177824 */ /* 0x100fe200078e0247 */
[-C--:B------:R-:W-:Y:S01]  /*1de60*/  ISETP.LT.AND P6, PT, R2, R68.reuse, !P5 ;  /* 0x000000440200720c */ /* 0x080fe20006fc1270 */
[----:B------:R-:W-:Y:S01]  /*1de70*/  VIADD R22, R0, 0xb ;  /* 0x0000000b00167836 */ /* 0x000fe20000000000 */
[----:B------:R-:W-:Y:S01]  /*1de80*/  ISETP.LT.AND P5, PT, R3, R68, !P5 ;  /* 0x000000440300720c */ /* 0x000fe20006fa1270 */
[C---:B------:R-:W-:Y:S01]  /*1de90*/  IMAD.IADD R75, R23.reuse, 0x1, R71 ;  /* 0x00000001174b7824 */ /* 0x040fe200078e0247 */
[----:B------:R-:W-:Y:S01]  /*1dea0*/  PRMT R76, R24, 0x7632, R76 ;  /* 0x00007632184c7816 */ /* 0x000fe2000000004c */
[C---:B----4-:R-:W-:Y:S01]  /*1deb0*/  IMAD.WIDE R4, R23.reuse, 0x2, R72 ;  /* 0x0000000217047825 */ /* 0x050fe200078e0248 */
[----:B------:R-:W-:Y:S02]  /*1dec0*/  ISETP.GE.AND P2, PT, R22, R69, PT ;  /* 0x000000451600720c */ /* 0x000fe40003f46270 */
[----:B0-----:R-:W-:Y:S01]  /*1ded0*/  PRMT R24, R28, 0x7632, R24 ;  /* 0x000076321c187816 */ /* 0x001fe20000000018 */
[----:B------:R-:W-:Y:S01]  /*1dee0*/  VIADD R22, R0, 0xc ;  /* 0x0000000c00167836 */ /* 0x000fe20000000000 */
[----:B------:R0:W-:Y:S01]  /*1def0*/  @P4 STG.E.U16 desc[UR60][R10.64], R76 ;  /* 0x0000004c0a004986 */ /* 0x0001e2000c10153c */
[----:B------:R-:W-:Y:S01]  /*1df00*/  IMAD.WIDE R6, R23, 0x2, R20 ;  /* 0x0000000217067825 */ /* 0x000fe200078e0214 */
[----:B------:R-:W-:-:S02]  /*1df10*/  PRMT R74, R25, 0x7632, R74 ;  /* 0x00007632194a7816 */ /* 0x000fc4000000004a */
[----:B------:R-:W-:Y:S01]  /*1df20*/  @P1 STG.E.U16 desc[UR60][R4.64], R28 ;  /* 0x0000001c04001986 */ /* 0x000fe2000c10153c */
[C---:B------:R-:W-:Y:S01]  /*1df30*/  IMAD.WIDE R8, R75.reuse, 0x2, R72 ;  /* 0x000000024b087825 */ /* 0x040fe200078e0248 */
[----:B------:R-:W-:Y:S02]  /*1df40*/  ISETP.GE.AND P4, PT, R22, R69, PT ;  /* 0x000000451600720c */ /* 0x000fe40003f86270 */
[----:B------:R1:W-:Y:S01]  /*1df50*/  @P3 STG.E.U16 desc[UR60][R6.64], R24 ;  /* 0x0000001806003986 */ /* 0x0003e2000c10153c */
[----:B------:R-:W-:Y:S02]  /*1df60*/  VIADD R22, R0, 0xd ;  /* 0x0000000d00167836 */ /* 0x000fe40000000000 */
[----:B0-----:R-:W-:Y:S01]  /*1df70*/  IMAD.WIDE R10, R75, 0x2, R20 ;  /* 0x000000024b0a7825 */ /* 0x001fe200078e0214 */
[----:B------:R0:W-:Y:S01]  /*1df80*/  @P6 STG.E.U16 desc[UR60][R8.64], R25 ;  /* 0x0000001908006986 */ /* 0x0001e2000c10153c */
[CC--:B------:R-:W-:Y:S02]  /*1df90*/  ISETP.LT.AND P6, PT, R2.reuse, R68.reuse, !P2 ;  /* 0x000000440200720c */ /* 0x0c0fe400057c1270 */
[-C--:B------:R-:W-:Y:S01]  /*1dfa0*/  ISETP.LT.AND P2, PT, R3, R68.reuse, !P2 ;  /* 0x000000440300720c */ /* 0x080fe20005741270 */
[----:B------:R4:W-:Y:S01]  /*1dfb0*/  @P5 STG.E.U16 desc[UR60][R10.64], R74 ;  /* 0x0000004a0a005986 */ /* 0x0009e2000c10153c */
[----:B------:R-:W-:Y:S01]  /*1dfc0*/  IMAD.IADD R75, R75, 0x1, R71 ;  /* 0x000000014b4b7824 */ /* 0x000fe200078e0247 */
[----:B------:R-:W-:-:S02]  /*1dfd0*/  ISETP.LT.AND P5, PT, R2, R68, !P4 ;  /* 0x000000440200720c */ /* 0x000fc400067a1270 */
[-C--:B------:R-:W-:Y:S01]  /*1dfe0*/  ISETP.LT.AND P4, PT, R3, R68.reuse, !P4 ;  /* 0x000000440300720c */ /* 0x080fe20006781270 */
[----:B------:R-:W-:Y:S01]  /*1dff0*/  IMAD.IADD R23, R75, 0x1, R71 ;  /* 0x000000014b177824 */ /* 0x000fe200078e0247 */
[-C--:B------:R-:W-:Y:S01]  /*1e000*/  ISETP.GE.AND P1, PT, R22, R69.reuse, PT ;  /* 0x000000451600720c */ /* 0x080fe20003f26270 */
[----:B------:R-:W-:Y:S01]  /*1e010*/  VIADD R22, R0, 0xe ;  /* 0x0000000e00167836 */ /* 0x000fe20000000000 */
[----:B-1----:R-:W-:Y:S01]  /*1e020*/  PRMT R24, R29, 0x7632, R24 ;  /* 0x000076321d187816 */ /* 0x002fe20000000018 */
[C---:B------:R-:W-:Y:S01]  /*1e030*/  IMAD.WIDE R4, R75.reuse, 0x2, R72 ;  /* 0x000000024b047825 */ /* 0x040fe200078e0248 */
[----:B------:R-:W-:Y:S02]  /*1e040*/  PRMT R28, R26, 0x7632, R28 ;  /* 0x000076321a1c7816 */ /* 0x000fe4000000001c */
[----:B------:R-:W-:Y:S01]  /*1e050*/  ISETP.GE.AND P3, PT, R22, R69, PT ;  /* 0x000000451600720c */ /* 0x000fe20003f66270 */
[----:B------:R-:W-:Y:S01]  /*1e060*/  IMAD.WIDE R6, R75, 0x2, R20 ;  /* 0x000000024b067825 */ /* 0x000fe200078e0214 */
[----:B------:R1:W-:Y:S03]  /*1e070*/  @P6 STG.E.U16 desc[UR60][R4.64], R29 ;  /* 0x0000001d04006986 */ /* 0x0003e6000c10153c */
[----:B0-----:R-:W-:Y:S01]  /*1e080*/  IMAD.WIDE R8, R23, 0x2, R72 ;  /* 0x0000000217087825 */ /* 0x001fe200078e0248 */
[----:B------:R0:W-:Y:S01]  /*1e090*/  @P2 STG.E.U16 desc[UR60][R6.64], R24 ;  /* 0x0000001806002986 */ /* 0x0001e2000c10153c */
[----:B------:R-:W-:-:S02]  /*1e0a0*/  ISETP.LT.AND P2, PT, R2, R68, !P1 ;  /* 0x000000440200720c */ /* 0x000fc40004f41270 */
[----:B----4-:R-:W-:Y:S01]  /*1e0b0*/  IMAD.WIDE R10, R23, 0x2, R20 ;  /* 0x00000002170a7825 */ /* 0x010fe200078e0214 */
[----:B------:R-:W-:Y:S01]  /*1e0c0*/  @P5 STG.E.U16 desc[UR60][R8.64], R26 ;  /* 0x0000001a08005986 */ /* 0x000fe2000c10153c */
[-C--:B------:R-:W-:Y:S02]  /*1e0d0*/  ISETP.LT.AND P1, PT, R3, R68.reuse, !P1 ;  /* 0x000000440300720c */ /* 0x080fe40004f21270 */
[--C-:B------:R-:W-:Y:S01]  /*1e0e0*/  IMAD.IADD R23, R23, 0x1, R71.reuse ;  /* 0x0000000117177824 */ /* 0x100fe200078e0247 */
[----:B------:R4:W-:Y:S01]  /*1e0f0*/  @P4 STG.E.U16 desc[UR60][R10.64], R28 ;  /* 0x0000001c0a004986 */ /* 0x0009e2000c10153c */
[-C--:B------:R-:W-:Y:S01]  /*1e100*/  ISETP.LT.AND P4, PT, R2, R68.reuse, !P3 ;  /* 0x000000440200720c */ /* 0x080fe20005f81270 */
[----:B------:R-:W-:Y:S01]  /*1e110*/  VIADD R22, R0, 0xf ;  /* 0x0000000f00167836 */ /* 0x000fe20000000000 */
[----:B------:R-:W-:Y:S01]  /*1e120*/  ISETP.LT.AND P3, PT, R3, R68, !P3 ;  /* 0x000000440300720c */ /* 0x000fe20005f61270 */
[----:B------:R-:W-:Y:S01]  /*1e130*/  IMAD.IADD R25, R23, 0x1, R71 ;  /* 0x0000000117197824 */ /* 0x000fe200078e0247 */
[----:B-1----:R-:W-:Y:S01]  /*1e140*/  PRMT R29, R27, 0x7632, R29 ;  /* 0x000076321b1d7816 */ /* 0x002fe2000000001d */
[----:B------:R-:W-:Y:S01]  /*1e150*/  IMAD.WIDE R4, R23, 0x2, R72 ;  /* 0x0000000217047825 */ /* 0x000fe200078e0248 */
[----:B------:R-:W-:-:S03]  /*1e160*/  ISETP.GE.AND P6, PT, R22, R69, PT ;  /* 0x000000451600720c */ /* 0x000fc60003fc6270 */
[----:B0-----:R-:W-:Y:S01]  /*1e170*/  IMAD.WIDE R6, R23, 0x2, R20 ;  /* 0x0000000217067825 */ /* 0x001fe200078e0214 */
[----:B------:R0:W-:Y:S01]  /*1e180*/  @P2 STG.E.U16 desc[UR60][R4.64], R30 ;  /* 0x0000001e04002986 */ /* 0x0001e2000c10153c */
[----:B----4-:R-:W-:Y:S02]  /*1e190*/  PRMT R28, R30, 0x7632, R28 ;  /* 0x000076321e1c7816 */ /* 0x010fe4000000001c */
[----:B------:R-:W-:Y:S02]  /*1e1a0*/  VIADD R22, R0, 0x10 ;  /* 0x0000001000167836 */ /* 0x000fe40000000000 */
[C---:B------:R-:W-:Y:S01]  /*1e1b0*/  IMAD.WIDE R8, R25.reuse, 0x2, R72 ;  /* 0x0000000219087825 */ /* 0x040fe200078e0248 */
[----:B------:R-:W-:Y:S02]  /*1e1c0*/  @P1 STG.E.U16 desc[UR60][R6.64], R28 ;  /* 0x0000001c06001986 */ /* 0x000fe4000c10153c */
[-C--:B------:R-:W-:Y:S01]  /*1e1d0*/  ISETP.GE.AND P5, PT, R22, R69.reuse, PT ;  /* 0x000000451600720c */ /* 0x080fe20003fa6270 */
[----:B------:R-:W-:Y:S01]  /*1e1e0*/  IMAD.WIDE R10, R25, 0x2, R20 ;  /* 0x00000002190a7825 */ /* 0x000fe200078e0214 */
[----:B------:R-:W-:Y:S02]  /*1e1f0*/  @P4 STG.E.U16 desc[UR60][R8.64], R27 ;  /* 0x0000001b08004986 */ /* 0x000fe4000c10153c */
[-C--:B------:R-:W-:Y:S01]  /*1e200*/  ISETP.LT.AND P1, PT, R2, R68.reuse, !P5 ;  /* 0x000000440200720c */ /* 0x080fe20006f21270 */
[----:B------:R-:W-:Y:S01]  /*1e210*/  VIADD R22, R0, 0x11 ;  /* 0x0000001100167836 */ /* 0x000fe20000000000 */
[----:B------:R1:W-:Y:S01]  /*1e220*/  @P3 STG.E.U16 desc[UR60][R10.64], R29 ;  /* 0x0000001d0a003986 */ /* 0x0003e2000c10153c */
[-C--:B------:R-:W-:Y:S01]  /*1e230*/  ISETP.LT.AND P3, PT, R2, R68.reuse, !P6 ;  /* 0x000000440200720c */ /* 0x080fe20007761270 */
[----:B------:R-:W-:Y:S01]  /*1e240*/  VIADD R24, R0, 0x12 ;  /* 0x0000001200187836 */ /* 0x000fe20000000000 */
[-C--:B------:R-:W-:Y:S01]  /*1e250*/  ISETP.LT.AND P6, PT, R3, R68.reuse, !P6 ;  /* 0x000000440300720c */ /* 0x080fe200077c1270 */
[--C-:B------:R-:W-:Y:S01]  /*1e260*/  IMAD.IADD R25, R25, 0x1, R71.reuse ;  /* 0x0000000119197824 */ /* 0x100fe200078e0247 */
[-C--:B------:R-:W-:Y:S01]  /*1e270*/  ISETP.GE.AND P2, PT, R22, R69.reuse, PT ;  /* 0x000000451600720c */ /* 0x080fe20003f46270 */
[----:B------:R-:W-:Y:S01]  /*1e280*/  VIADD R26, R0, 0x13 ;  /* 0x00000013001a7836 */ /* 0x000fe20000000000 */
[----:B------:R-:W4:Y:S01]  /*1e290*/  LDC R22, c[0x0][0x228] ;  /* 0x00008a00ff167b82 */ /* 0x000f220000000800 */
[C---:B------:R-:W-:Y:S01]  /*1e2a0*/  IMAD.IADD R23, R25.reuse, 0x1, R71 ;  /* 0x0000000119177824 */ /* 0x040fe200078e0247 */
[----:B------:R-:W-:Y:S01]  /*1e2b0*/  ISETP.GE.AND P4, PT, R24, R69, PT ;  /* 0x000000451800720c */ /* 0x000fe20003f86270 */
[----:B0-----:R-:W-:Y:S01]  /*1e2c0*/  IMAD.WIDE R4, R25, 0x2, R72 ;  /* 0x0000000219047825 */ /* 0x001fe200078e0248 */
[----:B------:R-:W-:-:S02]  /*1e2d0*/  ISETP.LT.AND P5, PT, R3, R68, !P5 ;  /* 0x000000440300720c */ /* 0x000fc40006fa1270 */
[----:B-1----:R-:W-:Y:S01]  /*1e2e0*/  PRMT R10, R31, 0x7632, R10 ;  /* 0x000076321f0a7816 */ /* 0x002fe2000000000a */
[----:B------:R-:W-:Y:S01]  /*1e2f0*/  IMAD.WIDE R6, R25, 0x2, R20 ;  /* 0x0000000219067825 */ /* 0x000fe200078e0214 */
[----:B------:R-:W0:Y:S01]  /*1e300*/  LDC R27, c[0x0][0x228] ;  /* 0x00008a00ff1b7b82 */ /* 0x000e220000000800 */
[----:B------:R1:W-:Y:S01]  /*1e310*/  @P3 STG.E.U16 desc[UR60][R4.64], R31 ;  /* 0x0000001f04003986 */ /* 0x0003e2000c10153c */
[----:B------:R-:W-:Y:S01]  /*1e320*/  ISETP.GE.AND P3, PT, R26, R69, PT ;  /* 0x000000451a00720c */ /* 0x000fe20003f66270 */
[----:B------:R-:W-:Y:S01]  /*1e330*/  IMAD.WIDE R8, R23, 0x2, R72 ;  /* 0x0000000217087825 */ /* 0x000fe200078e0248 */
[----:B------:R-:W-:Y:S01]  /*1e340*/  PRMT R30, R33, 0x7632, R30 ;  /* 0x00007632211e7816 */ /* 0x000fe2000000001e */
[----:B------:R2:W-:Y:S01]  /*1e350*/  @P6 STG.E.U16 desc[UR60][R6.64], R10 ;  /* 0x0000000a06006986 */ /* 0x0005e2000c10153c */
[-C--:B------:R-:W-:Y:S01]  /*1e360*/  ISETP.LT.AND P6, PT, R2, R68.reuse, !P4 ;  /* 0x000000440200720c */ /* 0x080fe200067c1270 */
[----:B------:R-:W-:Y:S01]  /*1e370*/  VIADD R28, R0, 0x15 ;  /* 0x00000015001c7836 */ /* 0x000fe20000000000 */
[----:B------:R-:W5:Y:S01]  /*1e380*/  LDC R24, c[0x0][0x228] ;  /* 0x00008a00ff187b82 */ /* 0x000f620000000800 */
[----:B------:R3:W-:Y:S01]  /*1e390*/  @P1 STG.E.U16 desc[UR60][R8.64], R32 ;  /* 0x0000002008001986 */ /* 0x0007e2000c10153c */
[----:B------:R-:W-:-:S02]  /*1e3a0*/  ISETP.LT.AND P1, PT, R2, R68, !P2 ;  /* 0x000000440200720c */ /* 0x000fc40005721270 */
[----:B------:R-:W-:Y:S01]  /*1e3b0*/  ISETP.LT.AND P2, PT, R3, R68, !P2 ;  /* 0x000000440300720c */ /* 0x000fe20005741270 */
[----:B-1----:R-:W-:-:S03]  /*1e3c0*/  IMAD.WIDE R4, R23, 0x2, R20 ;  /* 0x0000000217047825 */ /* 0x002fc600078e0214 */
[----:B------:R-:W1:Y:S01]  /*1e3d0*/  LDC R29, c[0x0][0x228] ;  /* 0x00008a00ff1d7b82 */ /* 0x000e620000000800 */
[----:B--2---:R-:W-:Y:S01]  /*1e3e0*/  PRMT R7, R32, 0x7632, R7 ;  /* 0x0000763220077816 */ /* 0x004fe20000000007 */
[----:B------:R-:W-:Y:S01]  /*1e3f0*/  VIADD R6, R0, 0x14 ;  /* 0x0000001400067836 */ /* 0x000fe20000000000 */
[----:B----4-:R-:W-:Y:S01]  /*1e400*/  ISETP.LT.AND P4, PT, R3, R22, !P4 ;  /* 0x000000160300720c */ /* 0x010fe20006781270 */
[----:B------:R-:W-:Y:S02]  /*1e410*/  IMAD.IADD R23, R23, 0x1, R71 ;  /* 0x0000000117177824 */ /* 0x000fe400078e0247 */
[----:B------:R2:W-:Y:S01]  /*1e420*/  @P5 STG.E.U16 desc[UR60][R4.64], R7 ;  /* 0x0000000704005986 */ /* 0x0005e2000c10153c */
[----:B------:R-:W-:Y:S01]  /*1e430*/  ISETP.GE.AND P5, PT, R6, R69, PT ;  /* 0x000000450600720c */ /* 0x000fe20003fa6270 */
[C---:B---3--:R-:W-:Y:S01]  /*1e440*/  IMAD.WIDE R8, R23.reuse, 0x2, R20 ;  /* 0x0000000217087825 */ /* 0x048fe200078e0214 */
[----:B------:R-:W3:Y:S03]  /*1e450*/  LDC R26, c[0x0][0x228] ;  /* 0x00008a00ff1a7b82 */ /* 0x000ee60000000800 */
[----:B------:R-:W-:-:S04]  /*1e460*/  IMAD.IADD R25, R23, 0x1, R71 ;  /* 0x0000000117197824 */ /* 0x000fc800078e0247 */
[----:B------:R-:W-:Y:S01]  /*1e470*/  IMAD.WIDE R10, R25, 0x2, R72 ;  /* 0x00000002190a7825 */ /* 0x000fe200078e0248 */
[----:B------:R-:W4:Y:S01]  /*1e480*/  LDC R31, c[0x0][0x228] ;  /* 0x00008a00ff1f7b82 */ /* 0x000f220000000800 */
[----:B--2---:R-:W-:Y:S02]  /*1e490*/  PRMT R5, R36, 0x7632, R5 ;  /* 0x0000763224057816 */ /* 0x004fe40000000005 */
[----:B------:R-:W-:-:S04]  /*1e4a0*/  IMAD.WIDE R6, R23, 0x2, R72 ;  /* 0x0000000217067825 */ /* 0x000fc800078e0248 */
[----:B------:R-:W-:Y:S01]  /*1e4b0*/  IMAD.WIDE R22, R25, 0x2, R20 ;  /* 0x0000000219167825 */ /* 0x000fe200078e0214 */
[----:B------:R2:W-:Y:S01]  /*1e4c0*/  @P1 STG.E.U16 desc[UR60][R6.64], R36 ;  /* 0x0000002406001986 */ /* 0x0005e2000c10153c */
[----:B------:R-:W-:Y:S02]  /*1e4d0*/  ISETP.GE.AND P1, PT, R28, R69, PT ;  /* 0x000000451c00720c */ /* 0x000fe40003f26270 */
[----:B------:R-:W-:Y:S01]  /*1e4e0*/  VIADD R4, R0, 0x16 ;  /* 0x0000001600047836 */ /* 0x000fe20000000000 */
[----:B------:R2:W-:Y:S01]  /*1e4f0*/  @P2 STG.E.U16 desc[UR60][R8.64], R5 ;  /* 0x0000000508002986 */ /* 0x0005e2000c10153c */
[C---:B0-----:R-:W-:Y:S02]  /*1e500*/  ISETP.LT.AND P2, PT, R2.reuse, R27, !P3 ;  /* 0x0000001b0200720c */ /* 0x041fe40005f41270 */
[----:B-----5:R-:W-:Y:S01]  /*1e510*/  ISETP.LT.AND P3, PT, R3, R24, !P3 ;  /* 0x000000180300720c */ /* 0x020fe20005f61270 */
[----:B------:R-:W0:Y:S01]  /*1e520*/  LDC R27, c[0x0][0x228] ;  /* 0x00008a00ff1b7b82 */ /* 0x000e220000000800 */
[----:B------:R-:W-:Y:S01]  /*1e530*/  @P6 STG.E.U16 desc[UR60][R10.64], R33 ;  /* 0x000000210a006986 */ /* 0x000fe2000c10153c */
[----:B-1----:R-:W-:Y:S01]  /*1e540*/  ISETP.LT.AND P6, PT, R2, R29, !P5 ;  /* 0x0000001d0200720c */ /* 0x002fe20006fc1270 */
[----:B--2---:R-:W-:-:S02]  /*1e550*/  IMAD.IADD R7, R25, 0x1, R71 ;  /* 0x0000000119077824 */ /* 0x004fc400078e0247 */
[----:B------:R1:W-:Y:S01]  /*1e560*/  @P4 STG.E.U16 desc[UR60][R22.64], R30 ;  /* 0x0000001e16004986 */ /* 0x0003e2000c10153c */
[----:B------:R-:W-:Y:S02]  /*1e570*/  ISETP.GE.AND P4, PT, R4, R69, PT ;  /* 0x000000450400720c */ /* 0x000fe40003f86270 */
[----:B------:R-:W2:Y:S01]  /*1e580*/  LDC R24, c[0x0][0x228] ;  /* 0x00008a00ff187b82 */ /* 0x000ea20000000800 */
[----:B------:R-:W-:Y:S01]  /*1e590*/  IMAD.WIDE R4, R7, 0x2, R72 ;  /* 0x0000000207047825 */ /* 0x000fe200078e0248 */
[----:B------:R-:W-:Y:S02]  /*1e5a0*/  PRMT R28, R37, 0x7632, R28 ;  /* 0x00007632251c7816 */ /* 0x000fe4000000001c */
[----:B---3--:R-:W-:Y:S02]  /*1e5b0*/  ISETP.LT.AND P5, PT, R3, R26, !P5 ;  /* 0x0000001a0300720c */ /* 0x008fe40006fa1270 */
[----:B------:R3:W-:Y:S02]  /*1e5c0*/  @P2 STG.E.U16 desc[UR60][R4.64], R37 ;  /* 0x0000002504002986 */ /* 0x0007e4000c10153c */
[----:B------:R-:W5:Y:S01]  /*1e5d0*/  LDC R25, c[0x0][0x228] ;  /* 0x00008a00ff197b82 */ /* 0x000f620000000800 */
[----:B-1----:R-:W-:Y:S01]  /*1e5e0*/  VIADD R22, R0, 0x17 ;  /* 0x0000001700167836 */ /* 0x002fe20000000000 */
[----:B------:R-:W-:Y:S01]  /*1e5f0*/  PRMT R30, R34, 0x7632, R30 ;  /* 0x00007632221e7816 */ /* 0x000fe2000000001e */
[----:B------:R-:W-:-:S02]  /*1e600*/  IMAD.IADD R23, R7, 0x1, R71 ;  /* 0x0000000107177824 */ /* 0x000fc400078e0247 */
[----:B------:R-:W-:Y:S01]  /*1e610*/  IMAD.WIDE R6, R7, 0x2, R20 ;  /* 0x0000000207067825 */ /* 0x000fe200078e0214 */
[----:B------:R-:W-:Y:S02]  /*1e620*/  ISETP.GE.AND P2, PT, R22, R69, PT ;  /* 0x000000451600720c */ /* 0x000fe40003f46270 */
[----:B------:R-:W1:Y:S01]  /*1e630*/  LDC R29, c[0x0][0x228] ;  /* 0x00008a00ff1d7b82 */ /* 0x000e620000000800 */
[C---:B------:R-:W-:Y:S01]  /*1e640*/  IMAD.WIDE R8, R23.reuse, 0x2, R72 ;  /* 0x0000000217087825 */ /* 0x040fe200078e0248 */
[----:B------:R4:W-:Y:S01]  /*1e650*/  @P3 STG.E.U16 desc[UR60][R6.64], R28 ;  /* 0x0000001c06003986 */ /* 0x0009e2000c10153c */
[----:B0-----:R-:W-:Y:S02]  /*1e660*/  ISETP.LT.AND P3, PT, R2, R27, !P1 ;  /* 0x0000001b0200720c */ /* 0x001fe40004f61270 */
[C-C-:B------:R-:W-:Y:S01]  /*1e670*/  IMAD.WIDE R10, R23.reuse, 0x2, R20.reuse ;  /* 0x00000002170a7825 */ /* 0x140fe200078e0214 */
[----:B------:R-:W-:Y:S01]  /*1e680*/  IADD3 R23, R23, R71, RZ ;  /* 0x0000004717177210 */ /* 0x000fe20007ffe0ff */
[----:B------:R-:W-:Y:S01]  /*1e690*/  @P6 STG.E.U16 desc[UR60][R8.64], R34 ;  /* 0x0000002208006986 */ /* 0x000fe2000c10153c */
[----:B------:R-:W0:Y:S01]  /*1e6a0*/  LDC R22, c[0x0][0x228] ;  /* 0x00008a00ff167b82 */ /* 0x000e220000000800 */
[----:B--2---:R-:W-:Y:S01]  /*1e6b0*/  ISETP.LT.AND P1, PT, R3, R24, !P1 ;  /* 0x000000180300720c */ /* 0x004fe20004f21270 */
[----:B---3--:R-:W-:Y:S01]  /*1e6c0*/  VIADD R4, R0, 0x18 ;  /* 0x0000001800047836 */ /* 0x008fe20000000000 */
[----:B------:R2:W-:Y:S01]  /*1e6d0*/  @P5 STG.E.U16 desc[UR60][R10.64], R30 ;  /* 0x0000001e0a005986 */ /* 0x0005e2000c10153c */
[----:B----4-:R-:W-:-:S03]  /*1e6e0*/  IMAD.WIDE R6, R23, 0x2, R20 ;  /* 0x0000000217067825 */ /* 0x010fc600078e0214 */
[----:B------:R-:W-:Y:S01]  /*1e6f0*/  ISETP.GE.AND P5, PT, R4, R69, PT ;  /* 0x000000450400720c */ /* 0x000fe20003fa6270 */
[----:B------:R-:W3:Y:S01]  /*1e700*/  LDC R26, c[0x0][0x228] ;  /* 0x00008a00ff1a7b82 */ /* 0x000ee20000000800 */
[----:B-----5:R-:W-:Y:S01]  /*1e710*/  ISETP.LT.AND P6, PT, R2, R25, !P4 ;  /* 0x000000190200720c */ /* 0x020fe200067c1270 */
[----:B------:R-:W-:Y:S01]  /*1e720*/  IMAD.IADD R25, R23, 0x1, R71 ;  /* 0x0000000117197824 */ /* 0x000fe200078e0247 */
[----:B------:R-:W-:Y:S01]  /*1e730*/  PRMT R28, R35, 0x7632, R28 ;  /* 0x00007632231c7816 */ /* 0x000fe2000000001c */
[----:B------:R-:W-:Y:S01]  /*1e740*/  IMAD.WIDE R4, R23, 0x2, R72 ;  /* 0x0000000217047825 */ /* 0x000fe200078e0248 */
[----:B------:R-:W-:Y:S02]  /*1e750*/  PRMT R23, R38, 0x7632, R23 ;  /* 0x0000763226177816 */ /* 0x000fe40000000017 */
[----:B--2---:R-:W-:Y:S01]  /*1e760*/  PRMT R30, R54, 0x7632, R30 ;  /* 0x00007632361e7816 */ /* 0x004fe2000000001e */
[----:B------:R-:W2:Y:S01]  /*1e770*/  LDC R27, c[0x0][0x228] ;  /* 0x00008a00ff1b7b82 */ /* 0x000ea20000000800 */
[----:B------:R4:W-:Y:S01]  /*1e780*/  @P3 STG.E.U16 desc[UR60][R4.64], R38 ;  /* 0x0000002604003986 */ /* 0x0009e2000c10153c */
[----:B------:R-:W-:-:S03]  /*1e790*/  IMAD.WIDE R8, R25, 0x2, R72 ;  /* 0x0000000219087825 */ /* 0x000fc600078e0248 */
[----:B------:R5:W-:Y:S01]  /*1e7a0*/  @P1 STG.E.U16 desc[UR60][R6.64], R23 ;  /* 0x0000001706001986 */ /* 0x000be2000c10153c */
[----:B-1----:R-:W-:Y:S01]  /*1e7b0*/  ISETP.LT.AND P1, PT, R2, R29, !P2 ;  /* 0x0000001d0200720c */ /* 0x002fe20005721270 */
[----:B------:R-:W-:Y:S01]  /*1e7c0*/  IMAD.WIDE R10, R25, 0x2, R20 ;  /* 0x00000002190a7825 */ /* 0x000fe200078e0214 */
[----:B------:R-:W1:Y:S01]  /*1e7d0*/  LDC R24, c[0x0][0x228] ;  /* 0x00008a00ff187b82 */ /* 0x000e620000000800 */
[----:B0-----:R-:W-:Y:S01]  /*1e7e0*/  ISETP.LT.AND P2, PT, R3, R22, !P2 ;  /* 0x000000160300720c */ /* 0x001fe20005741270 */
[----:B------:R0:W-:Y:S01]  /*1e7f0*/  @P6 STG.E.U16 desc[UR60][R8.64], R35 ;  /* 0x0000002308006986 */ /* 0x0001e2000c10153c */
[----:B------:R-:W-:Y:S02]  /*1e800*/  IMAD.IADD R25, R25, 0x1, R71 ;  /* 0x0000000119197824 */ /* 0x000fe400078e0247 */
[----:B----4-:R-:W-:-:S03]  /*1e810*/  VIADD R4, R0, 0x1a ;  /* 0x0000001a00047836 */ /* 0x010fc60000000000 */
[----:B------:R-:W4:Y:S01]  /*1e820*/  LDC R29, c[0x0][0x228] ;  /* 0x00008a00ff1d7b82 */ /* 0x000f220000000800 */
[----:B---3--:R-:W-:Y:S01]  /*1e830*/  ISETP.LT.AND P4, PT, R3, R26, !P4 ;  /* 0x0000001a0300720c */ /* 0x008fe20006781270 */
[----:B------:R-:W-:Y:S02]  /*1e840*/  VIADD R26, R0, 0x19 ;  /* 0x00000019001a7836 */ /* 0x000fe40000000000 */
[C---:B-----5:R-:W-:Y:S02]  /*1e850*/  IMAD.IADD R23, R25.reuse, 0x1, R71 ;  /* 0x0000000119177824 */ /* 0x060fe400078e0247 */
[----:B------:R-:W-:Y:S01]  /*1e860*/  IMAD.WIDE R6, R25, 0x2, R20 ;  /* 0x0000000219067825 */ /* 0x000fe200078e0214 */
[----:B------:R-:W-:Y:S01]  /*1e870*/  ISETP.GE.AND P3, PT, R26, R69, PT ;  /* 0x000000451a00720c */ /* 0x000fe20003f66270 */
[----:B------:R-:W3:Y:S01]  /*1e880*/  LDC R22, c[0x0][0x228] ;  /* 0x00008a00ff167b82 */ /* 0x000ee20000000800 */
[----:B--2---:R-:W-:Y:S01]  /*1e890*/  ISETP.LT.AND P6, PT, R2, R27, !P5 ;  /* 0x0000001b0200720c */ /* 0x004fe20006fc1270 */
[----:B------:R-:W-:-:S02]  /*1e8a0*/  VIADD R26, R0, 0x1b ;  /* 0x0000001b001a7836 */ /* 0x000fc40000000000 */
[--C-:B0-----:R-:W-:Y:S02]  /*1e8b0*/  IMAD.WIDE R8, R23, 0x2, R72.reuse ;  /* 0x0000000217087825 */ /* 0x101fe400078e0248 */
[----:B------:R0:W-:Y:S01]  /*1e8c0*/  @P4 STG.E.U16 desc[UR60][R10.64], R28 ;  /* 0x0000001c0a004986 */ /* 0x0001e2000c10153c */
[----:B------:R-:W-:Y:S01]  /*1e8d0*/  ISETP.GE.AND P4, PT, R4, R69, PT ;  /* 0x000000450400720c */ /* 0x000fe20003f86270 */
[----:B------:R-:W2:Y:S01]  /*1e8e0*/  LDC R27, c[0x0][0x228] ;  /* 0x00008a00ff1b7b82 */ /* 0x000ea20000000800 */
[----:B-1----:R-:W-:Y:S01]  /*1e8f0*/  ISETP.LT.AND P5, PT, R3, R24, !P5 ;  /* 0x000000180300720c */ /* 0x002fe20006fa1270 */
[----:B------:R-:W-:Y:S01]  /*1e900*/  IMAD.WIDE R4, R25, 0x2, R72 ;  /* 0x0000000219047825 */ /* 0x000fe200078e0248 */
[----:B------:R-:W-:-:S04]  /*1e910*/  PRMT R25, R39, 0x7632, R25 ;  /* 0x0000763227197816 */ /* 0x000fc80000000019 */
[----:B------:R1:W-:Y:S01]  /*1e920*/  @P1 STG.E.U16 desc[UR60][R4.64], R39 ;  /* 0x0000002704001986 */ /* 0x0003e2000c10153c */
[----:B------:R-:W5:Y:S01]  /*1e930*/  LDC R24, c[0x0][0x228] ;  /* 0x00008a00ff187b82 */ /* 0x000f620000000800 */
[----:B------:R-:W-:Y:S01]  /*1e940*/  ISETP.GE.AND P1, PT, R26, R69, PT ;  /* 0x000000451a00720c */ /* 0x000fe20003f26270 */
[C---:B0-----:R-:W-:Y:S01]  /*1e950*/  IMAD.WIDE R10, R23.reuse, 0x2, R20 ;  /* 0x00000002170a7825 */ /* 0x041fe200078e0214 */
[----:B------:R0:W-:Y:S01]  /*1e960*/  @P2 STG.E.U16 desc[UR60][R6.64], R25 ;  /* 0x0000001906002986 */ /* 0x0001e2000c10153c */
[----:B----4-:R-:W-:Y:S02]  /*1e970*/  ISETP.LT.AND P2, PT, R2, R29, !P3 ;  /* 0x0000001d0200720c */ /* 0x010fe40005f41270 */
[----:B------:R-:W-:Y:S01]  /*1e980*/  PRMT R28, R40, 0x7632, R28 ;  /* 0x00007632281c7816 */ /* 0x000fe2000000001c */
[----:B------:R-:W-:Y:S01]  /*1e990*/  IMAD.IADD R23, R23, 0x1, R71 ;  /* 0x0000000117177824 */ /* 0x000fe200078e0247 */
[----:B------:R-:W4:Y:S01]  /*1e9a0*/  LDC R26, c[0x0][0x228] ;  /* 0x00008a00ff1a7b82 */ /* 0x000f220000000800 */
[----:B---3--:R-:W-:Y:S01]  /*1e9b0*/  ISETP.LT.AND P3, PT, R3, R22, !P3 ;  /* 0x000000160300720c */ /* 0x008fe20005f61270 */
[----:B------:R3:W-:Y:S01]  /*1e9c0*/  @P6 STG.E.U16 desc[UR60][R8.64], R40 ;  /* 0x0000002808006986 */ /* 0x0007e2000c10153c */
[----:B-1----:R-:W-:-:S03]  /*1e9d0*/  VIADD R4, R0, 0x1c ;  /* 0x0000001c00047836 */ /* 0x002fc60000000000 */
[----:B------:R1:W-:Y:S01]  /*1e9e0*/  @P5 STG.E.U16 desc[UR60][R10.64], R28 ;  /* 0x0000001c0a005986 */ /* 0x0003e2000c10153c */
[C---:B0-----:R-:W-:Y:S01]  /*1e9f0*/  IMAD.IADD R25, R23.reuse, 0x1, R71 ;  /* 0x0000000117197824 */ /* 0x041fe200078e0247 */
[----:B------:R-:W0:Y:S01]  /*1ea00*/  LDC R29, c[0x0][0x228] ;  /* 0x00008a00ff1d7b82 */ /* 0x000e220000000800 */
[----:B--2---:R-:W-:Y:S01]  /*1ea10*/  ISETP.LT.AND P6, PT, R2, R27, !P4 ;  /* 0x0000001b0200720c */ /* 0x004fe200067c1270 */
[----:B------:R-:W-:Y:S01]  /*1ea20*/  IMAD.WIDE R6, R23, 0x2, R20 ;  /* 0x0000000217067825 */ /* 0x000fe200078e0214 */
[----:B------:R-:W-:-:S03]  /*1ea30*/  ISETP.GE.AND P5, PT, R4, R69, PT ;  /* 0x000000450400720c */ /* 0x000fc60003fa6270 */
[----:B------:R-:W-:Y:S01]  /*1ea40*/  IMAD.WIDE R4, R23, 0x2, R72 ;  /* 0x0000000217047825 */ /* 0x000fe200078e0248 */
[----:B------:R-:W-:Y:S01]  /*1ea50*/  PRMT R23, R48, 0x7632, R23 ;  /* 0x0000763230177816 */ /* 0x000fe20000000017 */
[----:B------:R-:W2:Y:S01]  /*1ea60*/  LDC R22, c[0x0][0x228] ;  /* 0x00008a00ff167b82 */ /* 0x000ea20000000800 */
[----:B-----5:R-:W-:Y:S01]  /*1ea70*/  ISETP.LT.AND P4, PT, R3, R24, !P4 ;  /* 0x000000180300720c */ /* 0x020fe20006781270 */
[----:B------:R-:W-:Y:S01]  /*1ea80*/  VIADD R24, R0, 0x1d ;  /* 0x0000001d00187836 */ /* 0x000fe20000000000 */
[----:B------:R5:W-:Y:S01]  /*1ea90*/  @P2 STG.E.U16 desc[UR60][R4.64], R48 ;  /* 0x0000003004002986 */ /* 0x000be2000c10153c */
[----:B---3--:R-:W-:Y:S01]  /*1eaa0*/  IMAD.WIDE R8, R25, 0x2, R72 ;  /* 0x0000000219087825 */ /* 0x008fe200078e0248 */
[----:B-1----:R-:W-:Y:S02]  /*1eab0*/  PRMT R28, R41, 0x7632, R28 ;  /* 0x00007632291c7816 */ /* 0x002fe4000000001c */
[----:B------:R-:W-:Y:S01]  /*1eac0*/  ISETP.GE.AND P2, PT, R24, R69, PT ;  /* 0x000000451800720c */ /* 0x000fe20003f46270 */
[----:B------:R-:W1:Y:S01]  /*1ead0*/  LDC R27, c[0x0][0x228] ;  /* 0x00008a00ff1b7b82 */ /* 0x000e620000000800 */
[----:B------:R3:W-:Y:S01]  /*1eae0*/  @P3 STG.E.U16 desc[UR60][R6.64], R23 ;  /* 0x0000001706003986 */ /* 0x0007e2000c10153c */
[----:B------:R-:W-:Y:S01]  /*1eaf0*/  ISETP.LT.AND P3, PT, R2, R31, !P1 ;  /* 0x0000001f0200720c */ /* 0x000fe20004f61270 */
[----:B------:R-:W-:Y:S01]  /*1eb00*/  IMAD.WIDE R10, R25, 0x2, R20 ;  /* 0x00000002190a7825 */ /* 0x000fe200078e0214 */
[----:B----4-:R-:W-:Y:S01]  /*1eb10*/  ISETP.LT.AND P1, PT, R3, R26, !P1 ;  /* 0x0000001a0300720c */ /* 0x010fe20004f21270 */
[----:B------:R4:W-:Y:S02]  /*1eb20*/  @P6 STG.E.U16 desc[UR60][R8.64], R41 ;  /* 0x0000002908006986 */ /* 0x0009e4000c10153c */
[----:B-----5:R-:W-:Y:S01]  /*1eb30*/  VIADD R4, R0, 0x1e ;  /* 0x0000001e00047836 */ /* 0x020fe20000000000 */
[----:B------:R-:W5:Y:S01]  /*1eb40*/  LDC R24, c[0x0][0x228] ;  /* 0x00008a00ff187b82 */ /* 0x000f620000000800 */
[----:B0-----:R-:W-:Y:S01]  /*1eb50*/  ISETP.LT.AND P6, PT, R2, R29, !P5 ;  /* 0x0000001d0200720c */ /* 0x001fe20006fc1270 */
[----:B------:R-:W-:Y:S01]  /*1eb60*/  IMAD.IADD R25, R25, 0x1, R71 ;  /* 0x0000000119197824 */ /* 0x000fe200078e0247 */
[----:B------:R0:W-:Y:S01]  /*1eb70*/  @P4 STG.E.U16 desc[UR60][R10.64], R28 ;  /* 0x0000001c0a004986 */ /* 0x0001e2000c10153c */
[----:B------:R-:W-:Y:S01]  /*1eb80*/  ISETP.GE.AND P4, PT, R4, R69, PT ;  /* 0x000000450400720c */ /* 0x000fe20003f86270 */
[----:B------:R-:W-:-:S02]  /*1eb90*/  VIADD R26, R0, 0x1f ;  /* 0x0000001f001a7836 */ /* 0x000fc40000000000 */
[----:B---3--:R-:W-:Y:S01]  /*1eba0*/  IMAD.IADD R23, R25, 0x1, R71 ;  /* 0x0000000119177824 */ /* 0x008fe200078e0247 */
[----:B------:R-:W3:Y:S01]  /*1ebb0*/  LDC R29, c[0x0][0x228] ;  /* 0x00008a00ff1d7b82 */ /* 0x000ee20000000800 */
[----:B--2---:R-:W-:Y:S01]  /*1ebc0*/  ISETP.LT.AND P5, PT, R3, R22, !P5 ;  /* 0x000000160300720c */ /* 0x004fe20006fa1270 */
[----:B------:R-:W-:-:S04]  /*1ebd0*/  IMAD.WIDE R4, R25, 0x2, R72 ;  /* 0x0000000219047825 */ /* 0x000fc800078e0248 */
[----:B------:R-:W-:Y:S01]  /*1ebe0*/  IMAD.WIDE R6, R25, 0x2, R20 ;  /* 0x0000000219067825 */ /* 0x000fe200078e0214 */
[----:B------:R-:W-:Y:S01]  /*1ebf0*/  PRMT R25, R49, 0x7632, R25 ;  /* 0x0000763231197816 */ /* 0x000fe20000000019 */
[----:B------:R-:W2:Y:S01]  /*1ec00*/  LDC R22, c[0x0][0x228] ;  /* 0x00008a00ff167b82 */ /* 0x000ea20000000800 */
[----:B------:R5:W-:Y:S01]  /*1ec10*/  @P3 STG.E.U16 desc[UR60][R4.64], R49 ;  /* 0x0000003104003986 */ /* 0x000be2000c10153c */
[----:B------:R-:W-:Y:S01]  /*1ec20*/  ISETP.GE.AND P3, PT, R26, R69, PT ;  /* 0x000000451a00720c */ /* 0x000fe20003f66270 */
[C---:B----4-:R-:W-:Y:S01]  /*1ec30*/  IMAD.WIDE R8, R23.reuse, 0x2, R72 ;  /* 0x0000000217087825 */ /* 0x050fe200078e0248 */
[----:B0-----:R-:W-:Y:S01]  /*1ec40*/  PRMT R28, R42, 0x7632, R28 ;  /* 0x000076322a1c7816 */ /* 0x001fe2000000001c */
[----:B------:R0:W-:Y:S01]  /*1ec50*/  @P1 STG.E.U16 desc[UR60][R6.64], R25 ;  /* 0x0000001906001986 */ /* 0x0001e2000c10153c */
[----:B-1----:R-:W-:Y:S01]  /*1ec60*/  ISETP.LT.AND P1, PT, R2, R27, !P2 ;  /* 0x0000001b0200720c */ /* 0x002fe20005721270 */
[----:B------:R-:W-:Y:S01]  /*1ec70*/  IMAD.WIDE R10, R23, 0x2, R20 ;  /* 0x00000002170a7825 */ /* 0x000fe200078e0214 */
[----:B-----5:R-:W-:Y:S01]  /*1ec80*/  ISETP.LT.AND P2, PT, R3, R24, !P2 ;  /* 0x000000180300720c */ /* 0x020fe20005741270 */
[----:B------:R-:W1:Y:S01]  /*1ec90*/  LDC R27, c[0x0][0x228] ;  /* 0x00008a00ff1b7b82 */ /* 0x000e620000000800 */
[----:B------:R4:W-:Y:S01]  /*1eca0*/  @P6 STG.E.U16 desc[UR60][R8.64], R42 ;  /* 0x0000002a08006986 */ /* 0x0009e2000c10153c */
[----:B------:R-:W-:-:S02]  /*1ecb0*/  IMAD.IADD R23, R23, 0x1, R71 ;  /* 0x0000000117177824 */ /* 0x000fc400078e0247 */
[----:B------:R-:W-:Y:S01]  /*1ecc0*/  VIADD R4, R0, 0x20 ;  /* 0x0000002000047836 */ /* 0x000fe20000000000 */
[----:B------:R5:W-:Y:S01]  /*1ecd0*/  @P5 STG.E.U16 desc[UR60][R10.64], R28 ;  /* 0x0000001c0a005986 */ /* 0x000be2000c10153c */
[----:B---3--:R-:W-:Y:S02]  /*1ece0*/  ISETP.LT.AND P6, PT, R2, R29, !P4 ;  /* 0x0000001d0200720c */ /* 0x008fe400067c1270 */
[----:B------:R-:W3:Y:S01]  /*1ecf0*/  LDC R24, c[0x0][0x228] ;  /* 0x00008a00ff187b82 */ /* 0x000ee20000000800 */
[----:B------:R-:W-:Y:S01]  /*1ed00*/  ISETP.GE.AND P5, PT, R4, R69, PT ;  /* 0x000000450400720c */ /* 0x000fe20003fa6270 */
[----:B------:R-:W-:-:S04]  /*1ed10*/  IMAD.WIDE R4, R23, 0x2, R72 ;  /* 0x0000000217047825 */ /* 0x000fc800078e0248 */
[----:B0-----:R-:W-:Y:S01]  /*1ed20*/  IMAD.IADD R25, R23, 0x1, R71 ;  /* 0x0000000117197824 */ /* 0x001fe200078e0247 */
[----:B--2---:R-:W-:Y:S01]  /*1ed30*/  ISETP.LT.AND P4, PT, R3, R22, !P4 ;  /* 0x000000160300720c */ /* 0x004fe20006781270 */
[----:B------:R-:W0:Y:S01]  /*1ed40*/  LDC R31, c[0x0][0x228] ;  /* 0x00008a00ff1f7b82 */ /* 0x000e220000000800 */
[----:B------:R-:W-:Y:S01]  /*1ed50*/  VIADD R22, R0, 0x21 ;  /* 0x0000002100167836 */ /* 0x000fe20000000000 */
[----:B------:R2:W-:Y:S01]  /*1ed60*/  @P1 STG.E.U16 desc[UR60][R4.64], R50 ;  /* 0x0000003204001986 */ /* 0x0005e2000c10153c */
[----:B------:R-:W-:Y:S01]  /*1ed70*/  IMAD.WIDE R6, R23, 0x2, R20 ;  /* 0x0000000217067825 */ /* 0x000fe200078e0214 */
[----:B------:R-:W-:Y:S02]  /*1ed80*/  PRMT R23, R50, 0x7632, R23 ;  /* 0x0000763232177816 */ /* 0x000fe40000000017 */
[----:B------:R-:W-:Y:S01]  /*1ed90*/  ISETP.GE.AND P1, PT, R22, R69, PT ;  /* 0x000000451600720c */ /* 0x000fe20003f26270 */
[----:B----4-:R-:W-:Y:S01]  /*1eda0*/  IMAD.WIDE R8, R25, 0x2, R72 ;  /* 0x0000000219087825 */ /* 0x010fe200078e0248 */
[----:B------:R-:W4:Y:S01]  /*1edb0*/  LDC R26, c[0x0][0x228] ;  /* 0x00008a00ff1a7b82 */ /* 0x000f220000000800 */
[----:B-----5:R-:W-:Y:S01]  /*1edc0*/  PRMT R28, R43, 0x7632, R28 ;  /* 0x000076322b1c7816 */ /* 0x020fe2000000001c */
[----:B------:R5:W-:Y:S01]  /*1edd0*/  @P2 STG.E.U16 desc[UR60][R6.64], R23 ;  /* 0x0000001706002986 */ /* 0x000be2000c10153c */
[----:B------:R-:W-:-:S03]  /*1ede0*/  IMAD.WIDE R10, R25, 0x2, R20 ;  /* 0x00000002190a7825 */ /* 0x000fc600078e0214 */
[----:B------:R-:W-:Y:S01]  /*1edf0*/  @P6 STG.E.U16 desc[UR60][R8.64], R43 ;  /* 0x0000002b08006986 */ /* 0x000fe2000c10153c */
[----:B-1----:R-:W-:Y:S01]  /*1ee00*/  ISETP.LT.AND P6, PT, R2, R27, !P5 ;  /* 0x0000001b0200720c */ /* 0x002fe20006fc1270 */
[----:B------:R-:W1:Y:S01]  /*1ee10*/  LDC R29, c[0x0][0x228] ;  /* 0x00008a00ff1d7b82 */ /* 0x000e620000000800 */
[----:B---3--:R-:W-:Y:S01]  /*1ee20*/  ISETP.LT.AND P5, PT, R3, R24, !P5 ;  /* 0x000000180300720c */ /* 0x008fe20006fa1270 */
[----:B------:R3:W-:Y:S01]  /*1ee30*/  @P4 STG.E.U16 desc[UR60][R10.64], R28 ;  /* 0x0000001c0a004986 */ /* 0x0007e2000c10153c */
[----:B--2---:R-:W-:Y:S02]  /*1ee40*/  VIADD R4, R0, 0x22 ;  /* 0x0000002200047836 */ /* 0x004fe40000000000 */
[----:B------:R-:W-:-:S03]  /*1ee50*/  IMAD.IADD R25, R25, 0x1, R71 ;  /* 0x0000000119197824 */ /* 0x000fc600078e0247 */
[----:B------:R-:W2:Y:S01]  /*1ee60*/  LDC R22, c[0x0][0x228] ;  /* 0x00008a00ff167b82 */ /* 0x000ea20000000800 */
[----:B0-----:R-:W-:Y:S01]  /*1ee70*/  ISETP.LT.AND P4, PT, R2, R31, !P3 ;  /* 0x0000001f0200720c */ /* 0x001fe20005f81270 */
[C---:B-----5:R-:W-:Y:S01]  /*1ee80*/  IMAD.IADD R23, R25.reuse, 0x1, R71 ;  /* 0x0000000119177824 */ /* 0x060fe200078e0247 */
[----:B------:R-:W-:Y:S01]  /*1ee90*/  ISETP.GE.AND P2, PT, R4, R69, PT ;  /* 0x000000450400720c */ /* 0x000fe20003f46270 */
[----:B------:R-:W-:Y:S01]  /*1eea0*/  IMAD.WIDE R4, R25, 0x2, R72 ;  /* 0x0000000219047825 */ /* 0x000fe200078e0248 */
[----:B---3--:R-:W-:-:S03]  /*1eeb0*/  PRMT R28, R52, 0x7632, R28 ;  /* 0x00007632341c7816 */ /* 0x008fc6000000001c */
[----:B------:R-:W0:Y:S01]  /*1eec0*/  LDC R27, c[0x0][0x228] ;  /* 0x00008a00ff1b7b82 */ /* 0x000e220000000800 */
[----:B----4-:R-:W-:Y:S01]  /*1eed0*/  ISETP.LT.AND P3, PT, R3, R26, !P3 ;  /* 0x0000001a0300720c */ /* 0x010fe20005f61270 */
[----:B------:R-:W-:Y:S01]  /*1eee0*/  IMAD.WIDE R6, R25, 0x2, R20 ;  /* 0x0000000219067825 */ /* 0x000fe200078e0214 */
[----:B------:R-:W-:-:S03]  /*1eef0*/  PRMT R25, R51, 0x7632, R25 ;  /* 0x0000763233197816 */ /* 0x000fc60000000019 */
[----:B------:R-:W-:Y:S01]  /*1ef00*/  VIADD R26, R0, 0x23 ;  /* 0x00000023001a7836 */ /* 0x000fe20000000000 */
[----:B------:R3:W-:Y:S01]  /*1ef10*/  @P4 STG.E.U16 desc[UR60][R4.64], R51 ;  /* 0x0000003304004986 */ /* 0x0007e2000c10153c */
[----:B------:R-:W4:Y:S01]  /*1ef20*/  LDC R24, c[0x0][0x228] ;  /* 0x00008a00ff187b82 */ /* 0x000f220000000800 */
[C---:B------:R-:W-:Y:S02]  /*1ef30*/  IMAD.WIDE R8, R23.reuse, 0x2, R72 ;  /* 0x0000000217087825 */ /* 0x040fe400078e0248 */
[----:B------:R-:W-:Y:S02]  /*1ef40*/  ISETP.GE.AND P4, PT, R26, R69, PT ;  /* 0x000000451a00720c */ /* 0x000fe40003f86270 */
[----:B------:R-:W-:Y:S01]  /*1ef50*/  IMAD.WIDE R10, R23, 0x2, R20 ;  /* 0x00000002170a7825 */ /* 0x000fe200078e0214 */
[----:B------:R5:W-:Y:S01]  /*1ef60*/  @P3 STG.E.U16 desc[UR60][R6.64], R25 ;  /* 0x0000001906003986 */ /* 0x000be2000c10153c */
[----:B-1----:R-:W-:Y:S01]  /*1ef70*/  ISETP.LT.AND P3, PT, R2, R29, !P1 ;  /* 0x0000001d0200720c */ /* 0x002fe20004f61270 */
[----:B------:R-:W1:Y:S01]  /*1ef80*/  LDC R31, c[0x0][0x228] ;  /* 0x00008a00ff1f7b82 */ /* 0x000e620000000800 */
[----:B--2---:R-:W-:Y:S01]  /*1ef90*/  ISETP.LT.AND P1, PT, R3, R22, !P1 ;  /* 0x000000160300720c */ /* 0x004fe20004f21270 */
[----:B------:R-:W-:Y:S01]  /*1efa0*/  IMAD.IADD R23, R23, 0x1, R71 ;  /* 0x0000000117177824 */ /* 0x000fe200078e0247 */
[----:B------:R2:W-:Y:S01]  /*1efb0*/  @P6 STG.E.U16 desc[UR60][R8.64], R52 ;  /* 0x0000003408006986 */ /* 0x0005e2000c10153c */
[----:B---3--:R-:W-:-:S03]  /*1efc0*/  VIADD R4, R0, 0x24 ;  /* 0x0000002400047836 */ /* 0x008fc60000000000 */
[----:B------:R3:W-:Y:S01]  /*1efd0*/  @P5 STG.E.U16 desc[UR60][R10.64], R28 ;  /* 0x0000001c0a005986 */ /* 0x0007e2000c10153c */
[----:B------:R-:W1:Y:S01]  /*1efe0*/  LDC R26, c[0x0][0x228] ;  /* 0x00008a00ff1a7b82 */ /* 0x000e620000000800 */
[----:B0-----:R-:W-:Y:S01]  /*1eff0*/  ISETP.LT.AND P6, PT, R2, R27, !P2 ;  /* 0x0000001b0200720c */ /* 0x001fe200057c1270 */
[C---:B-----5:R-:W-:Y:S01]  /*1f000*/  IMAD.IADD R25, R23.reuse, 0x1, R71 ;  /* 0x0000000117197824 */ /* 0x060fe200078e0247 */
[----:B------:R-:W-:Y:S01]  /*1f010*/  ISETP.GE.AND P5, PT, R4, R69, PT ;  /* 0x000000450400720c */ /* 0x000fe20003fa6270 */
[----:B------:R-:W-:-:S04]  /*1f020*/  IMAD.WIDE R4, R23, 0x2, R72 ;  /* 0x0000000217047825 */ /* 0x000fc800078e0248 */
[----:B------:R-:W0:Y:S01]  /*1f030*/  LDC R29, c[0x0][0x228] ;  /* 0x00008a00ff1d7b82 */ /* 0x000e220000000800 */
[----:B----4-:R-:W-:Y:S01]  /*1f040*/  ISETP.LT.AND P2, PT, R3, R24, !P2 ;  /* 0x000000180300720c */ /* 0x010fe20005741270 */
[----:B------:R-:W-:Y:S01]  /*1f050*/  VIADD R24, R0, 0x25 ;  /* 0x0000002500187836 */ /* 0x000fe20000000000 */
[----:B------:R4:W-:Y:S01]  /*1f060*/  @P3 STG.E.U16 desc[UR60][R4.64], R56 ;  /* 0x0000003804003986 */ /* 0x0009e2000c10153c */
[----:B------:R-:W-:Y:S01]  /*1f070*/  IMAD.WIDE R6, R23, 0x2, R20 ;  /* 0x0000000217067825 */ /* 0x000fe200078e0214 */
[----:B------:R-:W-:Y:S02]  /*1f080*/  PRMT R23, R56, 0x7632, R23 ;  /* 0x0000763238177816 */ /* 0x000fe40000000017 */
[----:B------:R-:W-:Y:S01]  /*1f090*/  ISETP.GE.AND P3, PT, R24, R69, PT ;  /* 0x000000451800720c */ /* 0x000fe20003f66270 */
[----:B------:R-:W5:Y:S01]  /*1f0a0*/  LDC R22, c[0x0][0x228] ;  /* 0x00008a00ff167b82 */ /* 0x000f620000000800 */
[----:B--2---:R-:W-:Y:S01]  /*1f0b0*/  IMAD.WIDE R8, R25, 0x2, R72 ;  /* 0x0000000219087825 */ /* 0x004fe200078e0248 */
[----:B---3--:R-:W-:Y:S01]  /*1f0c0*/  PRMT R28, R53, 0x7632, R28 ;  /* 0x00007632351c7816 */ /* 0x008fe2000000001c */
[----:B------:R2:W-:Y:S02]  /*1f0d0*/  @P1 STG.E.U16 desc[UR60][R6.64], R23 ;  /* 0x0000001706001986 */ /* 0x0005e4000c10153c */
[----:B------:R-:W-:-:S02]  /*1f0e0*/  IMAD.WIDE R10, R25, 0x2, R20 ;  /* 0x00000002190a7825 */ /* 0x000fc400078e0214 */
[----:B------:R3:W-:Y:S01]  /*1f0f0*/  @P6 STG.E.U16 desc[UR60][R8.64], R53 ;  /* 0x0000003508006986 */ /* 0x0007e2000c10153c */
[----:B------:R-:W3:Y:S01]  /*1f100*/  LDC R27, c[0x0][0x228] ;  /* 0x00008a00ff1b7b82 */ /* 0x000ee20000000800 */
[----:B----4-:R-:W-:Y:S02]  /*1f110*/  VIADD R4, R0, 0x26 ;  /* 0x0000002600047836 */ /* 0x010fe40000000000 */
[----:B------:R4:W-:Y:S01]  /*1f120*/  @P2 STG.E.U16 desc[UR60][R10.64], R28 ;  /* 0x0000001c0a002986 */ /* 0x0009e2000c10153c */
[----:B-1----:R-:W-:Y:S01]  /*1f130*/  ISETP.LT.AND P2, PT, R2, R31, !P4 ;  /* 0x0000001f0200720c */ /* 0x002fe20006741270 */
[--C-:B------:R-:W-:Y:S01]  /*1f140*/  IMAD.IADD R25, R25, 0x1, R71.reuse ;  /* 0x0000000119197824 */ /* 0x100fe200078e0247 */
[----:B------:R-:W-:Y:S01]  /*1f150*/  ISETP.LT.AND P4, PT, R3, R26, !P4 ;  /* 0x0000001a0300720c */ /* 0x000fe20006781270 */
[----:B------:R-:W-:Y:S01]  /*1f160*/  VIADD R26, R0, 0x27 ;  /* 0x00000027001a7836 */ /* 0x000fe20000000000 */
[----:B------:R-:W1:Y:S01]  /*1f170*/  LDC R24, c[0x0][0x228] ;  /* 0x00008a00ff187b82 */ /* 0x000e620000000800 */
[----:B0-----:R-:W-:Y:S01]  /*1f180*/  ISETP.LT.AND P6, PT, R2, R29, !P5 ;  /* 0x0000001d0200720c */ /* 0x001fe20006fc1270 */
[C---:B--2---:R-:W-:Y:S01]  /*1f190*/  IMAD.IADD R23, R25.reuse, 0x1, R71 ;  /* 0x0000000119177824 */ /* 0x044fe200078e0247 */
[----:B------:R-:W-:Y:S01]  /*1f1a0*/  ISETP.GE.AND P1, PT, R4, R69, PT ;  /* 0x000000450400720c */ /* 0x000fe20003f26270 */
[----:B------:R-:W-:Y:S01]  /*1f1b0*/  IMAD.WIDE R4, R25, 0x2, R72 ;  /* 0x0000000219047825 */ /* 0x000fe200078e0248 */
[----:B-----5:R-:W-:-:S03]  /*1f1c0*/  ISETP.LT.AND P5, PT, R3, R22, !P5 ;  /* 0x000000160300720c */ /* 0x020fc60006fa1270 */
[----:B------:R-:W0:Y:S01]  /*1f1d0*/  LDC R29, c[0x0][0x228] ;  /* 0x00008a00ff1d7b82 */ /* 0x000e220000000800 */
[----:B------:R-:W-:Y:S01]  /*1f1e0*/  IMAD.WIDE R6, R25, 0x2, R20 ;  /* 0x0000000219067825 */ /* 0x000fe200078e0214 */
[----:B------:R-:W-:Y:S01]  /*1f1f0*/  PRMT R25, R57, 0x7632, R25 ;  /* 0x0000763239197816 */ /* 0x000fe20000000019 */
[----:B------:R2:W-:Y:S01]  /*1f200*/  @P2 STG.E.U16 desc[UR60][R4.64], R57 ;  /* 0x0000003904002986 */ /* 0x0005e2000c10153c */
[----:B------:R-:W-:Y:S01]  /*1f210*/  ISETP.GE.AND P2, PT, R26, R69, PT ;  /* 0x000000451a00720c */ /* 0x000fe20003f46270 */
[C---:B---3--:R-:W-:Y:S02]  /*1f220*/  IMAD.WIDE R8, R23.reuse, 0x2, R72 ;  /* 0x0000000217087825 */ /* 0x048fe400078e0248 */
[----:B------:R3:W-:Y:S01]  /*1f230*/  @P4 STG.E.U16 desc[UR60][R6.64], R25 ;  /* 0x0000001906004986 */ /* 0x0007e2000c10153c */
[----:B------:R-:W5:Y:S01]  /*1f240*/  LDC R22, c[0x0][0x228] ;  /* 0x00008a00ff167b82 */ /* 0x000f620000000800 */
[----:B------:R-:W-:Y:S01]  /*1f250*/  ISETP.LT.AND P4, PT, R2, R27, !P3 ;  /* 0x0000001b0200720c */ /* 0x000fe20005f81270 */
[C---:B----4-:R-:W-:Y:S01]  /*1f260*/  IMAD.WIDE R10, R23.reuse, 0x2, R20 ;  /* 0x00000002170a7825 */ /* 0x050fe200078e0214 */
[----:B------:R4:W-:Y:S03]  /*1f270*/  @P6 STG.E.U16 desc[UR60][R8.64], R54 ;  /* 0x0000003608006986 */ /* 0x0009e6000c10153c */
[----:B------:R-:W-:Y:S01]  /*1f280*/  IMAD.IADD R23, R23, 0x1, R71 ;  /* 0x0000000117177824 */ /* 0x000fe200078e0247 */
[----:B-1----:R-:W-:Y:S01]  /*1f290*/  ISETP.LT.AND P3, PT, R3, R24, !P3 ;  /* 0x000000180300720c */ /* 0x002fe20005f61270 */
[----:B------:R-:W1:Y:S01]  /*1f2a0*/  LDC R31, c[0x0][0x228] ;  /* 0x00008a00ff1f7b82 */ /* 0x000e620000000800 */
[----:B------:R-:W-:Y:S01]  /*1f2b0*/  VIADD R28, R0, 0x28 ;  /* 0x00000028001c7836 */ /* 0x000fe20000000000 */
[----:B------:R4:W-:Y:S01]  /*1f2c0*/  @P5 STG.E.U16 desc[UR60][R10.64], R30 ;  /* 0x0000001e0a005986 */ /* 0x0009e2000c10153c */
[----:B--2---:R-:W-:-:S04]  /*1f2d0*/  IMAD.WIDE R4, R23, 0x2, R72 ;  /* 0x0000000217047825 */ /* 0x004fc800078e0248 */
[C---:B---3--:R-:W-:Y:S01]  /*1f2e0*/  IMAD.IADD R25, R23.reuse, 0x1, R71 ;  /* 0x0000000117197824 */ /* 0x048fe200078e0247 */
[----:B------:R-:W2:Y:S01]  /*1f2f0*/  LDC R26, c[0x0][0x228] ;  /* 0x00008a00ff1a7b82 */ /* 0x000ea20000000800 */
[----:B0-----:R-:W-:Y:S01]  /*1f300*/  ISETP.LT.AND P5, PT, R2, R29, !P1 ;  /* 0x0000001d0200720c */ /* 0x001fe20004fa1270 */
[----:B------:R-:W-:Y:S01]  /*1f310*/  IMAD.WIDE R6, R23, 0x2, R20 ;  /* 0x0000000217067825 */ /* 0x000fe200078e0214 */
[----:B------:R0:W-:Y:S03]  /*1f320*/  @P4 STG.E.U16 desc[UR60][R4.64], R58 ;  /* 0x0000003a04004986 */ /* 0x0001e6000c10153c */
[----:B----4-:R-:W-:Y:S01]  /*1f330*/  IMAD.WIDE R8, R25, 0x2, R72 ;  /* 0x0000000219087825 */ /* 0x010fe200078e0248 */
[----:B------:R-:W-:Y:S01]  /*1f340*/  PRMT R30, R55, 0x7632, R30 ;  /* 0x00007632371e7816 */ /* 0x000fe2000000001e */
[----:B------:R-:W3:Y:S01]  /*1f350*/  LDC R24, c[0x0][0x228] ;  /* 0x00008a00ff187b82 */ /* 0x000ee20000000800 */
[----:B-----5:R-:W-:Y:S01]  /*1f360*/  ISETP.LT.AND P6, PT, R3, R22, !P1 ;  /* 0x000000160300720c */ /* 0x020fe20004fc1270 */
[----:B------:R-:W-:Y:S01]  /*1f370*/  VIADD R22, R0, 0x29 ;  /* 0x0000002900167836 */ /* 0x000fe20000000000 */
[----:B------:R-:W-:Y:S01]  /*1f380*/  ISETP.GE.AND P1, PT, R28, R69, PT ;  /* 0x000000451c00720c */ /* 0x000fe20003f26270 */
[----:B------:R-:W-:Y:S01]  /*1f390*/  IMAD.WIDE R10, R25, 0x2, R20 ;  /* 0x00000002190a7825 */ /* 0x000fe200078e0214 */
[----:B------:R-:W-:-:S02]  /*1f3a0*/  PRMT R28, R58, 0x7632, R28 ;  /* 0x000076323a1c7816 */ /* 0x000fc4000000001c */
[----:B------:R-:W-:Y:S01]  /*1f3b0*/  ISETP.GE.AND P4, PT, R22, R69, PT ;  /* 0x000000451600720c */ /* 0x000fe20003f86270 */
[----:B------:R-:W4:Y:S01]  /*1f3c0*/  LDC R27, c[0x0][0x228] ;  /* 0x00008a00ff1b7b82 */ /* 0x000f220000000800 */
[----:B------:R-:W-:Y:S01]  /*1f3d0*/  IMAD.IADD R25, R25, 0x1, R71 ;  /* 0x0000000119197824 */ /* 0x000fe200078e0247 */
[----:B------:R5:W-:Y:S01]  /*1f3e0*/  @P3 STG.E.U16 desc[UR60][R6.64], R28 ;  /* 0x0000001c06003986 */ /* 0x000be2000c10153c */
[----:B-1----:R-:W-:Y:S02]  /*1f3f0*/  ISETP.LT.AND P3, PT, R2, R31, !P2 ;  /* 0x0000001f0200720c */ /* 0x002fe40005761270 */
[----:B0-----:R-:W-:Y:S01]  /*1f400*/  IMAD.WIDE R4, R25, 0x2, R72 ;  /* 0x0000000219047825 */ /* 0x001fe200078e0248 */
[----:B------:R0:W-:Y:S02]  /*1f410*/  @P5 STG.E.U16 desc[UR60][R8.64], R55 ;  /* 0x0000003708005986 */ /* 0x0001e4000c10153c */
[----:B------:R-:W1:Y:S01]  /*1f420*/  LDC R23, c[0x0][0x228] ;  /* 0x00008a00ff177b82 */ /* 0x000e620000000800 */
[----:B--2---:R-:W-:Y:S01]  /*1f430*/  ISETP.LT.AND P2, PT, R3, R26, !P2 ;  /* 0x0000001a0300720c */ /* 0x004fe20005741270 */
[----:B------:R2:W-:Y:S01]  /*1f440*/  @P6 STG.E.U16 desc[UR60][R10.64], R30 ;  /* 0x0000001e0a006986 */ /* 0x0005e2000c10153c */
[----:B-----5:R-:W-:-:S05]  /*1f450*/  IMAD.WIDE R6, R25, 0x2, R20 ;  /* 0x0000000219067825 */ /* 0x020fca00078e0214 */
[----:B------:R-:W5:Y:S01]  /*1f460*/  LDC R22, c[0x0][0x228] ;  /* 0x00008a00ff167b82 */ /* 0x000f620000000800 */
[----:B---3--:R-:W-:Y:S01]  /*1f470*/  ISETP.LT.AND P6, PT, R3, R24, !P1 ;  /* 0x000000180300720c */ /* 0x008fe20004fc1270 */
[C---:B------:R-:W-:Y:S01]  /*1f480*/  VIADD R24, R0.reuse, 0x2a ;  /* 0x0000002a00187836 */ /* 0x040fe20000000000 */
[----:B0-----:R-:W-:Y:S01]  /*1f490*/  PRMT R9, R59, 0x7632, R9 ;  /* 0x000076323b097816 */ /* 0x001fe20000000009 */
[----:B------:R-:W-:Y:S01]  /*1f4a0*/  VIADD R8, R0, 0x2b ;  /* 0x0000002b00087836 */ /* 0x000fe20000000000 */
[----:B------:R0:W-:Y:S01]  /*1f4b0*/  @P3 STG.E.U16 desc[UR60][R4.64], R59 ;  /* 0x0000003b04003986 */ /* 0x0001e2000c10153c */
[----:B------:R-:W-:Y:S02]  /*1f4c0*/  IMAD.IADD R25, R25, 0x1, R71 ;  /* 0x0000000119197824 */ /* 0x000fe400078e0247 */
[----:B------:R-:W3:Y:S01]  /*1f4d0*/  LDC R29, c[0x0][0x228] ;  /* 0x00008a00ff1d7b82 */ /* 0x000ee20000000800 */
[----:B----4-:R-:W-:Y:S01]  /*1f4e0*/  ISETP.LT.AND P5, PT, R2, R27, !P1 ;  /* 0x0000001b0200720c */ /* 0x010fe20004fa1270 */
[----:B------:R4:W-:Y:S01]  /*1f4f0*/  @P2 STG.E.U16 desc[UR60][R6.64], R9 ;  /* 0x0000000906002986 */ /* 0x0009e2000c10153c */
[-C--:B------:R-:W-:Y:S01]  /*1f500*/  ISETP.GE.AND P1, PT, R24, R69.reuse, PT ;  /* 0x000000451800720c */ /* 0x080fe20003f26270 */
[----:B--2---:R-:W-:Y:S01]  /*1f510*/  IMAD.WIDE R10, R25, 0x2, R20 ;  /* 0x00000002190a7825 */ /* 0x004fe200078e0214 */
[----:B------:R-:W-:-:S03]  /*1f520*/  ISETP.GE.AND P3, PT, R8, R69, PT ;  /* 0x000000450800720c */ /* 0x000fc60003f66270 */
[----:B------:R-:W2:Y:S01]  /*1f530*/  LDC R24, c[0x0][0x228] ;  /* 0x00008a00ff187b82 */ /* 0x000ea20000000800 */
[----:B0-----:R-:W-:Y:S01]  /*1f540*/  PRMT R5, R60, 0x7632, R5 ;  /* 0x000076323c057816 */ /* 0x001fe20000000005 */
[C---:B------:R-:W-:Y:S02]  /*1f550*/  VIADD R28, R0.reuse, 0x2c ;  /* 0x0000002c001c7836 */ /* 0x040fe40000000000 */
[----:B------:R-:W-:Y:S02]  /*1f560*/  VIADD R30, R0, 0x2d ;  /* 0x0000002d001e7836 */ /* 0x000fe40000000000 */
[C---:B----4-:R-:W-:Y:S01]  /*1f570*/  IMAD.WIDE R8, R25.reuse, 0x2, R72 ;  /* 0x0000000219087825 */ /* 0x050fe200078e0248 */
[----:B------:R-:W-:Y:S01]  /*1f580*/  ISETP.GE.AND P2, PT, R28, R69, PT ;  /* 0x000000451c00720c */ /* 0x000fe20003f46270 */
[----:B------:R-:W0:Y:S02]  /*1f590*/  LDC R27, c[0x0][0x228] ;  /* 0x00008a00ff1b7b82 */ /* 0x000e240000000800 */
[--C-:B------:R-:W-:Y:S01]  /*1f5a0*/  IMAD.IADD R7, R25, 0x1, R71.reuse ;  /* 0x0000000119077824 */ /* 0x100fe200078e0247 */
[----:B------:R4:W-:Y:S01]  /*1f5b0*/  @P5 STG.E.U16 desc[UR60][R8.64], R60 ;  /* 0x0000003c08005986 */ /* 0x0009e2000c10153c */
[----:B-1----:R-:W-:Y:S01]  /*1f5c0*/  ISETP.LT.AND P5, PT, R2, R23, !P4 ;  /* 0x000000170200720c */ /* 0x002fe200067a1270 */
[----:B------:R-:W-:Y:S01]  /*1f5d0*/  VIADD R28, R0, 0x30 ;  /* 0x00000030001c7836 */ /* 0x000fe20000000000 */
[----:B-----5:R-:W-:Y:S01]  /*1f5e0*/  ISETP.LT.AND P4, PT, R3, R22, !P4 ;  /* 0x000000160300720c */ /* 0x020fe20006781270 */
[----:B------:R1:W-:Y:S01]  /*1f5f0*/  @P6 STG.E.U16 desc[UR60][R10.64], R5 ;  /* 0x000000050a006986 */ /* 0x0003e2000c10153c */
[----:B------:R-:W5:Y:S01]  /*1f600*/  LDC R26, c[0x0][0x228] ;  /* 0x00008a00ff1a7b82 */ /* 0x000f620000000800 */
[----:B---3--:R-:W-:Y:S01]  /*1f610*/  ISETP.LT.AND P6, PT, R2, R29, !P1 ;  /* 0x0000001d0200720c */ /* 0x008fe20004fc1270 */
[----:B------:R-:W-:-:S04]  /*1f620*/  IMAD.IADD R23, R7, 0x1, R71 ;  /* 0x0000000107177824 */ /* 0x000fc800078e0247 */
[C---:B------:R-:W-:Y:S02]  /*1f630*/  IMAD.IADD R25, R23.reuse, 0x1, R71 ;  /* 0x0000000117197824 */ /* 0x040fe400078e0247 */
[----:B------:R-:W3:Y:S01]  /*1f640*/  LDC R29, c[0x0][0x228] ;  /* 0x00008a00ff1d7b82 */ /* 0x000ee20000000800 */
[----:B----4-:R-:W-:Y:S01]  /*1f650*/  IMAD.WIDE R8, R23, 0x2, R72 ;  /* 0x0000000217087825 */ /* 0x010fe200078e0248 */
[----:B-1----:R-:W-:-:S03]  /*1f660*/  PRMT R11, R64, 0x7632, R11 ;  /* 0x00007632400b7816 */ /* 0x002fc6000000000b */
[----:B------:R-:W-:-:S03]  /*1f670*/  IMAD.WIDE R4, R7, 0x2, R72 ;  /* 0x0000000207047825 */ /* 0x000fc600078e0248 */
[----:B------:R-:W1:Y:S01]  /*1f680*/  LDC R22, c[0x0][0x228] ;  /* 0x00008a00ff167b82 */ /* 0x000e620000000800 */
[----:B------:R-:W-:Y:S01]  /*1f690*/  IMAD.WIDE R6, R7, 0x2, R20 ;  /* 0x0000000207067825 */ /* 0x000fe200078e0214 */
[----:B------:R4:W-:Y:S01]  /*1f6a0*/  @P5 STG.E.U16 desc[UR60][R4.64], R64 ;  /* 0x0000004004005986 */ /* 0x0009e2000c10153c */
[----:B------:R-:W-:Y:S02]  /*1f6b0*/  ISETP.GE.AND P5, PT, R30, R69, PT ;  /* 0x000000451e00720c */ /* 0x000fe40003fa6270 */
[----:B------:R-:W-:Y:S01]  /*1f6c0*/  PRMT R30, R62, 0x7632, R30 ;  /* 0x000076323e1e7816 */ /* 0x000fe2000000001e */
[----:B------:R4:W-:Y:S01]  /*1f6d0*/  @P4 STG.E.U16 desc[UR60][R6.64], R11 ;  /* 0x0000000b06004986 */ /* 0x0009e2000c10153c */
[----:B--2---:R-:W-:Y:S01]  /*1f6e0*/  ISETP.LT.AND P4, PT, R3, R24, !P1 ;  /* 0x000000180300720c */ /* 0x004fe20004f81270 */
[----:B------:R-:W2:Y:S02]  /*1f6f0*/  LDC R31, c[0x0][0x228] ;  /* 0x00008a00ff1f7b82 */ /* 0x000ea40000000800 */
[----:B------:R4:W-:Y:S01]  /*1f700*/  @P6 STG.E.U16 desc[UR60][R8.64], R61 ;  /* 0x0000003d08006986 */ /* 0x0009e2000c10153c */
[----:B0-----:R-:W-:-:S02]  /*1f710*/  ISETP.LT.AND P6, PT, R2, R27, !P3 ;  /* 0x0000001b0200720c */ /* 0x001fc40005fc1270 */
[----:B-----5:R-:W-:Y:S01]  /*1f720*/  ISETP.LT.AND P3, PT, R3, R26, !P3 ;  /* 0x0000001a0300720c */ /* 0x020fe20005f61270 */
[----:B----4-:R-:W-:Y:S02]  /*1f730*/  IMAD.WIDE R4, R23, 0x2, R20 ;  /* 0x0000000217047825 */ /* 0x010fe400078e0214 */
[----:B------:R-:W0:Y:S02]  /*1f740*/  LDC R24, c[0x0][0x228] ;  /* 0x00008a00ff187b82 */ /* 0x000e240000000800 */
[----:B------:R-:W-:Y:S01]  /*1f750*/  IMAD.WIDE R10, R25, 0x2, R72 ;  /* 0x00000002190a7825 */ /* 0x000fe200078e0248 */
[----:B------:R-:W-:-:S03]  /*1f760*/  PRMT R9, R61, 0x7632, R9 ;  /* 0x000076323d097816 */ /* 0x000fc60000000009 */
[----:B------:R-:W-:Y:S02]  /*1f770*/  IMAD.WIDE R6, R25, 0x2, R20 ;  /* 0x0000000219067825 */ /* 0x000fe400078e0214 */
[----:B------:R-:W4:Y:S01]  /*1f780*/  LDC R27, c[0x0][0x228] ;  /* 0x00008a00ff1b7b82 */ /* 0x000f220000000800 */
[----:B------:R-:W-:Y:S01]  /*1f790*/  PRMT R8, R65, 0x7632, R8 ;  /* 0x0000763241087816 */ /* 0x000fe20000000008 */
[----:B------:R5:W-:Y:S01]  /*1f7a0*/  @P4 STG.E.U16 desc[UR60][R4.64], R9 ;  /* 0x0000000904004986 */ /* 0x000be2000c10153c */
[C---:B---3--:R-:W-:Y:S01]  /*1f7b0*/  ISETP.LT.AND P4, PT, R2.reuse, R29, !P2 ;  /* 0x0000001d0200720c */ /* 0x048fe20005781270 */
[--C-:B------:R-:W-:Y:S02]  /*1f7c0*/  IMAD.IADD R25, R25, 0x1, R71.reuse ;  /* 0x0000000119197824 */ /* 0x100fe400078e0247 */
[----:B------:R3:W-:Y:S01]  /*1f7d0*/  @P6 STG.E.U16 desc[UR60][R10.64], R65 ;  /* 0x000000410a006986 */ /* 0x0007e2000c10153c */
[----:B--2---:R-:W-:Y:S01]  /*1f7e0*/  ISETP.LT.AND P6, PT, R2, R31, !P5 ;  /* 0x0000001f0200720c */ /* 0x004fe20006fc1270 */
[----:B------:R-:W2:Y:S01]  /*1f7f0*/  LDC R29, c[0x0][0x228] ;  /* 0x00008a00ff1d7b82 */ /* 0x000ea20000000800 */
[----:B------:R-:W-:Y:S01]  /*1f800*/  IMAD.IADD R23, R25, 0x1, R71 ;  /* 0x0000000119177824 */ /* 0x000fe200078e0247 */
[----:B------:R3:W-:Y:S01]  /*1f810*/  @P3 STG.E.U16 desc[UR60][R6.64], R8 ;  /* 0x0000000806003986 */ /* 0x0007e2000c10153c */
[----:B-1----:R-:W-:Y:S01]  /*1f820*/  ISETP.LT.AND P3, PT, R3, R22, !P2 ;  /* 0x000000160300720c */ /* 0x002fe20005761270 */
[----:B------:R-:W-:-:S02]  /*1f830*/  VIADD R26, R0, 0x2e ;  /* 0x0000002e001a7836 */ /* 0x000fc40000000000 */
[----:B-----5:R-:W-:Y:S01]  /*1f840*/  IMAD.WIDE R4, R25, 0x2, R72 ;  /* 0x0000000219047825 */ /* 0x020fe200078e0248 */
[----:B0-----:R-:W-:Y:S01]  /*1f850*/  ISETP.LT.AND P5, PT, R3, R24, !P5 ;  /* 0x000000180300720c */ /* 0x001fe20006fa1270 */
[----:B------:R-:W0:Y:S01]  /*1f860*/  LDC R22, c[0x0][0x228] ;  /* 0x00008a00ff167b82 */ /* 0x000e220000000800 */
[-C--:B------:R-:W-:Y:S01]  /*1f870*/  ISETP.GE.AND P1, PT, R26, R69.reuse, PT ;  /* 0x000000451a00720c */ /* 0x080fe20003f26270 */
[----:B---3--:R-:W-:Y:S01]  /*1f880*/  IMAD.IADD R11, R23, 0x1, R71 ;  /* 0x00000001170b7824 */ /* 0x008fe200078e0247 */
[----:B------:R1:W-:Y:S01]  /*1f890*/  @P4 STG.E.U16 desc[UR60][R4.64], R62 ;  /* 0x0000003e04004986 */ /* 0x0003e2000c10153c */
[----:B------:R-:W-:Y:S01]  /*1f8a0*/  VIADD R26, R0, 0x2f ;  /* 0x0000002f001a7836 */ /* 0x000fe20000000000 */
[-C--:B------:R-:W-:Y:S01]  /*1f8b0*/  ISETP.GE.AND P4, PT, R28, R69.reuse, PT ;  /* 0x000000451c00720c */ /* 0x080fe20003f86270 */
[----:B------:R-:W-:Y:S02]  /*1f8c0*/  IMAD.WIDE R6, R25, 0x2, R20 ;  /* 0x0000000219067825 */ /* 0x000fe400078e0214 */
[----:B------:R-:W3:Y:S01]  /*1f8d0*/  LDC R10, c[0x0][0x228] ;  /* 0x00008a00ff0a7b82 */ /* 0x000ee20000000800 */
[----:B------:R-:W-:Y:S01]  /*1f8e0*/  ISETP.GE.AND P2, PT, R26, R69, PT ;  /* 0x000000451a00720c */ /* 0x000fe20003f46270 */
[C---:B------:R-:W-:Y:S01]  /*1f8f0*/  IMAD.WIDE R8, R23.reuse, 0x2, R72 ;  /* 0x0000000217087825 */ /* 0x040fe200078e0248 */
[----:B------:R5:W-:Y:S03]  /*1f900*/  @P3 STG.E.U16 desc[UR60][R6.64], R30 ;  /* 0x0000001e06003986 */ /* 0x000be6000c10153c */
[----:B------:R-:W-:Y:S01]  /*1f910*/  VIADD R26, R0, 0x31 ;  /* 0x00000031001a7836 */ /* 0x000fe20000000000 */
[----:B------:R0:W-:Y:S01]  /*1f920*/  @P6 STG.E.U16 desc[UR60][R8.64], R66 ;  /* 0x0000004208006986 */ /* 0x0001e2000c10153c */
[----:B----4-:R-:W-:Y:S01]  /*1f930*/  ISETP.LT.AND P6, PT, R2, R27, !P1 ;  /* 0x0000001b0200720c */ /* 0x010fe20004fc1270 */
[----:B------:R-:W4:Y:S01]  /*1f940*/  LDC R25, c[0x0][0x228] ;  /* 0x00008a00ff197b82 */ /* 0x000f220000000800 */
[----:B-1----:R-:W-:Y:S01]  /*1f950*/  IMAD.WIDE R4, R23, 0x2, R20 ;  /* 0x0000000217047825 */ /* 0x002fe200078e0214 */
[----:B------:R-:W-:-:S03]  /*1f960*/  ISETP.GE.AND P3, PT, R26, R69, PT ;  /* 0x000000451a00720c */ /* 0x000fc60003f66270 */
[----:B------:R-:W-:Y:S01]  /*1f970*/  IMAD.IADD R23, R11, 0x1, R71 ;  /* 0x000000010b177824 */ /* 0x000fe200078e0247 */
[----:B-----5:R-:W-:Y:S01]  /*1f980*/  PRMT R30, R67, 0x7632, R30 ;  /* 0x00007632431e7816 */ /* 0x020fe2000000001e */
[----:B------:R-:W-:Y:S01]  /*1f990*/  IMAD.WIDE R6, R11, 0x2, R72 ;  /* 0x000000020b067825 */ /* 0x000fe200078e0248 */
[----:B------:R-:W1:Y:S01]  /*1f9a0*/  LDC R24, c[0x0][0x228] ;  /* 0x00008a00ff187b82 */ /* 0x000e620000000800 */
[C---:B0-----:R-:W-:Y:S02]  /*1f9b0*/  ISETP.LT.AND P1, PT, R3.reuse, R22, !P1 ;  /* 0x000000160300720c */ /* 0x041fe40004f21270 */
[----:B------:R-:W-:Y:S01]  /*1f9c0*/  PRMT R9, R66, 0x7632, R9 ;  /* 0x0000763242097816 */ /* 0x000fe20000000009 */
[C---:B------:R-:W-:Y:S02]  /*1f9d0*/  VIADD R26, R0.reuse, 0x33 ;  /* 0x00000033001a7836 */ /* 0x040fe40000000000 */
[----:B------:R-:W-:Y:S02]  /*1f9e0*/  VIADD R28, R0, 0x32 ;  /* 0x00000032001c7836 */ /* 0x000fe40000000000 */
[----:B------:R0:W-:Y:S01]  /*1f9f0*/  @P5 STG.E.U16 desc[UR60][R4.64], R9 ;  /* 0x0000000904005986 */ /* 0x0001e2000c10153c */
[----:B------:R-:W5:Y:S02]  /*1fa00*/  LDC R27, c[0x0][0x228] ;  /* 0x00008a00ff1b7b82 */ /* 0x000f640000000800 */
[----:B------:R-:W-:Y:S01]  /*1fa10*/  ISETP.GE.AND P5, PT, R28, R69, PT ;  /* 0x000000451c00720c */ /* 0x000fe20003fa6270 */
[----:B------:R4:W-:Y:S01]  /*1fa20*/  @P6 STG.E.U16 desc[UR60][R6.64], R63 ;  /* 0x0000003f06006986 */ /* 0x0009e2000c10153c */
[----:B--2---:R-:W-:Y:S01]  /*1fa30*/  ISETP.LT.AND P6, PT, R2, R29, !P2 ;  /* 0x0000001d0200720c */ /* 0x004fe200057c1270 */
[----:B------:R-:W-:Y:S01]  /*1fa40*/  VIADD R28, R0, 0x34 ;  /* 0x00000034001c7836 */ /* 0x000fe20000000000 */
[----:B---3--:R-:W-:-:S02]  /*1fa50*/  ISETP.LT.AND P2, PT, R3, R10, !P2 ;  /* 0x0000000a0300720c */ /* 0x008fc40005741270 */
[----:B------:R-:W2:Y:S01]  /*1fa60*/  LDC R22, c[0x0][0x228] ;  /* 0x00008a00ff167b82 */ /* 0x000ea20000000800 */
[----:B0-----:R-:W-:Y:S01]  /*1fa70*/  IMAD.WIDE R8, R11, 0x2, R20 ;  /* 0x000000020b087825 */ /* 0x001fe200078e0214 */
[----:B----4-:R-:W-:-:S03]  /*1fa80*/  PRMT R7, R63, 0x7632, R7 ;  /* 0x000076323f077816 */ /* 0x010fc60000000007 */
[----:B------:R-:W-:-:S03]  /*1fa90*/  IMAD.WIDE R4, R23, 0x2, R72 ;  /* 0x0000000217047825 */ /* 0x000fc600078e0248 */
[----:B------:R-:W0:Y:S01]  /*1faa0*/  LDC R29, c[0x0][0x228] ;  /* 0x00008a00ff1d7b82 */ /* 0x000e220000000800 */
[----:B------:R3:W-:Y:S01]  /*1fab0*/  @P1 STG.E.U16 desc[UR60][R8.64], R7 ;  /* 0x0000000708001986 */ /* 0x0007e2000c10153c */
[----:B------:R-:W-:-:S03]  /*1fac0*/  ISETP.GE.AND P1, PT, R26, R69, PT ;  /* 0x000000451a00720c */ /* 0x000fc60003f26270 */
[----:B------:R4:W-:Y:S01]  /*1fad0*/  @P6 STG.E.U16 desc[UR60][R4.64], R67 ;  /* 0x0000004304006986 */ /* 0x0009e2000c10153c */
[----:B------:R-:W-:Y:S01]  /*1fae0*/  ISETP.LT.AND P6, PT, R2, R25, !P4 ;  /* 0x000000190200720c */ /* 0x000fe200067c1270 */
[----:B------:R-:W-:Y:S01]  /*1faf0*/  IMAD.IADD R25, R23, 0x1, R71 ;  /* 0x0000000117197824 */ /* 0x000fe200078e0247 */
[----:B-1----:R-:W-:Y:S01]  /*1fb00*/  ISETP.LT.AND P4, PT, R3, R24, !P4 ;  /* 0x000000180300720c */ /* 0x002fe20006781270 */
[----:B------:R-:W1:Y:S02]  /*1fb10*/  LDC R31, c[0x0][0x228] ;  /* 0x00008a00ff1f7b82 */ /* 0x000e640000000800 */
[----:B------:R-:W-:-:S04]  /*1fb20*/  IMAD.WIDE R10, R25, 0x2, R20 ;  /* 0x00000002190a7825 */ /* 0x000fc800078e0214 */
[----:B---3--:R-:W-:Y:S02]  /*1fb30*/  IMAD.WIDE R6, R23, 0x2, R20 ;  /* 0x0000000217067825 */ /* 0x008fe400078e0214 */
[----:B------:R-:W3:Y:S01]  /*1fb40*/  LDC R24, c[0x0][0x228] ;  /* 0x00008a00ff187b82 */ /* 0x000ee20000000800 */
[----:B----4-:R-:W-:Y:S01]  /*1fb50*/  PRMT R5, R44, 0x7632, R5 ;  /* 0x000076322c057816 */ /* 0x010fe20000000005 */
[C---:B------:R-:W-:Y:S01]  /*1fb60*/  IMAD.WIDE R8, R25.reuse, 0x2, R72 ;  /* 0x0000000219087825 */ /* 0x040fe200078e0248 */
[----:B------:R4:W-:Y:S01]  /*1fb70*/  @P2 STG.E.U16 desc[UR60][R6.64], R30 ;  /* 0x0000001e06002986 */ /* 0x0009e2000c10153c */
[----:B------:R-:W-:Y:S02]  /*1fb80*/  ISETP.GE.AND P2, PT, R28, R69, PT ;  /* 0x000000451c00720c */ /* 0x000fe40003f46270 */
[--C-:B------:R-:W-:Y:S01]  /*1fb90*/  IMAD.IADD R25, R25, 0x1, R71.reuse ;  /* 0x0000000119197824 */ /* 0x100fe200078e0247 */
[----:B------:R4:W-:Y:S01]  /*1fba0*/  @P6 STG.E.U16 desc[UR60][R8.64], R44 ;  /* 0x0000002c08006986 */ /* 0x0009e2000c10153c */
[----:B------:R-:W1:Y:S01]  /*1fbb0*/  LDC R26, c[0x0][0x228] ;  /* 0x00008a00ff1a7b82 */ /* 0x000e620000000800 */
[----:B-----5:R-:W-:Y:S01]  /*1fbc0*/  ISETP.LT.AND P6, PT, R2, R27, !P3 ;  /* 0x0000001b0200720c */ /* 0x020fe20005fc1270 */
[----:B------:R-:W-:Y:S01]  /*1fbd0*/  IMAD.IADD R23, R25, 0x1, R71 ;  /* 0x0000000119177824 */ /* 0x000fe200078e0247 */
[----:B------:R5:W-:Y:S01]  /*1fbe0*/  @P4 STG.E.U16 desc[UR60][R10.64], R5 ;  /* 0x000000050a004986 */ /* 0x000be2000c10153c */
[----:B--2---:R-:W-:Y:S01]  /*1fbf0*/  ISETP.LT.AND P3, PT, R3, R22, !P3 ;  /* 0x000000160300720c */ /* 0x004fe20005f61270 */
[----:B------:R-:W-:Y:S01]  /*1fc00*/  VIADD R28, R0, 0x35 ;  /* 0x00000035001c7836 */ /* 0x000fe20000000000 */
[----:B0-----:R-:W-:Y:S01]  /*1fc10*/  ISETP.LT.AND P4, PT, R2, R29, !P5 ;  /* 0x0000001d0200720c */ /* 0x001fe20006f81270 */
[----:B----4-:R-:W-:Y:S01]  /*1fc20*/  IMAD.WIDE R6, R25, 0x2, R20 ;  /* 0x0000000219067825 */ /* 0x010fe200078e0214 */
[----:B------:R-:W0:Y:S03]  /*1fc30*/  LDC R27, c[0x0][0x228] ;  /* 0x00008a00ff1b7b82 */ /* 0x000e260000000800 */
[----:B------:R-:W-:-:S04]  /*1fc40*/  IMAD.WIDE R8, R23, 0x2, R72 ;  /* 0x0000000217087825 */ /* 0x000fc800078e0248 */
[----:B-----5:R-:W-:Y:S01]  /*1fc50*/  IMAD.WIDE R4, R25, 0x2, R72 ;  /* 0x0000000219047825 */ /* 0x020fe200078e0248 */
[----:B------:R-:W2:Y:S01]  /*1fc60*/  LDC R22, c[0x0][0x228] ;  /* 0x00008a00ff167b82 */ /* 0x000ea20000000800 */
[----:B---3--:R-:W-:Y:S02]  /*1fc70*/  ISETP.LT.AND P5, PT, R3, R24, !P5 ;  /* 0x000000180300720c */ /* 0x008fe40006fa1270 */
[----:B------:R-:W-:Y:S01]  /*1fc80*/  PRMT R11, R16, 0x7632, R11 ;  /* 0x00007632100b7816 */ /* 0x000fe2000000000b */
[----:B------:R3:W-:Y:S01]  /*1fc90*/  @P6 STG.E.U16 desc[UR60][R4.64], R16 ;  /* 0x0000001004006986 */ /* 0x0007e2000c10153c */
[----:B------:R-:W-:Y:S01]  /*1fca0*/  VIADD R24, R0, 0x36 ;  /* 0x0000003600187836 */ /* 0x000fe20000000000 */
[----:B------:R-:W-:Y:S02]  /*1fcb0*/  ISETP.GE.AND P6, PT, R28, R69, PT ;  /* 0x000000451c00720c */ /* 0x000fe40003fc6270 */
[----:B------:R-:W4:Y:S01]  /*1fcc0*/  LDC R25, c[0x0][0x228] ;  /* 0x00008a00ff197b82 */ /* 0x000f220000000800 */
[----:B------:R5:W-:Y:S01]  /*1fcd0*/  @P3 STG.E.U16 desc[UR60][R6.64], R11 ;  /* 0x0000000b06003986 */ /* 0x000be2000c10153c */
[----:B-1----:R-:W-:-:S02]  /*1fce0*/  ISETP.LT.AND P3, PT, R2, R31, !P1 ;  /* 0x0000001f0200720c */ /* 0x002fc40004f61270 */
[----:B------:R-:W-:Y:S01]  /*1fcf0*/  PRMT R28, R19, 0x7632, R28 ;  /* 0x00007632131c7816 */ /* 0x000fe2000000001c */
[----:B------:R1:W-:Y:S01]  /*1fd00*/  @P4 STG.E.U16 desc[UR60][R8.64], R45 ;  /* 0x0000002d08004986 */ /* 0x0003e2000c10153c */
[----:B------:R-:W-:Y:S02]  /*1fd10*/  ISETP.LT.AND P4, PT, R3, R26, !P1 ;  /* 0x0000001a0300720c */ /* 0x000fe40004f81270 */
[----:B---3--:R-:W-:Y:S01]  /*1fd20*/  PRMT R5, R45, 0x7632, R5 ;  /* 0x000076322d057816 */ /* 0x008fe20000000005 */
[----:B------:R-:W3:Y:S01]  /*1fd30*/  LDC R16, c[0x0][0x228] ;  /* 0x00008a00ff107b82 */ /* 0x000ee20000000800 */
[----:B------:R-:W-:Y:S01]  /*1fd40*/  ISETP.GE.AND P1, PT, R24, R69, PT ;  /* 0x000000451800720c */ /* 0x000fe20003f26270 */
[----:B------:R-:W-:Y:S02]  /*1fd50*/  VIADD R24, R0, 0x38 ;  /* 0x0000003800187836 */ /* 0x000fe40000000000 */
[----:B-----5:R-:W-:-:S04]  /*1fd60*/  IMAD.WIDE R10, R23, 0x2, R20 ;  /* 0x00000002170a7825 */ /* 0x020fc800078e0214 */
[----:B------:R-:W-:Y:S01]  /*1fd70*/  IMAD.IADD R23, R23, 0x1, R71 ;  /* 0x0000000117177824 */ /* 0x000fe200078e0247 */
[----:B------:R-:W5:Y:S01]  /*1fd80*/  LDC R29, c[0x0][0x228] ;  /* 0x00008a00ff1d7b82 */ /* 0x000f620000000800 */
[----:B------:R2:W-:Y:S01]  /*1fd90*/  @P5 STG.E.U16 desc[UR60][R10.64], R5 ;  /* 0x000000050a005986 */ /* 0x0005e2000c10153c */
[----:B0-----:R-:W-:Y:S01]  /*1fda0*/  ISETP.LT.AND P5, PT, R2, R27, !P2 ;  /* 0x0000001b0200720c */ /* 0x001fe200057a1270 */
[----:B-1----:R-:W-:Y:S01]  /*1fdb0*/  VIADD R8, R0, 0x37 ;  /* 0x0000003700087836 */ /* 0x002fe20000000000 */
[----:B------:R-:W-:Y:S01]  /*1fdc0*/  PRMT R9, R17, 0x7632, R9 ;  /* 0x0000763211097816 */ /* 0x000fe20000000009 */
[----:B------:R-:W-:Y:S01]  /*1fdd0*/  IMAD.WIDE R6, R23, 0x2, R20 ;  /* 0x0000000217067825 */ /* 0x000fe200078e0214 */
[----:B--2---:R-:W-:Y:S02]  /*1fde0*/  ISETP.LT.AND P2, PT, R3, R22, !P2 ;  /* 0x000000160300720c */ /* 0x004fe40005741270 */
[----:B------:R-:W0:Y:S01]  /*1fdf0*/  LDC R22, c[0x0][0x228] ;  /* 0x00008a00ff167b82 */ /* 0x000e220000000800 */
[----:B------:R-:W-:-:S07]  /*1fe00*/  IMAD.WIDE R4, R23, 0x2, R72 ;  /* 0x0000000217047825 */ /* 0x000fce00078e0248 */
[----:B------:R-:W1:Y:S01]  /*1fe10*/  LDC R27, c[0x0][0x228] ;  /* 0x00008a00ff1b7b82 */ /* 0x000e620000000800 */
[----:B------:R-:W-:Y:S01]  /*1fe20*/  IMAD.IADD R23, R23, 0x1, R71 ;  /* 0x0000000117177824 */ /* 0x000fe200078e0247 */
[----:B------:R2:W-:Y:S01]  /*1fe30*/  @P3 STG.E.U16 desc[UR60][R4.64], R17 ;  /* 0x0000001104003986 */ /* 0x0005e2000c10153c */
[-C--:B------:R-:W-:Y:S02]  /*1fe40*/  ISETP.GE.AND P3, PT, R8, R69.reuse, PT ;  /* 0x000000450800720c */ /* 0x080fe40003f66270 */
[----:B------:R-:W-:Y:S01]  /*1fe50*/  IMAD.WIDE R10, R23, 0x2, R20 ;  /* 0x00000002170a7825 */ /* 0x000fe200078e0214 */
[----:B------:R4:W-:Y:S01]  /*1fe60*/  @P4 STG.E.U16 desc[UR60][R6.64], R9 ;  /* 0x0000000906004986 */ /* 0x0009e2000c10153c */
[----:B------:R-:W-:Y:S01]  /*1fe70*/  ISETP.GE.AND P4, PT, R24, R69, PT ;  /* 0x000000451800720c */ /* 0x000fe20003f86270 */
[----:B------:R-:W1:Y:S01]  /*1fe80*/  LDC R26, c[0x0][0x228] ;  /* 0x00008a00ff1a7b82 */ /* 0x000e620000000800 */
[----:B--2---:R-:W-:Y:S01]  /*1fe90*/  PRMT R5, R46, 0x7632, R5 ;  /* 0x000076322e057816 */ /* 0x004fe20000000005 */
[----:B------:R-:W-:-:S06]  /*1fea0*/  VIADD R4, R0, 0x39 ;  /* 0x0000003900047836 */ /* 0x000fcc0000000000 */
[----:B------:R-:W2:Y:S01]  /*1feb0*/  LDC R24, c[0x0][0x228] ;  /* 0x00008a00ff187b82 */ /* 0x000ea20000000800 */
[----:B----4-:R-:W-:-:S04]  /*1fec0*/  IMAD.WIDE R8, R23, 0x2, R72 ;  /* 0x0000000217087825 */ /* 0x010fc800078e0248 */
[----:B------:R-:W-:Y:S01]  /*1fed0*/  IMAD.IADD R23, R23, 0x1, R71 ;  /* 0x0000000117177824 */ /* 0x000fe200078e0247 */
[----:B------:R4:W-:Y:S01]  /*1fee0*/  @P5 STG.E.U16 desc[UR60][R8.64], R46 ;  /* 0x0000002e08005986 */ /* 0x0009e2000c10153c */
[C---:B------:R-:W-:Y:S01]  /*1fef0*/  ISETP.LT.AND P5, PT, R2.reuse, R25, !P6 ;  /* 0x000000190200720c */ /* 0x040fe200077a1270 */
[----:B------:R-:W2:Y:S01]  /*1ff00*/  LDC R31, c[0x0][0x228] ;  /* 0x00008a00ff1f7b82 */ /* 0x000ea20000000800 */
[----:B---3--:R-:W-:Y:S01]  /*1ff10*/  ISETP.LT.AND P6, PT, R3, R16, !P6 ;  /* 0x000000100300720c */ /* 0x008fe200077c1270 */
[----:B------:R3:W-:Y:S01]  /*1ff20*/  @P2 STG.E.U16 desc[UR60][R10.64], R5 ;  /* 0x000000050a002986 */ /* 0x0007e2000c10153c */
[----:B-----5:R-:W-:Y:S01]  /*1ff30*/  ISETP.LT.AND P2, PT, R2, R29, !P1 ;  /* 0x0000001d0200720c */ /* 0x020fe20004f41270 */
[----:B------:R-:W-:Y:S01]  /*1ff40*/  IMAD.WIDE R16, R23, 0x2, R72 ;  /* 0x0000000217107825 */ /* 0x000fe200078e0248 */
[----:B0-----:R-:W-:-:S03]  /*1ff50*/  ISETP.LT.AND P1, PT, R3, R22, !P1 ;  /* 0x000000160300720c */ /* 0x001fc60004f21270 */
[----:B------:R-:W0:Y:S01]  /*1ff60*/  LDC R29, c[0x0][0x228] ;  /* 0x00008a00ff1d7b82 */ /* 0x000e220000000800 */
[C---:B------:R-:W-:Y:S02]  /*1ff70*/  IMAD.IADD R25, R23.reuse, 0x1, R71 ;  /* 0x0000000117197824 */ /* 0x040fe400078e0247 */
[----:B----4-:R-:W-:Y:S01]  /*1ff80*/  IMAD.WIDE R8, R23, 0x2, R20 ;  /* 0x0000000217087825 */ /* 0x010fe200078e0214 */
[----:B------:R4:W-:Y:S01]  /*1ff90*/  @P5 STG.E.U16 desc[UR60][R16.64], R18 ;  /* 0x0000001210005986 */ /* 0x0009e2000c10153c */
[----:B------:R-:W-:Y:S02]  /*1ffa0*/  ISETP.GE.AND P5, PT, R4, R69, PT ;  /* 0x000000450400720c */ /* 0x000fe40003fa6270 */
[----:B------:R-:W-:Y:S01]  /*1ffb0*/  PRMT R23, R18, 0x7632, R23 ;  /* 0x0000763212177816 */ /* 0x000fe20000000017 */
[----:B------:R-:W5:Y:S01]  /*1ffc0*/  LDS.128 R4, [R70] ;  /* 0x0000000046047984 */ /* 0x000f620000000c00 */
[----:B------:R-:W5:Y:S01]  /*1ffd0*/  LDC R33, c[0x0][0x228] ;  /* 0x00008a00ff217b82 */ /* 0x000f620000000800 */
[----:B---3--:R-:W-:-:S02]  /*1ffe0*/  IMAD.WIDE R10, R25, 0x2, R72 ;  /* 0x00000002190a7825 */ /* 0x008fc400078e0248 */
[----:B------:R3:W-:Y:S01]  /*1fff0*/  @P6 STG.E.U16 desc[UR60][R8.64], R23 ;  /* 0x0000001708006986 */ /* 0x0007e2000c10153c */
[----:B-1----:R-:W-:Y:S01]  /*20000*/  ISETP.LT.AND P6, PT, R2, R27, !P3 ;  /* 0x0000001b0200720c */ /* 0x002fe20005fc1270 */
[----:B------:R-:W-:Y:S01]  /*20010*/  VIADD R22, R0, 0x3a ;  /* 0x0000003a00167836 */ /* 0x000fe20000000000 */
[----:B--2---:R-:W-:Y:S01]  /*20020*/  ISETP.LT.AND P3, PT, R3, R24, !P3 ;  /* 0x000000180300720c */ /* 0x004fe20005f61270 */
[C---:B----4-:R-:W-:Y:S01]  /*20030*/  IMAD.WIDE R16, R25.reuse, 0x2, R20 ;  /* 0x0000000219107825 */ /* 0x050fe200078e0214 */
[----:B------:R-:W1:Y:S01]  /*20040*/  LDC R18, c[0x0][0x228] ;  /* 0x00008a00ff127b82 */ /* 0x000e620000000800 */
[----:B------:R2:W-:Y:S01]  /*20050*/  @P2 STG.E.U16 desc[UR60][R10.64], R47 ;  /* 0x0000002f0a002986 */ /* 0x0005e2000c10153c */
[----:B------:R-:W-:Y:S01]  /*20060*/  ISETP.GE.AND P2, PT, R22, R69, PT ;  /* 0x000000451600720c */ /* 0x000fe20003f46270 */
[----:B------:R-:W-:Y:S02]  /*20070*/  IMAD.IADD R25, R25, 0x1, R71 ;  /* 0x0000000119197824 */ /* 0x000fe400078e0247 */
[----:B------:R-:W-:Y:S01]  /*20080*/  VIADD R22, R0, 0x3b ;  /* 0x0000003b00167836 */ /* 0x000fe20000000000 */
[----:B---3--:R-:W-:Y:S01]  /*20090*/  PRMT R9, R47, 0x7632, R9 ;  /* 0x000076322f097816 */ /* 0x008fe20000000009 */
[C---:B------:R-:W-:Y:S01]  /*200a0*/  IMAD.IADD R27, R25.reuse, 0x1, R71 ;  /* 0x00000001191b7824 */ /* 0x040fe200078e0247 */
[----:B------:R-:W3:Y:S03]  /*200b0*/  LDC R24, c[0x0][0x228] ;  /* 0x00008a00ff187b82 */ /* 0x000ee60000000800 */
[----:B------:R4:W-:Y:S01]  /*200c0*/  @P1 STG.E.U16 desc[UR60][R16.64], R9 ;  /* 0x0000000910001986 */ /* 0x0009e2000c10153c */
[----:B0-----:R-:W-:Y:S01]  /*200d0*/  ISETP.LT.AND P1, PT, R2, R29, !P4 ;  /* 0x0000001d0200720c */ /* 0x001fe20006721270 */
[----:B--2---:R-:W-:Y:S01]  /*200e0*/  IMAD.WIDE R10, R25, 0x2, R20 ;  /* 0x00000002190a7825 */ /* 0x004fe200078e0214 */
[----:B------:R-:W-:-:S02]  /*200f0*/  ISETP.LT.AND P4, PT, R3, R26, !P4 ;  /* 0x0000001a0300720c */ /* 0x000fc40006781270 */
[----:B------:R-:W0:Y:S01]  /*20100*/  LDC R29, c[0x0][0x228] ;  /* 0x00008a00ff1d7b82 */ /* 0x000e220000000800 */
[----:B------:R-:W-:Y:S02]  /*20110*/  VIADD R26, R0, 0x3c ;  /* 0x0000003c001a7836 */ /* 0x000fe40000000000 */
[----:B----4-:R-:W-:-:S05]  /*20120*/  IMAD.WIDE R8, R25, 0x2, R72 ;  /* 0x0000000219087825 */ /* 0x010fca00078e0248 */
[----:B------:R-:W2:Y:S01]  /*20130*/  LDC R25, c[0x0][0x228] ;  /* 0x00008a00ff197b82 */ /* 0x000ea20000000800 */
[C---:B------:R-:W-:Y:S01]  /*20140*/  IMAD.WIDE R16, R27.reuse, 0x2, R72 ;  /* 0x000000021b107825 */ /* 0x040fe200078e0248 */
[----:B------:R4:W-:Y:S01]  /*20150*/  @P6 STG.E.U16 desc[UR60][R8.64], R19 ;  /* 0x0000001308006986 */ /* 0x0009e2000c10153c */
[----:B------:R-:W-:Y:S02]  /*20160*/  ISETP.GE.AND P6, PT, R22, R69, PT ;  /* 0x000000451600720c */ /* 0x000fe40003fc6270 */
[----:B------:R-:W-:Y:S01]  /*20170*/  IMAD.WIDE R22, R27, 0x2, R20 ;  /* 0x000000021b167825 */ /* 0x000fe200078e0214 */
[----:B------:R5:W-:Y:S01]  /*20180*/  @P3 STG.E.U16 desc[UR60][R10.64], R28 ;  /* 0x0000001c0a003986 */ /* 0x000be2000c10153c */
[----:B------:R-:W-:Y:S02]  /*20190*/  ISETP.LT.AND P3, PT, R2, R31, !P5 ;  /* 0x0000001f0200720c */ /* 0x000fe40006f61270 */
[----:B-1----:R-:W-:Y:S01]  /*201a0*/  ISETP.LT.AND P5, PT, R3, R18, !P5 ;  /* 0x000000120300720c */ /* 0x002fe20006fa1270 */
[----:B------:R1:W-:Y:S01]  /*201b0*/  @P1 STG.E.U16 desc[UR60][R16.64], R12 ;  /* 0x0000000c10001986 */ /* 0x0003e2000c10153c */
[----:B------:R-:W2:Y:S01]  /*201c0*/  LDC R18, c[0x0][0x228] ;  /* 0x00008a00ff127b82 */ /* 0x000ea20000000800 */
[----:B------:R-:W-:Y:S01]  /*201d0*/  IMAD.IADD R27, R27, 0x1, R71 ;  /* 0x000000011b1b7824 */ /* 0x000fe200078e0247 */
[----:B------:R-:W-:-:S02]  /*201e0*/  ISETP.GE.AND P1, PT, R26, R69, PT ;  /* 0x000000451a00720c */ /* 0x000fc40003f26270 */
[----:B----4-:R-:W-:Y:S01]  /*201f0*/  PRMT R9, R12, 0x7632, R9 ;  /* 0x000076320c097816 */ /* 0x010fe20000000009 */
[C---:B------:R-:W-:Y:S02]  /*20200*/  IMAD.IADD R19, R27.reuse, 0x1, R71 ;  /* 0x000000011b137824 */ /* 0x040fe400078e0247 */
[----:B-----5:R-:W-:Y:S01]  /*20210*/  IMAD.WIDE R10, R27, 0x2, R20 ;  /* 0x000000021b0a7825 */ /* 0x020fe200078e0214 */
[----:B------:R-:W4:Y:S01]  /*20220*/  LDC R26, c[0x0][0x228] ;  /* 0x00008a00ff1a7b82 */ /* 0x000f220000000800 */
[----:B------:R5:W-:Y:S01]  /*20230*/  @P4 STG.E.U16 desc[UR60][R22.64], R9 ;  /* 0x0000000916004986 */ /* 0x000be2000c10153c */
[----:B------:R-:W-:Y:S01]  /*20240*/  ISETP.LT.AND P4, PT, R2, R33, !P2 ;  /* 0x000000210200720c */ /* 0x000fe20005781270 */
[----:B-1----:R-:W-:Y:S01]  /*20250*/  IMAD.WIDE R16, R19, 0x2, R72 ;  /* 0x0000000213107825 */ /* 0x002fe200078e0248 */
[----:B------:R-:W-:Y:S02]  /*20260*/  PRMT R12, R4, 0x7632, R12 ;  /* 0x00007632040c7816 */ /* 0x000fe4000000000c */
[----:B---3--:R-:W-:Y:S01]  /*20270*/  ISETP.LT.AND P2, PT, R3, R24, !P2 ;  /* 0x000000180300720c */ /* 0x008fe20005741270 */
[C---:B------:R-:W-:Y:S01]  /*20280*/  VIADD R28, R0.reuse, 0x3d ;  /* 0x0000003d001c7836 */ /* 0x040fe20000000000 */
[----:B------:R-:W1:Y:S01]  /*20290*/  LDC R24, c[0x0][0x228] ;  /* 0x00008a00ff187b82 */ /* 0x000e620000000800 */
[----:B------:R-:W-:-:S02]  /*202a0*/  VIADD R0, R0, 0x3e ;  /* 0x0000003e00007836 */ /* 0x000fc40000000000 */
[----:B-----5:R-:W-:-:S05]  /*202b0*/  IMAD.WIDE R8, R27, 0x2, R72 ;  /* 0x000000021b087825 */ /* 0x020fca00078e0248 */
[----:B------:R-:W3:Y:S01]  /*202c0*/  LDC R22, c[0x0][0x228] ;  /* 0x00008a00ff167b82 */ /* 0x000ee20000000800 */
[----:B------:R5:W-:Y:S01]  /*202d0*/  @P3 STG.E.U16 desc[UR60][R8.64], R4 ;  /* 0x0000000408003986 */ /* 0x000be2000c10153c */
[----:B------:R-:W-:-:S03]  /*202e0*/  ISETP.GE.AND P3, PT, R28, R69, PT ;  /* 0x000000451c00720c */ /* 0x000fc60003f66270 */
[----:B------:R5:W-:Y:S01]  /*202f0*/  @P5 STG.E.U16 desc[UR60][R10.64], R12 ;  /* 0x0000000c0a005986 */ /* 0x000be2000c10153c */
[C---:B0-----:R-:W-:Y:S02]  /*20300*/  ISETP.LT.AND P5, PT, R2.reuse, R29, !P1 ;  /* 0x0000001d0200720c */ /* 0x041fe40004fa1270 */
[----:B------:R-:W0:Y:S01]  /*20310*/  LDC R23, c[0x0][0x228] ;  /* 0x00008a00ff177b82 */ /* 0x000e220000000800 */
[----:B------:R5:W-:Y:S01]  /*20320*/  @P4 STG.E.U16 desc[UR60][R16.64], R13 ;  /* 0x0000000d10004986 */ /* 0x000be2000c10153c */
[----:B--2---:R-:W-:Y:S02]  /*20330*/  ISETP.LT.AND P4, PT, R2, R25, !P6 ;  /* 0x000000190200720c */ /* 0x004fe40007781270 */
[----:B------:R-:W-:Y:S01]  /*20340*/  ISETP.LT.AND P6, PT, R3, R18, !P6 ;  /* 0x000000120300720c */ /* 0x000fe200077c1270 */
[----:B-----5:R-:W-:-:S03]  /*20350*/  IMAD.WIDE R8, R19, 0x2, R20 ;  /* 0x0000000213087825 */ /* 0x020fc600078e0214 */
[----:B------:R-:W2:Y:S01]  /*20360*/  LDC R4, c[0x0][0x228] ;  /* 0x00008a00ff047b82 */ /* 0x000ea20000000800 */
[----:B------:R-:W-:Y:S01]  /*20370*/  PRMT R11, R13, 0x7632, R11 ;  /* 0x000076320d0b7816 */ /* 0x000fe2000000000b */
[----:B------:R-:W-:-:S04]  /*20380*/  IMAD.IADD R13, R19, 0x1, R71 ;  /* 0x00000001130d7824 */ /* 0x000fc800078e0247 */
[----:B------:R5:W-:Y:S02]  /*20390*/  @P2 STG.E.U16 desc[UR60][R8.64], R11 ;  /* 0x0000000b08002986 */ /* 0x000be4000c10153c */
[----:B------:R-:W4:Y:S01]  /*203a0*/  LDC R25, c[0x0][0x228] ;  /* 0x00008a00ff197b82 */ /* 0x000f220000000800 */
[----:B------:R-:W-:Y:S01]  /*203b0*/  ISETP.GE.AND P2, PT, R0, R69, PT ;  /* 0x000000450000720c */ /* 0x000fe20003f46270 */
[----:B------:R-:W-:Y:S01]  /*203c0*/  IMAD.IADD R19, R13, 0x1, R71 ;  /* 0x000000010d137824 */ /* 0x000fe200078e0247 */
[----:B------:R-:W-:Y:S02]  /*203d0*/  PRMT R0, R5, 0x7632, R0 ;  /* 0x0000763205007816 */ /* 0x000fe40000000000 */
[----:B---3--:R-:W-:Y:S01]  /*203e0*/  ISETP.LT.AND P1, PT, R3, R22, !P1 ;  /* 0x000000160300720c */ /* 0x008fe20004f21270 */
[--C-:B------:R-:W-:Y:S02]  /*203f0*/  IMAD.WIDE R16, R19, 0x2, R72.reuse ;  /* 0x0000000213107825 */ /* 0x100fe400078e0248 */
[----:B------:R-:W3:Y:S02]  /*20400*/  LDC R27, c[0x0][0x228] ;  /* 0x00008a00ff1b7b82 */ /* 0x000ee40000000800 */
[----:B-----5:R-:W-:-:S04]  /*20410*/  IMAD.WIDE R10, R13, 0x2, R72 ;  /* 0x000000020d0a7825 */ /* 0x020fc800078e0248 */
[----:B------:R-:W-:Y:S01]  /*20420*/  IMAD.WIDE R12, R13, 0x2, R20 ;  /* 0x000000020d0c7825 */ /* 0x000fe200078e0214 */
[----:B------:R5:W-:Y:S03]  /*20430*/  @P4 STG.E.U16 desc[UR60][R10.64], R5 ;  /* 0x000000050a004986 */ /* 0x000be6000c10153c */
[--C-:B------:R-:W-:Y:S01]  /*20440*/  IMAD.IADD R9, R19, 0x1, R71.reuse ;  /* 0x0000000113097824 */ /* 0x100fe200078e0247 */
[----:B------:R-:W-:Y:S04]  /*20450*/  @P6 STG.E.U16 desc[UR60][R12.64], R0 ;  /* 0x000000000c006986 */ /* 0x000fe8000c10153c */
[----:B------:R3:W-:Y:S01]  /*20460*/  @P5 STG.E.U16 desc[UR60][R16.64], R14 ;  /* 0x0000000e10005986 */ /* 0x0007e2000c10153c */
[C---:B0-----:R-:W-:Y:S01]  /*20470*/  ISETP.LT.AND P5, PT, R2.reuse, R23, !P3 ;  /* 0x000000170200720c */ /* 0x041fe20005fa1270 */
[----:B------:R-:W-:Y:S01]  /*20480*/  IMAD.IADD R23, R9, 0x1, R71 ;  /* 0x0000000109177824 */ /* 0x000fe200078e0247 */
[----:B--2---:R-:W-:Y:S01]  /*20490*/  ISETP.LT.AND P3, PT, R3, R4, !P3 ;  /* 0x000000040300720c */ /* 0x004fe20005f61270 */
[----:B-----5:R-:W-:Y:S01]  /*204a0*/  IMAD.WIDE R4, R9, 0x2, R72 ;  /* 0x0000000209047825 */ /* 0x020fe200078e0248 */
[----:B----4-:R-:W-:-:S02]  /*204b0*/  ISETP.LT.AND P6, PT, R2, R25, !P2 ;  /* 0x000000190200720c */ /* 0x010fc400057c1270 */
[----:B-1----:R-:W-:Y:S01]  /*204c0*/  ISETP.LT.AND P2, PT, R3, R24, !P2 ;  /* 0x000000180300720c */ /* 0x002fe20005741270 */
[----:B------:R-:W-:Y:S01]  /*204d0*/  IMAD.IADD R71, R23, 0x1, R71 ;  /* 0x0000000117477824 */ /* 0x000fe200078e0247 */
[----:B---3--:R-:W-:Y:S01]  /*204e0*/  ISETP.LT.AND P4, PT, R2, R27, !P0 ;  /* 0x0000001b0200720c */ /* 0x008fe20004781270 */
[----:B------:R-:W-:Y:S01]  /*204f0*/  IMAD.WIDE R8, R9, 0x2, R20 ;  /* 0x0000000209087825 */ /* 0x000fe200078e0214 */
[----:B------:R-:W-:Y:S02]  /*20500*/  ISETP.LT.AND P0, PT, R3, R26, !P0 ;  /* 0x0000001a0300720c */ /* 0x000fe40004701270 */
[----:B------:R-:W-:Y:S01]  /*20510*/  PRMT R17, R14, 0x7632, R17 ;  /* 0x000076320e117816 */ /* 0x000fe20000000011 */
[----:B------:R-:W-:Y:S01]  /*20520*/  IMAD.WIDE R2, R19, 0x2, R20 ;  /* 0x0000000213027825 */ /* 0x000fe200078e0214 */
[----:B------:R-:W-:Y:S02]  /*20530*/  PRMT R0, R6, 0x7632, R0 ;  /* 0x0000763206007816 */ /* 0x000fe40000000000 */
[----:B------:R-:W-:Y:S01]  /*20540*/  PRMT R14, R15, 0x7632, R14 ;  /* 0x000076320f0e7816 */ /* 0x000fe2000000000e */
[C---:B------:R-:W-:Y:S01]  /*20550*/  IMAD.WIDE R10, R23.reuse, 0x2, R72 ;  /* 0x00000002170a7825 */ /* 0x040fe200078e0248 */
[----:B------:R0:W-:Y:S03]  /*20560*/  @P1 STG.E.U16 desc[UR60][R2.64], R17 ;  /* 0x0000001102001986 */ /* 0x0001e6000c10153c */
[----:B------:R-:W-:Y:S01]  /*20570*/  IMAD.WIDE R12, R23, 0x2, R20 ;  /* 0x00000002170c7825 */ /* 0x000fe200078e0214 */
[----:B------:R0:W-:Y:S03]  /*20580*/  @P5 STG.E.U16 desc[UR60][R4.64], R6 ;  /* 0x0000000604005986 */ /* 0x0001e6000c10153c */
[C---:B------:R-:W-:Y:S01]  /*20590*/  IMAD.WIDE R72, R71.reuse, 0x2, R72 ;  /* 0x0000000247487825 */ /* 0x040fe200078e0248 */
[----:B------:R0:W-:Y:S03]  /*205a0*/  @P3 STG.E.U16 desc[UR60][R8.64], R0 ;  /* 0x0000000008003986 */ /* 0x0001e6000c10153c */
[----:B------:R-:W-:Y:S01]  /*205b0*/  IMAD.WIDE R20, R71, 0x2, R20 ;  /* 0x0000000247147825 */ /* 0x000fe200078e0214 */
[----:B------:R0:W-:Y:S04]  /*205c0*/  @P6 STG.E.U16 desc[UR60][R10.64], R15 ;  /* 0x0000000f0a006986 */ /* 0x0001e8000c10153c */
[----:B------:R0:W-:Y:S04]  /*205d0*/  @P2 STG.E.U16 desc[UR60][R12.64], R14 ;  /* 0x0000000e0c002986 */ /* 0x0001e8000c10153c */
[----:B------:R0:W-:Y:S01]  /*205e0*/  @P4 STG.E.U16 desc[UR60][R72.64], R7 ;  /* 0x0000000748004986 */ /* 0x0001e2000c10153c */
[----:B------:R-:W-:Y:S05]  /*205f0*/  @!P0 EXIT ;  /* 0x000000000000894d */ /* 0x000fea0003800000 */
[----:B0-----:R-:W-:-:S05]  /*20600*/  PRMT R10, R7, 0x7632, R10 ;  /* 0x00007632070a7816 */ /* 0x001fca000000000a */
[----:B------:R-:W-:Y:S01]  /*20610*/  STG.E.U16 desc[UR60][R20.64], R10 ;  /* 0x0000000a14007986 */ /* 0x000fe2000c10153c */
[----:B------:R-:W-:Y:S05]  /*20620*/  EXIT ;  /* 0x000000000000794d */ /* 0x000fea0003800000 */
.L_x_2:
[----:B------:R-:W-:-:S00]  /*20630*/  BRA `(.L_x_2) ;  /* 0xfffffffc00fc7947 */ /* 0x000fc0000383ffff */
[----:B------:R-:W-:-:S00]  /*20640*/  NOP ;  /* 0x0000000000007918 */ /* 0x000fc00000000000 */
        /* <DEDUP_REMOVED lines=11> */
.L_x_3:


//--------------------- .nv.shared.matmul_kernel  --------------------------
	.section	.nv.shared.matmul_kernel,"aw",@nobits
	.sectionflags	@""
	.align	16
	.zero		1024


//--------------------- .nv.shared.reserved.0     --------------------------
	.section	.nv.shared.reserved.0,"aw",@nobits
	.weak		__nv_reservedSMEM_offset_0_alias
	.size		__nv_reservedSMEM_offset_0_alias, 0, 0
	.other		__nv_reservedSMEM_offset_0_alias,@"STO_CUDA_RESERVED_SHARED STV_DEFAULT"
__nv_reservedSMEM_offset_0_alias:
	.zero		0


//--------------------- .nv.constant0.matmul_kernel --------------------------
	.section	.nv.constant0.matmul_kernel,"a",@progbits
	.sectionflags	@""
	.align	4
.nv.constant0.matmul_kernel:
	.zero		608


//--------------------- SYMBOLS --------------------------

	.type		.nv.reservedSmem.offset0,@object
	.size		.nv.reservedSmem.offset0,0x4
